//
// Generated by NVIDIA NVVM Compiler
//
// Compiler Build ID: CL-36424714
// Cuda compilation tools, release 13.0, V13.0.88
// Based on NVVM 20.0.0
//

.version 9.0
.target sm_100
.address_size 64

	// .globl	init_centroids_kernel
.global .align 4 .b8 precalc_xorwow_matrix[102400];
.global .align 4 .b8 precalc_xorwow_offset_matrix[102400];
.global .align 4 .b8 mrg32k3aM1[2304];
.global .align 4 .b8 mrg32k3aM2[2304];
.global .align 4 .b8 mrg32k3aM1SubSeq[2016];
.global .align 4 .b8 mrg32k3aM2SubSeq[2016];
.global .align 4 .b8 mrg32k3aM1Seq[2304];
.global .align 4 .b8 mrg32k3aM2Seq[2304];
.const .align 8 .b8 __cr_lgamma_table[72];
.global .align 1 .b8 _ZN34_INTERNAL_fbbcf84f_4_k_cu_352aafc74cuda3std3__45__cpo5beginE[1];
.global .align 1 .b8 _ZN34_INTERNAL_fbbcf84f_4_k_cu_352aafc74cuda3std3__45__cpo3endE[1];
.global .align 1 .b8 _ZN34_INTERNAL_fbbcf84f_4_k_cu_352aafc74cuda3std3__45__cpo6cbeginE[1];
.global .align 1 .b8 _ZN34_INTERNAL_fbbcf84f_4_k_cu_352aafc74cuda3std3__45__cpo4cendE[1];
.global .align 1 .b8 _ZN34_INTERNAL_fbbcf84f_4_k_cu_352aafc74cuda3std3__45__cpo6rbeginE[1];
.global .align 1 .b8 _ZN34_INTERNAL_fbbcf84f_4_k_cu_352aafc74cuda3std3__45__cpo4rendE[1];
.global .align 1 .b8 _ZN34_INTERNAL_fbbcf84f_4_k_cu_352aafc74cuda3std3__45__cpo7crbeginE[1];
.global .align 1 .b8 _ZN34_INTERNAL_fbbcf84f_4_k_cu_352aafc74cuda3std3__45__cpo5crendE[1];
.global .align 1 .b8 _ZN34_INTERNAL_fbbcf84f_4_k_cu_352aafc74cuda3std3__436_GLOBAL__N__fbbcf84f_4_k_cu_352aafc76ignoreE[1];
.global .align 1 .b8 _ZN34_INTERNAL_fbbcf84f_4_k_cu_352aafc74cuda3std3__419piecewise_constructE[1];
.global .align 1 .b8 _ZN34_INTERNAL_fbbcf84f_4_k_cu_352aafc74cuda3std3__48in_placeE[1];
.global .align 1 .b8 _ZN34_INTERNAL_fbbcf84f_4_k_cu_352aafc74cuda3std3__420unreachable_sentinelE[1];
.global .align 1 .b8 _ZN34_INTERNAL_fbbcf84f_4_k_cu_352aafc74cuda3std3__47nulloptE[1];
.global .align 1 .b8 _ZN34_INTERNAL_fbbcf84f_4_k_cu_352aafc74cuda3std3__48unexpectE[1];
.global .align 1 .b8 _ZN34_INTERNAL_fbbcf84f_4_k_cu_352aafc74cuda3std6ranges3__45__cpo4swapE[1];
.global .align 1 .b8 _ZN34_INTERNAL_fbbcf84f_4_k_cu_352aafc74cuda3std6ranges3__45__cpo9iter_moveE[1];
.global .align 1 .b8 _ZN34_INTERNAL_fbbcf84f_4_k_cu_352aafc74cuda3std6ranges3__45__cpo5beginE[1];
.global .align 1 .b8 _ZN34_INTERNAL_fbbcf84f_4_k_cu_352aafc74cuda3std6ranges3__45__cpo3endE[1];
.global .align 1 .b8 _ZN34_INTERNAL_fbbcf84f_4_k_cu_352aafc74cuda3std6ranges3__45__cpo6cbeginE[1];
.global .align 1 .b8 _ZN34_INTERNAL_fbbcf84f_4_k_cu_352aafc74cuda3std6ranges3__45__cpo4cendE[1];
.global .align 1 .b8 _ZN34_INTERNAL_fbbcf84f_4_k_cu_352aafc74cuda3std6ranges3__45__cpo7advanceE[1];
.global .align 1 .b8 _ZN34_INTERNAL_fbbcf84f_4_k_cu_352aafc74cuda3std6ranges3__45__cpo9iter_swapE[1];
.global .align 1 .b8 _ZN34_INTERNAL_fbbcf84f_4_k_cu_352aafc74cuda3std6ranges3__45__cpo4nextE[1];
.global .align 1 .b8 _ZN34_INTERNAL_fbbcf84f_4_k_cu_352aafc74cuda3std6ranges3__45__cpo4prevE[1];
.global .align 1 .b8 _ZN34_INTERNAL_fbbcf84f_4_k_cu_352aafc74cuda3std6ranges3__45__cpo4dataE[1];
.global .align 1 .b8 _ZN34_INTERNAL_fbbcf84f_4_k_cu_352aafc74cuda3std6ranges3__45__cpo5cdataE[1];
.global .align 1 .b8 _ZN34_INTERNAL_fbbcf84f_4_k_cu_352aafc74cuda3std6ranges3__45__cpo4sizeE[1];
.global .align 1 .b8 _ZN34_INTERNAL_fbbcf84f_4_k_cu_352aafc74cuda3std6ranges3__45__cpo5ssizeE[1];
.global .align 1 .b8 _ZN34_INTERNAL_fbbcf84f_4_k_cu_352aafc74cuda3std6ranges3__45__cpo8distanceE[1];
.global .align 1 .b8 _ZN34_INTERNAL_fbbcf84f_4_k_cu_352aafc76thrust24THRUST_300001_SM_1000_NS8cuda_cub3parE[1];
.global .align 1 .b8 _ZN34_INTERNAL_fbbcf84f_4_k_cu_352aafc76thrust24THRUST_300001_SM_1000_NS8cuda_cub10par_nosyncE[1];
.global .align 1 .b8 _ZN34_INTERNAL_fbbcf84f_4_k_cu_352aafc76thrust24THRUST_300001_SM_1000_NS6system6detail10sequential3seqE[1];
.global .align 1 .b8 _ZN34_INTERNAL_fbbcf84f_4_k_cu_352aafc76thrust24THRUST_300001_SM_1000_NS6system3cpp3parE[1];
.global .align 1 .b8 _ZN34_INTERNAL_fbbcf84f_4_k_cu_352aafc76thrust24THRUST_300001_SM_1000_NS12placeholders2_1E[1];
.global .align 1 .b8 _ZN34_INTERNAL_fbbcf84f_4_k_cu_352aafc76thrust24THRUST_300001_SM_1000_NS12placeholders2_2E[1];
.global .align 1 .b8 _ZN34_INTERNAL_fbbcf84f_4_k_cu_352aafc76thrust24THRUST_300001_SM_1000_NS12placeholders2_3E[1];
.global .align 1 .b8 _ZN34_INTERNAL_fbbcf84f_4_k_cu_352aafc76thrust24THRUST_300001_SM_1000_NS12placeholders2_4E[1];
.global .align 1 .b8 _ZN34_INTERNAL_fbbcf84f_4_k_cu_352aafc76thrust24THRUST_300001_SM_1000_NS12placeholders2_5E[1];
.global .align 1 .b8 _ZN34_INTERNAL_fbbcf84f_4_k_cu_352aafc76thrust24THRUST_300001_SM_1000_NS12placeholders2_6E[1];
.global .align 1 .b8 _ZN34_INTERNAL_fbbcf84f_4_k_cu_352aafc76thrust24THRUST_300001_SM_1000_NS12placeholders2_7E[1];
.global .align 1 .b8 _ZN34_INTERNAL_fbbcf84f_4_k_cu_352aafc76thrust24THRUST_300001_SM_1000_NS12placeholders2_8E[1];
.global .align 1 .b8 _ZN34_INTERNAL_fbbcf84f_4_k_cu_352aafc76thrust24THRUST_300001_SM_1000_NS12placeholders2_9E[1];
.global .align 1 .b8 _ZN34_INTERNAL_fbbcf84f_4_k_cu_352aafc76thrust24THRUST_300001_SM_1000_NS12placeholders3_10E[1];
.global .align 1 .b8 _ZN34_INTERNAL_fbbcf84f_4_k_cu_352aafc76thrust24THRUST_300001_SM_1000_NS3seqE[1];
.global .align 1 .b8 _ZN34_INTERNAL_fbbcf84f_4_k_cu_352aafc76thrust24THRUST_300001_SM_1000_NS6deviceE[1];
.extern .shared .align 16 .b8 sdata[];
.extern .shared .align 16 .b8 shared_data[];
.extern .shared .align 16 .b8 shared_inertia[];
.extern .shared .align 16 .b8 shared_stress[];
.extern .shared .align 16 .b8 smem[];

.visible .entry init_centroids_kernel(
	.param .u64 .ptr .align 1 init_centroids_kernel_param_0,
	.param .u64 .ptr .align 1 init_centroids_kernel_param_1,
	.param .u64 .ptr .align 1 init_centroids_kernel_param_2,
	.param .u64 .ptr .align 1 init_centroids_kernel_param_3,
	.param .u64 .ptr .align 1 init_centroids_kernel_param_4,
	.param .u64 .ptr .align 1 init_centroids_kernel_param_5,
	.param .u64 .ptr .align 1 init_centroids_kernel_param_6,
	.param .u64 .ptr .align 1 init_centroids_kernel_param_7,
	.param .u32 init_centroids_kernel_param_8,
	.param .u32 init_centroids_kernel_param_9,
	.param .u32 init_centroids_kernel_param_10,
	.param .u32 init_centroids_kernel_param_11
)
{
	.local .align 8 .b8 	__local_depot0[48];
	.reg .b64 	%SP;
	.reg .b64 	%SPL;
	.reg .pred 	%p<75>;
	.reg .b32 	%r<1214>;
	.reg .b32 	%f<179>;
	.reg .b64 	%rd<76>;

	mov.u64 	%SPL, __local_depot0;
	ld.param.u64 	%rd28, [init_centroids_kernel_param_0];
	ld.param.u64 	%rd29, [init_centroids_kernel_param_2];
	ld.param.u64 	%rd30, [init_centroids_kernel_param_3];
	ld.param.u64 	%rd31, [init_centroids_kernel_param_4];
	ld.param.u64 	%rd32, [init_centroids_kernel_param_5];
	ld.param.u32 	%r552, [init_centroids_kernel_param_8];
	ld.param.u32 	%r553, [init_centroids_kernel_param_10];
	ld.param.u32 	%r554, [init_centroids_kernel_param_11];
	cvta.to.global.u64 	%rd1, %rd32;
	cvta.to.global.u64 	%rd2, %rd31;
	cvta.to.global.u64 	%rd3, %rd30;
	cvta.to.global.u64 	%rd4, %rd29;
	cvta.to.global.u64 	%rd5, %rd28;
	mov.u32 	%r555, %ctaid.x;
	mov.u32 	%r556, %ntid.x;
	mov.u32 	%r557, %tid.x;
	mad.lo.s32 	%r1, %r555, %r556, %r557;
	setp.ge.s32 	%p1, %r1, %r552;
	@%p1 bra 	$L__BB0_132;
	add.u64 	%rd6, %SPL, 0;
	cvt.s64.s32 	%rd7, %r1;
	xor.b32  	%r558, %r554, -1429050551;
	mul.lo.s32 	%r2, %r558, 1099087573;
	add.s32 	%r559, %r2, -638133224;
	add.s32 	%r946, %r2, 123456789;
	st.local.v2.u32 	[%rd6], {%r559, %r946};
	xor.b32  	%r560, %r2, 362436069;
	mov.b32 	%r561, -123459836;
	st.local.v2.u32 	[%rd6+8], {%r560, %r561};
	add.s32 	%r942, %r2, 5783321;
	mov.b32 	%r562, -589760388;
	st.local.v2.u32 	[%rd6+16], {%r562, %r942};
	setp.eq.s32 	%p2, %r1, 0;
	@%p2 bra 	$L__BB0_116;
	mov.b32 	%r929, 0;
	mov.u64 	%rd35, precalc_xorwow_matrix;
	mov.u64 	%rd72, %rd7;
$L__BB0_3:
	mov.u64 	%rd8, %rd72;
	and.b64  	%rd9, %rd8, 3;
	setp.eq.s64 	%p3, %rd9, 0;
	@%p3 bra 	$L__BB0_115;
	mul.wide.u32 	%rd34, %r929, 3200;
	add.s64 	%rd10, %rd35, %rd34;
	mov.b32 	%r942, 0;
	mov.u32 	%r943, %r942;
	mov.u32 	%r944, %r942;
	mov.u32 	%r945, %r942;
	mov.u32 	%r946, %r942;
	mov.u32 	%r935, %r942;
$L__BB0_5:
	mul.wide.u32 	%rd36, %r935, 4;
	add.s64 	%rd37, %rd6, %rd36;
	ld.local.u32 	%r14, [%rd37+4];
	shl.b32 	%r15, %r935, 5;
	mov.b32 	%r941, 0;
$L__BB0_6:
	.pragma "nounroll";
	shr.u32 	%r566, %r14, %r941;
	and.b32  	%r567, %r566, 1;
	setp.eq.b32 	%p4, %r567, 1;
	not.pred 	%p5, %p4;
	add.s32 	%r568, %r15, %r941;
	mul.lo.s32 	%r569, %r568, 5;
	mul.wide.u32 	%rd38, %r569, 4;
	add.s64 	%rd11, %rd10, %rd38;
	@%p5 bra 	$L__BB0_8;
	ld.global.nc.u32 	%r570, [%rd11];
	xor.b32  	%r946, %r946, %r570;
	ld.global.nc.u32 	%r571, [%rd11+4];
	xor.b32  	%r945, %r945, %r571;
	ld.global.nc.u32 	%r572, [%rd11+8];
	xor.b32  	%r944, %r944, %r572;
	ld.global.nc.u32 	%r573, [%rd11+12];
	xor.b32  	%r943, %r943, %r573;
	ld.global.nc.u32 	%r574, [%rd11+16];
	xor.b32  	%r942, %r942, %r574;
$L__BB0_8:
	and.b32  	%r576, %r566, 2;
	setp.eq.s32 	%p6, %r576, 0;
	@%p6 bra 	$L__BB0_10;
	ld.global.nc.u32 	%r577, [%rd11+20];
	xor.b32  	%r946, %r946, %r577;
	ld.global.nc.u32 	%r578, [%rd11+24];
	xor.b32  	%r945, %r945, %r578;
	ld.global.nc.u32 	%r579, [%rd11+28];
	xor.b32  	%r944, %r944, %r579;
	ld.global.nc.u32 	%r580, [%rd11+32];
	xor.b32  	%r943, %r943, %r580;
	ld.global.nc.u32 	%r581, [%rd11+36];
	xor.b32  	%r942, %r942, %r581;
$L__BB0_10:
	and.b32  	%r583, %r566, 4;
	setp.eq.s32 	%p7, %r583, 0;
	@%p7 bra 	$L__BB0_12;
	ld.global.nc.u32 	%r584, [%rd11+40];
	xor.b32  	%r946, %r946, %r584;
	ld.global.nc.u32 	%r585, [%rd11+44];
	xor.b32  	%r945, %r945, %r585;
	ld.global.nc.u32 	%r586, [%rd11+48];
	xor.b32  	%r944, %r944, %r586;
	ld.global.nc.u32 	%r587, [%rd11+52];
	xor.b32  	%r943, %r943, %r587;
	ld.global.nc.u32 	%r588, [%rd11+56];
	xor.b32  	%r942, %r942, %r588;
$L__BB0_12:
	and.b32  	%r590, %r566, 8;
	setp.eq.s32 	%p8, %r590, 0;
	@%p8 bra 	$L__BB0_14;
	ld.global.nc.u32 	%r591, [%rd11+60];
	xor.b32  	%r946, %r946, %r591;
	ld.global.nc.u32 	%r592, [%rd11+64];
	xor.b32  	%r945, %r945, %r592;
	ld.global.nc.u32 	%r593, [%rd11+68];
	xor.b32  	%r944, %r944, %r593;
	ld.global.nc.u32 	%r594, [%rd11+72];
	xor.b32  	%r943, %r943, %r594;
	ld.global.nc.u32 	%r595, [%rd11+76];
	xor.b32  	%r942, %r942, %r595;
$L__BB0_14:
	and.b32  	%r597, %r566, 16;
	setp.eq.s32 	%p9, %r597, 0;
	@%p9 bra 	$L__BB0_16;
	ld.global.nc.u32 	%r598, [%rd11+80];
	xor.b32  	%r946, %r946, %r598;
	ld.global.nc.u32 	%r599, [%rd11+84];
	xor.b32  	%r945, %r945, %r599;
	ld.global.nc.u32 	%r600, [%rd11+88];
	xor.b32  	%r944, %r944, %r600;
	ld.global.nc.u32 	%r601, [%rd11+92];
	xor.b32  	%r943, %r943, %r601;
	ld.global.nc.u32 	%r602, [%rd11+96];
	xor.b32  	%r942, %r942, %r602;
$L__BB0_16:
	and.b32  	%r604, %r566, 32;
	setp.eq.s32 	%p10, %r604, 0;
	@%p10 bra 	$L__BB0_18;
	ld.global.nc.u32 	%r605, [%rd11+100];
	xor.b32  	%r946, %r946, %r605;
	ld.global.nc.u32 	%r606, [%rd11+104];
	xor.b32  	%r945, %r945, %r606;
	ld.global.nc.u32 	%r607, [%rd11+108];
	xor.b32  	%r944, %r944, %r607;
	ld.global.nc.u32 	%r608, [%rd11+112];
	xor.b32  	%r943, %r943, %r608;
	ld.global.nc.u32 	%r609, [%rd11+116];
	xor.b32  	%r942, %r942, %r609;
$L__BB0_18:
	and.b32  	%r611, %r566, 64;
	setp.eq.s32 	%p11, %r611, 0;
	@%p11 bra 	$L__BB0_20;
	ld.global.nc.u32 	%r612, [%rd11+120];
	xor.b32  	%r946, %r946, %r612;
	ld.global.nc.u32 	%r613, [%rd11+124];
	xor.b32  	%r945, %r945, %r613;
	ld.global.nc.u32 	%r614, [%rd11+128];
	xor.b32  	%r944, %r944, %r614;
	ld.global.nc.u32 	%r615, [%rd11+132];
	xor.b32  	%r943, %r943, %r615;
	ld.global.nc.u32 	%r616, [%rd11+136];
	xor.b32  	%r942, %r942, %r616;
$L__BB0_20:
	and.b32  	%r618, %r566, 128;
	setp.eq.s32 	%p12, %r618, 0;
	@%p12 bra 	$L__BB0_22;
	ld.global.nc.u32 	%r619, [%rd11+140];
	xor.b32  	%r946, %r946, %r619;
	ld.global.nc.u32 	%r620, [%rd11+144];
	xor.b32  	%r945, %r945, %r620;
	ld.global.nc.u32 	%r621, [%rd11+148];
	xor.b32  	%r944, %r944, %r621;
	ld.global.nc.u32 	%r622, [%rd11+152];
	xor.b32  	%r943, %r943, %r622;
	ld.global.nc.u32 	%r623, [%rd11+156];
	xor.b32  	%r942, %r942, %r623;
$L__BB0_22:
	and.b32  	%r625, %r566, 256;
	setp.eq.s32 	%p13, %r625, 0;
	@%p13 bra 	$L__BB0_24;
	ld.global.nc.u32 	%r626, [%rd11+160];
	xor.b32  	%r946, %r946, %r626;
	ld.global.nc.u32 	%r627, [%rd11+164];
	xor.b32  	%r945, %r945, %r627;
	ld.global.nc.u32 	%r628, [%rd11+168];
	xor.b32  	%r944, %r944, %r628;
	ld.global.nc.u32 	%r629, [%rd11+172];
	xor.b32  	%r943, %r943, %r629;
	ld.global.nc.u32 	%r630, [%rd11+176];
	xor.b32  	%r942, %r942, %r630;
$L__BB0_24:
	and.b32  	%r632, %r566, 512;
	setp.eq.s32 	%p14, %r632, 0;
	@%p14 bra 	$L__BB0_26;
	ld.global.nc.u32 	%r633, [%rd11+180];
	xor.b32  	%r946, %r946, %r633;
	ld.global.nc.u32 	%r634, [%rd11+184];
	xor.b32  	%r945, %r945, %r634;
	ld.global.nc.u32 	%r635, [%rd11+188];
	xor.b32  	%r944, %r944, %r635;
	ld.global.nc.u32 	%r636, [%rd11+192];
	xor.b32  	%r943, %r943, %r636;
	ld.global.nc.u32 	%r637, [%rd11+196];
	xor.b32  	%r942, %r942, %r637;
$L__BB0_26:
	and.b32  	%r639, %r566, 1024;
	setp.eq.s32 	%p15, %r639, 0;
	@%p15 bra 	$L__BB0_28;
	ld.global.nc.u32 	%r640, [%rd11+200];
	xor.b32  	%r946, %r946, %r640;
	ld.global.nc.u32 	%r641, [%rd11+204];
	xor.b32  	%r945, %r945, %r641;
	ld.global.nc.u32 	%r642, [%rd11+208];
	xor.b32  	%r944, %r944, %r642;
	ld.global.nc.u32 	%r643, [%rd11+212];
	xor.b32  	%r943, %r943, %r643;
	ld.global.nc.u32 	%r644, [%rd11+216];
	xor.b32  	%r942, %r942, %r644;
$L__BB0_28:
	and.b32  	%r646, %r566, 2048;
	setp.eq.s32 	%p16, %r646, 0;
	@%p16 bra 	$L__BB0_30;
	ld.global.nc.u32 	%r647, [%rd11+220];
	xor.b32  	%r946, %r946, %r647;
	ld.global.nc.u32 	%r648, [%rd11+224];
	xor.b32  	%r945, %r945, %r648;
	ld.global.nc.u32 	%r649, [%rd11+228];
	xor.b32  	%r944, %r944, %r649;
	ld.global.nc.u32 	%r650, [%rd11+232];
	xor.b32  	%r943, %r943, %r650;
	ld.global.nc.u32 	%r651, [%rd11+236];
	xor.b32  	%r942, %r942, %r651;
$L__BB0_30:
	and.b32  	%r653, %r566, 4096;
	setp.eq.s32 	%p17, %r653, 0;
	@%p17 bra 	$L__BB0_32;
	ld.global.nc.u32 	%r654, [%rd11+240];
	xor.b32  	%r946, %r946, %r654;
	ld.global.nc.u32 	%r655, [%rd11+244];
	xor.b32  	%r945, %r945, %r655;
	ld.global.nc.u32 	%r656, [%rd11+248];
	xor.b32  	%r944, %r944, %r656;
	ld.global.nc.u32 	%r657, [%rd11+252];
	xor.b32  	%r943, %r943, %r657;
	ld.global.nc.u32 	%r658, [%rd11+256];
	xor.b32  	%r942, %r942, %r658;
$L__BB0_32:
	and.b32  	%r660, %r566, 8192;
	setp.eq.s32 	%p18, %r660, 0;
	@%p18 bra 	$L__BB0_34;
	ld.global.nc.u32 	%r661, [%rd11+260];
	xor.b32  	%r946, %r946, %r661;
	ld.global.nc.u32 	%r662, [%rd11+264];
	xor.b32  	%r945, %r945, %r662;
	ld.global.nc.u32 	%r663, [%rd11+268];
	xor.b32  	%r944, %r944, %r663;
	ld.global.nc.u32 	%r664, [%rd11+272];
	xor.b32  	%r943, %r943, %r664;
	ld.global.nc.u32 	%r665, [%rd11+276];
	xor.b32  	%r942, %r942, %r665;
$L__BB0_34:
	and.b32  	%r667, %r566, 16384;
	setp.eq.s32 	%p19, %r667, 0;
	@%p19 bra 	$L__BB0_36;
	ld.global.nc.u32 	%r668, [%rd11+280];
	xor.b32  	%r946, %r946, %r668;
	ld.global.nc.u32 	%r669, [%rd11+284];
	xor.b32  	%r945, %r945, %r669;
	ld.global.nc.u32 	%r670, [%rd11+288];
	xor.b32  	%r944, %r944, %r670;
	ld.global.nc.u32 	%r671, [%rd11+292];
	xor.b32  	%r943, %r943, %r671;
	ld.global.nc.u32 	%r672, [%rd11+296];
	xor.b32  	%r942, %r942, %r672;
$L__BB0_36:
	and.b32  	%r674, %r566, 32768;
	setp.eq.s32 	%p20, %r674, 0;
	@%p20 bra 	$L__BB0_38;
	ld.global.nc.u32 	%r675, [%rd11+300];
	xor.b32  	%r946, %r946, %r675;
	ld.global.nc.u32 	%r676, [%rd11+304];
	xor.b32  	%r945, %r945, %r676;
	ld.global.nc.u32 	%r677, [%rd11+308];
	xor.b32  	%r944, %r944, %r677;
	ld.global.nc.u32 	%r678, [%rd11+312];
	xor.b32  	%r943, %r943, %r678;
	ld.global.nc.u32 	%r679, [%rd11+316];
	xor.b32  	%r942, %r942, %r679;
$L__BB0_38:
	add.s32 	%r941, %r941, 16;
	setp.ne.s32 	%p21, %r941, 32;
	@%p21 bra 	$L__BB0_6;
	mad.lo.s32 	%r680, %r935, -31, %r15;
	add.s32 	%r935, %r680, 1;
	setp.ne.s32 	%p22, %r935, 5;
	@%p22 bra 	$L__BB0_5;
	st.local.u32 	[%rd6+4], %r946;
	st.local.v2.u32 	[%rd6+8], {%r945, %r944};
	st.local.v2.u32 	[%rd6+16], {%r943, %r942};
	setp.eq.s64 	%p23, %rd9, 1;
	@%p23 bra 	$L__BB0_115;
	mov.b32 	%r942, 0;
	mov.u32 	%r1035, %r942;
	mov.u32 	%r1036, %r942;
	mov.u32 	%r1037, %r942;
	mov.u32 	%r946, %r942;
	mov.u32 	%r1027, %r942;
$L__BB0_42:
	mul.wide.u32 	%rd39, %r1027, 4;
	add.s64 	%rd40, %rd6, %rd39;
	ld.local.u32 	%r190, [%rd40+4];
	shl.b32 	%r191, %r1027, 5;
	mov.b32 	%r1033, 0;
$L__BB0_43:
	.pragma "nounroll";
	shr.u32 	%r683, %r190, %r1033;
	and.b32  	%r684, %r683, 1;
	setp.eq.b32 	%p24, %r684, 1;
	not.pred 	%p25, %p24;
	add.s32 	%r685, %r191, %r1033;
	mul.lo.s32 	%r686, %r685, 5;
	mul.wide.u32 	%rd41, %r686, 4;
	add.s64 	%rd12, %rd10, %rd41;
	@%p25 bra 	$L__BB0_45;
	ld.global.nc.u32 	%r687, [%rd12];
	xor.b32  	%r946, %r946, %r687;
	ld.global.nc.u32 	%r688, [%rd12+4];
	xor.b32  	%r1037, %r1037, %r688;
	ld.global.nc.u32 	%r689, [%rd12+8];
	xor.b32  	%r1036, %r1036, %r689;
	ld.global.nc.u32 	%r690, [%rd12+12];
	xor.b32  	%r1035, %r1035, %r690;
	ld.global.nc.u32 	%r691, [%rd12+16];
	xor.b32  	%r942, %r942, %r691;
$L__BB0_45:
	and.b32  	%r693, %r683, 2;
	setp.eq.s32 	%p26, %r693, 0;
	@%p26 bra 	$L__BB0_47;
	ld.global.nc.u32 	%r694, [%rd12+20];
	xor.b32  	%r946, %r946, %r694;
	ld.global.nc.u32 	%r695, [%rd12+24];
	xor.b32  	%r1037, %r1037, %r695;
	ld.global.nc.u32 	%r696, [%rd12+28];
	xor.b32  	%r1036, %r1036, %r696;
	ld.global.nc.u32 	%r697, [%rd12+32];
	xor.b32  	%r1035, %r1035, %r697;
	ld.global.nc.u32 	%r698, [%rd12+36];
	xor.b32  	%r942, %r942, %r698;
$L__BB0_47:
	and.b32  	%r700, %r683, 4;
	setp.eq.s32 	%p27, %r700, 0;
	@%p27 bra 	$L__BB0_49;
	ld.global.nc.u32 	%r701, [%rd12+40];
	xor.b32  	%r946, %r946, %r701;
	ld.global.nc.u32 	%r702, [%rd12+44];
	xor.b32  	%r1037, %r1037, %r702;
	ld.global.nc.u32 	%r703, [%rd12+48];
	xor.b32  	%r1036, %r1036, %r703;
	ld.global.nc.u32 	%r704, [%rd12+52];
	xor.b32  	%r1035, %r1035, %r704;
	ld.global.nc.u32 	%r705, [%rd12+56];
	xor.b32  	%r942, %r942, %r705;
$L__BB0_49:
	and.b32  	%r707, %r683, 8;
	setp.eq.s32 	%p28, %r707, 0;
	@%p28 bra 	$L__BB0_51;
	ld.global.nc.u32 	%r708, [%rd12+60];
	xor.b32  	%r946, %r946, %r708;
	ld.global.nc.u32 	%r709, [%rd12+64];
	xor.b32  	%r1037, %r1037, %r709;
	ld.global.nc.u32 	%r710, [%rd12+68];
	xor.b32  	%r1036, %r1036, %r710;
	ld.global.nc.u32 	%r711, [%rd12+72];
	xor.b32  	%r1035, %r1035, %r711;
	ld.global.nc.u32 	%r712, [%rd12+76];
	xor.b32  	%r942, %r942, %r712;
$L__BB0_51:
	and.b32  	%r714, %r683, 16;
	setp.eq.s32 	%p29, %r714, 0;
	@%p29 bra 	$L__BB0_53;
	ld.global.nc.u32 	%r715, [%rd12+80];
	xor.b32  	%r946, %r946, %r715;
	ld.global.nc.u32 	%r716, [%rd12+84];
	xor.b32  	%r1037, %r1037, %r716;
	ld.global.nc.u32 	%r717, [%rd12+88];
	xor.b32  	%r1036, %r1036, %r717;
	ld.global.nc.u32 	%r718, [%rd12+92];
	xor.b32  	%r1035, %r1035, %r718;
	ld.global.nc.u32 	%r719, [%rd12+96];
	xor.b32  	%r942, %r942, %r719;
$L__BB0_53:
	and.b32  	%r721, %r683, 32;
	setp.eq.s32 	%p30, %r721, 0;
	@%p30 bra 	$L__BB0_55;
	ld.global.nc.u32 	%r722, [%rd12+100];
	xor.b32  	%r946, %r946, %r722;
	ld.global.nc.u32 	%r723, [%rd12+104];
	xor.b32  	%r1037, %r1037, %r723;
	ld.global.nc.u32 	%r724, [%rd12+108];
	xor.b32  	%r1036, %r1036, %r724;
	ld.global.nc.u32 	%r725, [%rd12+112];
	xor.b32  	%r1035, %r1035, %r725;
	ld.global.nc.u32 	%r726, [%rd12+116];
	xor.b32  	%r942, %r942, %r726;
$L__BB0_55:
	and.b32  	%r728, %r683, 64;
	setp.eq.s32 	%p31, %r728, 0;
	@%p31 bra 	$L__BB0_57;
	ld.global.nc.u32 	%r729, [%rd12+120];
	xor.b32  	%r946, %r946, %r729;
	ld.global.nc.u32 	%r730, [%rd12+124];
	xor.b32  	%r1037, %r1037, %r730;
	ld.global.nc.u32 	%r731, [%rd12+128];
	xor.b32  	%r1036, %r1036, %r731;
	ld.global.nc.u32 	%r732, [%rd12+132];
	xor.b32  	%r1035, %r1035, %r732;
	ld.global.nc.u32 	%r733, [%rd12+136];
	xor.b32  	%r942, %r942, %r733;
$L__BB0_57:
	and.b32  	%r735, %r683, 128;
	setp.eq.s32 	%p32, %r735, 0;
	@%p32 bra 	$L__BB0_59;
	ld.global.nc.u32 	%r736, [%rd12+140];
	xor.b32  	%r946, %r946, %r736;
	ld.global.nc.u32 	%r737, [%rd12+144];
	xor.b32  	%r1037, %r1037, %r737;
	ld.global.nc.u32 	%r738, [%rd12+148];
	xor.b32  	%r1036, %r1036, %r738;
	ld.global.nc.u32 	%r739, [%rd12+152];
	xor.b32  	%r1035, %r1035, %r739;
	ld.global.nc.u32 	%r740, [%rd12+156];
	xor.b32  	%r942, %r942, %r740;
$L__BB0_59:
	and.b32  	%r742, %r683, 256;
	setp.eq.s32 	%p33, %r742, 0;
	@%p33 bra 	$L__BB0_61;
	ld.global.nc.u32 	%r743, [%rd12+160];
	xor.b32  	%r946, %r946, %r743;
	ld.global.nc.u32 	%r744, [%rd12+164];
	xor.b32  	%r1037, %r1037, %r744;
	ld.global.nc.u32 	%r745, [%rd12+168];
	xor.b32  	%r1036, %r1036, %r745;
	ld.global.nc.u32 	%r746, [%rd12+172];
	xor.b32  	%r1035, %r1035, %r746;
	ld.global.nc.u32 	%r747, [%rd12+176];
	xor.b32  	%r942, %r942, %r747;
$L__BB0_61:
	and.b32  	%r749, %r683, 512;
	setp.eq.s32 	%p34, %r749, 0;
	@%p34 bra 	$L__BB0_63;
	ld.global.nc.u32 	%r750, [%rd12+180];
	xor.b32  	%r946, %r946, %r750;
	ld.global.nc.u32 	%r751, [%rd12+184];
	xor.b32  	%r1037, %r1037, %r751;
	ld.global.nc.u32 	%r752, [%rd12+188];
	xor.b32  	%r1036, %r1036, %r752;
	ld.global.nc.u32 	%r753, [%rd12+192];
	xor.b32  	%r1035, %r1035, %r753;
	ld.global.nc.u32 	%r754, [%rd12+196];
	xor.b32  	%r942, %r942, %r754;
$L__BB0_63:
	and.b32  	%r756, %r683, 1024;
	setp.eq.s32 	%p35, %r756, 0;
	@%p35 bra 	$L__BB0_65;
	ld.global.nc.u32 	%r757, [%rd12+200];
	xor.b32  	%r946, %r946, %r757;
	ld.global.nc.u32 	%r758, [%rd12+204];
	xor.b32  	%r1037, %r1037, %r758;
	ld.global.nc.u32 	%r759, [%rd12+208];
	xor.b32  	%r1036, %r1036, %r759;
	ld.global.nc.u32 	%r760, [%rd12+212];
	xor.b32  	%r1035, %r1035, %r760;
	ld.global.nc.u32 	%r761, [%rd12+216];
	xor.b32  	%r942, %r942, %r761;
$L__BB0_65:
	and.b32  	%r763, %r683, 2048;
	setp.eq.s32 	%p36, %r763, 0;
	@%p36 bra 	$L__BB0_67;
	ld.global.nc.u32 	%r764, [%rd12+220];
	xor.b32  	%r946, %r946, %r764;
	ld.global.nc.u32 	%r765, [%rd12+224];
	xor.b32  	%r1037, %r1037, %r765;
	ld.global.nc.u32 	%r766, [%rd12+228];
	xor.b32  	%r1036, %r1036, %r766;
	ld.global.nc.u32 	%r767, [%rd12+232];
	xor.b32  	%r1035, %r1035, %r767;
	ld.global.nc.u32 	%r768, [%rd12+236];
	xor.b32  	%r942, %r942, %r768;
$L__BB0_67:
	and.b32  	%r770, %r683, 4096;
	setp.eq.s32 	%p37, %r770, 0;
	@%p37 bra 	$L__BB0_69;
	ld.global.nc.u32 	%r771, [%rd12+240];
	xor.b32  	%r946, %r946, %r771;
	ld.global.nc.u32 	%r772, [%rd12+244];
	xor.b32  	%r1037, %r1037, %r772;
	ld.global.nc.u32 	%r773, [%rd12+248];
	xor.b32  	%r1036, %r1036, %r773;
	ld.global.nc.u32 	%r774, [%rd12+252];
	xor.b32  	%r1035, %r1035, %r774;
	ld.global.nc.u32 	%r775, [%rd12+256];
	xor.b32  	%r942, %r942, %r775;
$L__BB0_69:
	and.b32  	%r777, %r683, 8192;
	setp.eq.s32 	%p38, %r777, 0;
	@%p38 bra 	$L__BB0_71;
	ld.global.nc.u32 	%r778, [%rd12+260];
	xor.b32  	%r946, %r946, %r778;
	ld.global.nc.u32 	%r779, [%rd12+264];
	xor.b32  	%r1037, %r1037, %r779;
	ld.global.nc.u32 	%r780, [%rd12+268];
	xor.b32  	%r1036, %r1036, %r780;
	ld.global.nc.u32 	%r781, [%rd12+272];
	xor.b32  	%r1035, %r1035, %r781;
	ld.global.nc.u32 	%r782, [%rd12+276];
	xor.b32  	%r942, %r942, %r782;
$L__BB0_71:
	and.b32  	%r784, %r683, 16384;
	setp.eq.s32 	%p39, %r784, 0;
	@%p39 bra 	$L__BB0_73;
	ld.global.nc.u32 	%r785, [%rd12+280];
	xor.b32  	%r946, %r946, %r785;
	ld.global.nc.u32 	%r786, [%rd12+284];
	xor.b32  	%r1037, %r1037, %r786;
	ld.global.nc.u32 	%r787, [%rd12+288];
	xor.b32  	%r1036, %r1036, %r787;
	ld.global.nc.u32 	%r788, [%rd12+292];
	xor.b32  	%r1035, %r1035, %r788;
	ld.global.nc.u32 	%r789, [%rd12+296];
	xor.b32  	%r942, %r942, %r789;
$L__BB0_73:
	and.b32  	%r791, %r683, 32768;
	setp.eq.s32 	%p40, %r791, 0;
	@%p40 bra 	$L__BB0_75;
	ld.global.nc.u32 	%r792, [%rd12+300];
	xor.b32  	%r946, %r946, %r792;
	ld.global.nc.u32 	%r793, [%rd12+304];
	xor.b32  	%r1037, %r1037, %r793;
	ld.global.nc.u32 	%r794, [%rd12+308];
	xor.b32  	%r1036, %r1036, %r794;
	ld.global.nc.u32 	%r795, [%rd12+312];
	xor.b32  	%r1035, %r1035, %r795;
	ld.global.nc.u32 	%r796, [%rd12+316];
	xor.b32  	%r942, %r942, %r796;
$L__BB0_75:
	add.s32 	%r1033, %r1033, 16;
	setp.ne.s32 	%p41, %r1033, 32;
	@%p41 bra 	$L__BB0_43;
	mad.lo.s32 	%r797, %r1027, -31, %r191;
	add.s32 	%r1027, %r797, 1;
	setp.ne.s32 	%p42, %r1027, 5;
	@%p42 bra 	$L__BB0_42;
	st.local.u32 	[%rd6+4], %r946;
	st.local.v2.u32 	[%rd6+8], {%r1037, %r1036};
	st.local.v2.u32 	[%rd6+16], {%r1035, %r942};
	setp.ne.s64 	%p43, %rd9, 3;
	@%p43 bra 	$L__BB0_115;
	mov.b32 	%r942, 0;
	mov.u32 	%r1127, %r942;
	mov.u32 	%r1128, %r942;
	mov.u32 	%r1129, %r942;
	mov.u32 	%r946, %r942;
	mov.u32 	%r1119, %r942;
$L__BB0_79:
	mul.wide.u32 	%rd42, %r1119, 4;
	add.s64 	%rd43, %rd6, %rd42;
	ld.local.u32 	%r366, [%rd43+4];
	shl.b32 	%r367, %r1119, 5;
	mov.b32 	%r1125, 0;
$L__BB0_80:
	.pragma "nounroll";
	shr.u32 	%r800, %r366, %r1125;
	and.b32  	%r801, %r800, 1;
	setp.eq.b32 	%p44, %r801, 1;
	not.pred 	%p45, %p44;
	add.s32 	%r802, %r367, %r1125;
	mul.lo.s32 	%r803, %r802, 5;
	mul.wide.u32 	%rd44, %r803, 4;
	add.s64 	%rd13, %rd10, %rd44;
	@%p45 bra 	$L__BB0_82;
	ld.global.nc.u32 	%r804, [%rd13];
	xor.b32  	%r946, %r946, %r804;
	ld.global.nc.u32 	%r805, [%rd13+4];
	xor.b32  	%r1129, %r1129, %r805;
	ld.global.nc.u32 	%r806, [%rd13+8];
	xor.b32  	%r1128, %r1128, %r806;
	ld.global.nc.u32 	%r807, [%rd13+12];
	xor.b32  	%r1127, %r1127, %r807;
	ld.global.nc.u32 	%r808, [%rd13+16];
	xor.b32  	%r942, %r942, %r808;
$L__BB0_82:
	and.b32  	%r810, %r800, 2;
	setp.eq.s32 	%p46, %r810, 0;
	@%p46 bra 	$L__BB0_84;
	ld.global.nc.u32 	%r811, [%rd13+20];
	xor.b32  	%r946, %r946, %r811;
	ld.global.nc.u32 	%r812, [%rd13+24];
	xor.b32  	%r1129, %r1129, %r812;
	ld.global.nc.u32 	%r813, [%rd13+28];
	xor.b32  	%r1128, %r1128, %r813;
	ld.global.nc.u32 	%r814, [%rd13+32];
	xor.b32  	%r1127, %r1127, %r814;
	ld.global.nc.u32 	%r815, [%rd13+36];
	xor.b32  	%r942, %r942, %r815;
$L__BB0_84:
	and.b32  	%r817, %r800, 4;
	setp.eq.s32 	%p47, %r817, 0;
	@%p47 bra 	$L__BB0_86;
	ld.global.nc.u32 	%r818, [%rd13+40];
	xor.b32  	%r946, %r946, %r818;
	ld.global.nc.u32 	%r819, [%rd13+44];
	xor.b32  	%r1129, %r1129, %r819;
	ld.global.nc.u32 	%r820, [%rd13+48];
	xor.b32  	%r1128, %r1128, %r820;
	ld.global.nc.u32 	%r821, [%rd13+52];
	xor.b32  	%r1127, %r1127, %r821;
	ld.global.nc.u32 	%r822, [%rd13+56];
	xor.b32  	%r942, %r942, %r822;
$L__BB0_86:
	and.b32  	%r824, %r800, 8;
	setp.eq.s32 	%p48, %r824, 0;
	@%p48 bra 	$L__BB0_88;
	ld.global.nc.u32 	%r825, [%rd13+60];
	xor.b32  	%r946, %r946, %r825;
	ld.global.nc.u32 	%r826, [%rd13+64];
	xor.b32  	%r1129, %r1129, %r826;
	ld.global.nc.u32 	%r827, [%rd13+68];
	xor.b32  	%r1128, %r1128, %r827;
	ld.global.nc.u32 	%r828, [%rd13+72];
	xor.b32  	%r1127, %r1127, %r828;
	ld.global.nc.u32 	%r829, [%rd13+76];
	xor.b32  	%r942, %r942, %r829;
$L__BB0_88:
	and.b32  	%r831, %r800, 16;
	setp.eq.s32 	%p49, %r831, 0;
	@%p49 bra 	$L__BB0_90;
	ld.global.nc.u32 	%r832, [%rd13+80];
	xor.b32  	%r946, %r946, %r832;
	ld.global.nc.u32 	%r833, [%rd13+84];
	xor.b32  	%r1129, %r1129, %r833;
	ld.global.nc.u32 	%r834, [%rd13+88];
	xor.b32  	%r1128, %r1128, %r834;
	ld.global.nc.u32 	%r835, [%rd13+92];
	xor.b32  	%r1127, %r1127, %r835;
	ld.global.nc.u32 	%r836, [%rd13+96];
	xor.b32  	%r942, %r942, %r836;
$L__BB0_90:
	and.b32  	%r838, %r800, 32;
	setp.eq.s32 	%p50, %r838, 0;
	@%p50 bra 	$L__BB0_92;
	ld.global.nc.u32 	%r839, [%rd13+100];
	xor.b32  	%r946, %r946, %r839;
	ld.global.nc.u32 	%r840, [%rd13+104];
	xor.b32  	%r1129, %r1129, %r840;
	ld.global.nc.u32 	%r841, [%rd13+108];
	xor.b32  	%r1128, %r1128, %r841;
	ld.global.nc.u32 	%r842, [%rd13+112];
	xor.b32  	%r1127, %r1127, %r842;
	ld.global.nc.u32 	%r843, [%rd13+116];
	xor.b32  	%r942, %r942, %r843;
$L__BB0_92:
	and.b32  	%r845, %r800, 64;
	setp.eq.s32 	%p51, %r845, 0;
	@%p51 bra 	$L__BB0_94;
	ld.global.nc.u32 	%r846, [%rd13+120];
	xor.b32  	%r946, %r946, %r846;
	ld.global.nc.u32 	%r847, [%rd13+124];
	xor.b32  	%r1129, %r1129, %r847;
	ld.global.nc.u32 	%r848, [%rd13+128];
	xor.b32  	%r1128, %r1128, %r848;
	ld.global.nc.u32 	%r849, [%rd13+132];
	xor.b32  	%r1127, %r1127, %r849;
	ld.global.nc.u32 	%r850, [%rd13+136];
	xor.b32  	%r942, %r942, %r850;
$L__BB0_94:
	and.b32  	%r852, %r800, 128;
	setp.eq.s32 	%p52, %r852, 0;
	@%p52 bra 	$L__BB0_96;
	ld.global.nc.u32 	%r853, [%rd13+140];
	xor.b32  	%r946, %r946, %r853;
	ld.global.nc.u32 	%r854, [%rd13+144];
	xor.b32  	%r1129, %r1129, %r854;
	ld.global.nc.u32 	%r855, [%rd13+148];
	xor.b32  	%r1128, %r1128, %r855;
	ld.global.nc.u32 	%r856, [%rd13+152];
	xor.b32  	%r1127, %r1127, %r856;
	ld.global.nc.u32 	%r857, [%rd13+156];
	xor.b32  	%r942, %r942, %r857;
$L__BB0_96:
	and.b32  	%r859, %r800, 256;
	setp.eq.s32 	%p53, %r859, 0;
	@%p53 bra 	$L__BB0_98;
	ld.global.nc.u32 	%r860, [%rd13+160];
	xor.b32  	%r946, %r946, %r860;
	ld.global.nc.u32 	%r861, [%rd13+164];
	xor.b32  	%r1129, %r1129, %r861;
	ld.global.nc.u32 	%r862, [%rd13+168];
	xor.b32  	%r1128, %r1128, %r862;
	ld.global.nc.u32 	%r863, [%rd13+172];
	xor.b32  	%r1127, %r1127, %r863;
	ld.global.nc.u32 	%r864, [%rd13+176];
	xor.b32  	%r942, %r942, %r864;
$L__BB0_98:
	and.b32  	%r866, %r800, 512;
	setp.eq.s32 	%p54, %r866, 0;
	@%p54 bra 	$L__BB0_100;
	ld.global.nc.u32 	%r867, [%rd13+180];
	xor.b32  	%r946, %r946, %r867;
	ld.global.nc.u32 	%r868, [%rd13+184];
	xor.b32  	%r1129, %r1129, %r868;
	ld.global.nc.u32 	%r869, [%rd13+188];
	xor.b32  	%r1128, %r1128, %r869;
	ld.global.nc.u32 	%r870, [%rd13+192];
	xor.b32  	%r1127, %r1127, %r870;
	ld.global.nc.u32 	%r871, [%rd13+196];
	xor.b32  	%r942, %r942, %r871;
$L__BB0_100:
	and.b32  	%r873, %r800, 1024;
	setp.eq.s32 	%p55, %r873, 0;
	@%p55 bra 	$L__BB0_102;
	ld.global.nc.u32 	%r874, [%rd13+200];
	xor.b32  	%r946, %r946, %r874;
	ld.global.nc.u32 	%r875, [%rd13+204];
	xor.b32  	%r1129, %r1129, %r875;
	ld.global.nc.u32 	%r876, [%rd13+208];
	xor.b32  	%r1128, %r1128, %r876;
	ld.global.nc.u32 	%r877, [%rd13+212];
	xor.b32  	%r1127, %r1127, %r877;
	ld.global.nc.u32 	%r878, [%rd13+216];
	xor.b32  	%r942, %r942, %r878;
$L__BB0_102:
	and.b32  	%r880, %r800, 2048;
	setp.eq.s32 	%p56, %r880, 0;
	@%p56 bra 	$L__BB0_104;
	ld.global.nc.u32 	%r881, [%rd13+220];
	xor.b32  	%r946, %r946, %r881;
	ld.global.nc.u32 	%r882, [%rd13+224];
	xor.b32  	%r1129, %r1129, %r882;
	ld.global.nc.u32 	%r883, [%rd13+228];
	xor.b32  	%r1128, %r1128, %r883;
	ld.global.nc.u32 	%r884, [%rd13+232];
	xor.b32  	%r1127, %r1127, %r884;
	ld.global.nc.u32 	%r885, [%rd13+236];
	xor.b32  	%r942, %r942, %r885;
$L__BB0_104:
	and.b32  	%r887, %r800, 4096;
	setp.eq.s32 	%p57, %r887, 0;
	@%p57 bra 	$L__BB0_106;
	ld.global.nc.u32 	%r888, [%rd13+240];
	xor.b32  	%r946, %r946, %r888;
	ld.global.nc.u32 	%r889, [%rd13+244];
	xor.b32  	%r1129, %r1129, %r889;
	ld.global.nc.u32 	%r890, [%rd13+248];
	xor.b32  	%r1128, %r1128, %r890;
	ld.global.nc.u32 	%r891, [%rd13+252];
	xor.b32  	%r1127, %r1127, %r891;
	ld.global.nc.u32 	%r892, [%rd13+256];
	xor.b32  	%r942, %r942, %r892;
$L__BB0_106:
	and.b32  	%r894, %r800, 8192;
	setp.eq.s32 	%p58, %r894, 0;
	@%p58 bra 	$L__BB0_108;
	ld.global.nc.u32 	%r895, [%rd13+260];
	xor.b32  	%r946, %r946, %r895;
	ld.global.nc.u32 	%r896, [%rd13+264];
	xor.b32  	%r1129, %r1129, %r896;
	ld.global.nc.u32 	%r897, [%rd13+268];
	xor.b32  	%r1128, %r1128, %r897;
	ld.global.nc.u32 	%r898, [%rd13+272];
	xor.b32  	%r1127, %r1127, %r898;
	ld.global.nc.u32 	%r899, [%rd13+276];
	xor.b32  	%r942, %r942, %r899;
$L__BB0_108:
	and.b32  	%r901, %r800, 16384;
	setp.eq.s32 	%p59, %r901, 0;
	@%p59 bra 	$L__BB0_110;
	ld.global.nc.u32 	%r902, [%rd13+280];
	xor.b32  	%r946, %r946, %r902;
	ld.global.nc.u32 	%r903, [%rd13+284];
	xor.b32  	%r1129, %r1129, %r903;
	ld.global.nc.u32 	%r904, [%rd13+288];
	xor.b32  	%r1128, %r1128, %r904;
	ld.global.nc.u32 	%r905, [%rd13+292];
	xor.b32  	%r1127, %r1127, %r905;
	ld.global.nc.u32 	%r906, [%rd13+296];
	xor.b32  	%r942, %r942, %r906;
$L__BB0_110:
	and.b32  	%r908, %r800, 32768;
	setp.eq.s32 	%p60, %r908, 0;
	@%p60 bra 	$L__BB0_112;
	ld.global.nc.u32 	%r909, [%rd13+300];
	xor.b32  	%r946, %r946, %r909;
	ld.global.nc.u32 	%r910, [%rd13+304];
	xor.b32  	%r1129, %r1129, %r910;
	ld.global.nc.u32 	%r911, [%rd13+308];
	xor.b32  	%r1128, %r1128, %r911;
	ld.global.nc.u32 	%r912, [%rd13+312];
	xor.b32  	%r1127, %r1127, %r912;
	ld.global.nc.u32 	%r913, [%rd13+316];
	xor.b32  	%r942, %r942, %r913;
$L__BB0_112:
	add.s32 	%r1125, %r1125, 16;
	setp.ne.s32 	%p61, %r1125, 32;
	@%p61 bra 	$L__BB0_80;
	mad.lo.s32 	%r914, %r1119, -31, %r367;
	add.s32 	%r1119, %r914, 1;
	setp.ne.s32 	%p62, %r1119, 5;
	@%p62 bra 	$L__BB0_79;
	st.local.u32 	[%rd6+4], %r946;
	st.local.v2.u32 	[%rd6+8], {%r1129, %r1128};
	st.local.v2.u32 	[%rd6+16], {%r1127, %r942};
$L__BB0_115:
	shr.u64 	%rd72, %rd8, 2;
	add.s32 	%r929, %r929, 1;
	setp.gt.u64 	%p63, %rd8, 3;
	@%p63 bra 	$L__BB0_3;
$L__BB0_116:
	ld.param.u64 	%rd69, [init_centroids_kernel_param_1];
	cvta.to.global.u64 	%rd15, %rd69;
	setp.ne.s32 	%p64, %r553, 0;
	@%p64 bra 	$L__BB0_119;
	setp.ne.s32 	%p74, %r1, 0;
	@%p74 bra 	$L__BB0_132;
	ld.param.u64 	%rd71, [init_centroids_kernel_param_7];
	shr.u32 	%r917, %r946, 2;
	xor.b32  	%r918, %r917, %r946;
	shl.b32 	%r919, %r942, 4;
	shl.b32 	%r920, %r918, 1;
	xor.b32  	%r921, %r920, %r919;
	xor.b32  	%r922, %r921, %r918;
	xor.b32  	%r923, %r922, %r942;
	add.s32 	%r924, %r2, %r923;
	add.s32 	%r925, %r924, -637770787;
	rem.u32 	%r926, %r925, %r552;
	mul.wide.s32 	%rd64, %r926, 4;
	add.s64 	%rd65, %rd5, %rd64;
	ld.global.nc.f32 	%f168, [%rd65];
	st.global.f32 	[%rd3], %f168;
	add.s64 	%rd66, %rd15, %rd64;
	ld.global.nc.f32 	%f169, [%rd66];
	st.global.f32 	[%rd2], %f169;
	add.s64 	%rd67, %rd4, %rd64;
	ld.global.nc.f32 	%f170, [%rd67];
	st.global.f32 	[%rd1], %f170;
	cvta.to.global.u64 	%rd68, %rd71;
	st.global.u32 	[%rd68], %r926;
	bra.uni 	$L__BB0_132;
$L__BB0_119:
	shl.b64 	%rd45, %rd7, 2;
	add.s64 	%rd46, %rd5, %rd45;
	ld.global.nc.f32 	%f1, [%rd46];
	add.s64 	%rd47, %rd15, %rd45;
	ld.global.nc.f32 	%f2, [%rd47];
	add.s64 	%rd48, %rd4, %rd45;
	ld.global.nc.f32 	%f3, [%rd48];
	setp.lt.s32 	%p65, %r553, 1;
	mov.f32 	%f178, 0f7F7FFFFF;
	@%p65 bra 	$L__BB0_131;
	and.b32  	%r541, %r553, 7;
	setp.lt.u32 	%p66, %r553, 8;
	mov.f32 	%f178, 0f7F7FFFFF;
	mov.b32 	%r1212, 0;
	@%p66 bra 	$L__BB0_123;
	and.b32  	%r1212, %r553, 2147483640;
	neg.s32 	%r1210, %r1212;
	add.s64 	%rd75, %rd3, 16;
	add.s64 	%rd74, %rd2, 16;
	add.s64 	%rd73, %rd1, 16;
	mov.f32 	%f178, 0f7F7FFFFF;
$L__BB0_122:
	.pragma "nounroll";
	ld.global.f32 	%f20, [%rd75+-16];
	ld.global.f32 	%f21, [%rd74+-16];
	ld.global.f32 	%f22, [%rd73+-16];
	sub.f32 	%f23, %f1, %f20;
	sub.f32 	%f24, %f2, %f21;
	sub.f32 	%f25, %f3, %f22;
	mul.f32 	%f26, %f24, %f24;
	fma.rn.f32 	%f27, %f23, %f23, %f26;
	fma.rn.f32 	%f28, %f25, %f25, %f27;
	min.f32 	%f29, %f178, %f28;
	ld.global.f32 	%f30, [%rd75+-12];
	ld.global.f32 	%f31, [%rd74+-12];
	ld.global.f32 	%f32, [%rd73+-12];
	sub.f32 	%f33, %f1, %f30;
	sub.f32 	%f34, %f2, %f31;
	sub.f32 	%f35, %f3, %f32;
	mul.f32 	%f36, %f34, %f34;
	fma.rn.f32 	%f37, %f33, %f33, %f36;
	fma.rn.f32 	%f38, %f35, %f35, %f37;
	min.f32 	%f39, %f29, %f38;
	ld.global.f32 	%f40, [%rd75+-8];
	ld.global.f32 	%f41, [%rd74+-8];
	ld.global.f32 	%f42, [%rd73+-8];
	sub.f32 	%f43, %f1, %f40;
	sub.f32 	%f44, %f2, %f41;
	sub.f32 	%f45, %f3, %f42;
	mul.f32 	%f46, %f44, %f44;
	fma.rn.f32 	%f47, %f43, %f43, %f46;
	fma.rn.f32 	%f48, %f45, %f45, %f47;
	min.f32 	%f49, %f39, %f48;
	ld.global.f32 	%f50, [%rd75+-4];
	ld.global.f32 	%f51, [%rd74+-4];
	ld.global.f32 	%f52, [%rd73+-4];
	sub.f32 	%f53, %f1, %f50;
	sub.f32 	%f54, %f2, %f51;
	sub.f32 	%f55, %f3, %f52;
	mul.f32 	%f56, %f54, %f54;
	fma.rn.f32 	%f57, %f53, %f53, %f56;
	fma.rn.f32 	%f58, %f55, %f55, %f57;
	min.f32 	%f59, %f49, %f58;
	ld.global.f32 	%f60, [%rd75];
	ld.global.f32 	%f61, [%rd74];
	ld.global.f32 	%f62, [%rd73];
	sub.f32 	%f63, %f1, %f60;
	sub.f32 	%f64, %f2, %f61;
	sub.f32 	%f65, %f3, %f62;
	mul.f32 	%f66, %f64, %f64;
	fma.rn.f32 	%f67, %f63, %f63, %f66;
	fma.rn.f32 	%f68, %f65, %f65, %f67;
	min.f32 	%f69, %f59, %f68;
	ld.global.f32 	%f70, [%rd75+4];
	ld.global.f32 	%f71, [%rd74+4];
	ld.global.f32 	%f72, [%rd73+4];
	sub.f32 	%f73, %f1, %f70;
	sub.f32 	%f74, %f2, %f71;
	sub.f32 	%f75, %f3, %f72;
	mul.f32 	%f76, %f74, %f74;
	fma.rn.f32 	%f77, %f73, %f73, %f76;
	fma.rn.f32 	%f78, %f75, %f75, %f77;
	min.f32 	%f79, %f69, %f78;
	ld.global.f32 	%f80, [%rd75+8];
	ld.global.f32 	%f81, [%rd74+8];
	ld.global.f32 	%f82, [%rd73+8];
	sub.f32 	%f83, %f1, %f80;
	sub.f32 	%f84, %f2, %f81;
	sub.f32 	%f85, %f3, %f82;
	mul.f32 	%f86, %f84, %f84;
	fma.rn.f32 	%f87, %f83, %f83, %f86;
	fma.rn.f32 	%f88, %f85, %f85, %f87;
	min.f32 	%f89, %f79, %f88;
	ld.global.f32 	%f90, [%rd75+12];
	ld.global.f32 	%f91, [%rd74+12];
	ld.global.f32 	%f92, [%rd73+12];
	sub.f32 	%f93, %f1, %f90;
	sub.f32 	%f94, %f2, %f91;
	sub.f32 	%f95, %f3, %f92;
	mul.f32 	%f96, %f94, %f94;
	fma.rn.f32 	%f97, %f93, %f93, %f96;
	fma.rn.f32 	%f98, %f95, %f95, %f97;
	min.f32 	%f178, %f89, %f98;
	add.s32 	%r1210, %r1210, 8;
	add.s64 	%rd75, %rd75, 32;
	add.s64 	%rd74, %rd74, 32;
	add.s64 	%rd73, %rd73, 32;
	setp.ne.s32 	%p67, %r1210, 0;
	@%p67 bra 	$L__BB0_122;
$L__BB0_123:
	setp.eq.s32 	%p68, %r541, 0;
	@%p68 bra 	$L__BB0_131;
	and.b32  	%r547, %r553, 3;
	setp.lt.u32 	%p69, %r541, 4;
	@%p69 bra 	$L__BB0_126;
	mul.wide.u32 	%rd49, %r1212, 4;
	add.s64 	%rd50, %rd3, %rd49;
	ld.global.f32 	%f100, [%rd50];
	add.s64 	%rd51, %rd2, %rd49;
	ld.global.f32 	%f101, [%rd51];
	add.s64 	%rd52, %rd1, %rd49;
	ld.global.f32 	%f102, [%rd52];
	sub.f32 	%f103, %f1, %f100;
	sub.f32 	%f104, %f2, %f101;
	sub.f32 	%f105, %f3, %f102;
	mul.f32 	%f106, %f104, %f104;
	fma.rn.f32 	%f107, %f103, %f103, %f106;
	fma.rn.f32 	%f108, %f105, %f105, %f107;
	min.f32 	%f109, %f178, %f108;
	ld.global.f32 	%f110, [%rd50+4];
	ld.global.f32 	%f111, [%rd51+4];
	ld.global.f32 	%f112, [%rd52+4];
	sub.f32 	%f113, %f1, %f110;
	sub.f32 	%f114, %f2, %f111;
	sub.f32 	%f115, %f3, %f112;
	mul.f32 	%f116, %f114, %f114;
	fma.rn.f32 	%f117, %f113, %f113, %f116;
	fma.rn.f32 	%f118, %f115, %f115, %f117;
	min.f32 	%f119, %f109, %f118;
	ld.global.f32 	%f120, [%rd50+8];
	ld.global.f32 	%f121, [%rd51+8];
	ld.global.f32 	%f122, [%rd52+8];
	sub.f32 	%f123, %f1, %f120;
	sub.f32 	%f124, %f2, %f121;
	sub.f32 	%f125, %f3, %f122;
	mul.f32 	%f126, %f124, %f124;
	fma.rn.f32 	%f127, %f123, %f123, %f126;
	fma.rn.f32 	%f128, %f125, %f125, %f127;
	min.f32 	%f129, %f119, %f128;
	ld.global.f32 	%f130, [%rd50+12];
	ld.global.f32 	%f131, [%rd51+12];
	ld.global.f32 	%f132, [%rd52+12];
	sub.f32 	%f133, %f1, %f130;
	sub.f32 	%f134, %f2, %f131;
	sub.f32 	%f135, %f3, %f132;
	mul.f32 	%f136, %f134, %f134;
	fma.rn.f32 	%f137, %f133, %f133, %f136;
	fma.rn.f32 	%f138, %f135, %f135, %f137;
	min.f32 	%f178, %f129, %f138;
	add.s32 	%r1212, %r1212, 4;
$L__BB0_126:
	setp.eq.s32 	%p70, %r547, 0;
	@%p70 bra 	$L__BB0_131;
	setp.eq.s32 	%p71, %r547, 1;
	@%p71 bra 	$L__BB0_129;
	mul.wide.u32 	%rd53, %r1212, 4;
	add.s64 	%rd54, %rd3, %rd53;
	ld.global.f32 	%f140, [%rd54];
	add.s64 	%rd55, %rd2, %rd53;
	ld.global.f32 	%f141, [%rd55];
	add.s64 	%rd56, %rd1, %rd53;
	ld.global.f32 	%f142, [%rd56];
	sub.f32 	%f143, %f1, %f140;
	sub.f32 	%f144, %f2, %f141;
	sub.f32 	%f145, %f3, %f142;
	mul.f32 	%f146, %f144, %f144;
	fma.rn.f32 	%f147, %f143, %f143, %f146;
	fma.rn.f32 	%f148, %f145, %f145, %f147;
	min.f32 	%f149, %f178, %f148;
	ld.global.f32 	%f150, [%rd54+4];
	ld.global.f32 	%f151, [%rd55+4];
	ld.global.f32 	%f152, [%rd56+4];
	sub.f32 	%f153, %f1, %f150;
	sub.f32 	%f154, %f2, %f151;
	sub.f32 	%f155, %f3, %f152;
	mul.f32 	%f156, %f154, %f154;
	fma.rn.f32 	%f157, %f153, %f153, %f156;
	fma.rn.f32 	%f158, %f155, %f155, %f157;
	min.f32 	%f178, %f149, %f158;
	add.s32 	%r1212, %r1212, 2;
$L__BB0_129:
	and.b32  	%r916, %r553, 1;
	setp.eq.b32 	%p72, %r916, 1;
	not.pred 	%p73, %p72;
	@%p73 bra 	$L__BB0_131;
	mul.wide.u32 	%rd57, %r1212, 4;
	add.s64 	%rd58, %rd3, %rd57;
	ld.global.f32 	%f159, [%rd58];
	add.s64 	%rd59, %rd2, %rd57;
	ld.global.f32 	%f160, [%rd59];
	add.s64 	%rd60, %rd1, %rd57;
	ld.global.f32 	%f161, [%rd60];
	sub.f32 	%f162, %f1, %f159;
	sub.f32 	%f163, %f2, %f160;
	sub.f32 	%f164, %f3, %f161;
	mul.f32 	%f165, %f163, %f163;
	fma.rn.f32 	%f166, %f162, %f162, %f165;
	fma.rn.f32 	%f167, %f164, %f164, %f166;
	min.f32 	%f178, %f178, %f167;
$L__BB0_131:
	ld.param.u64 	%rd70, [init_centroids_kernel_param_6];
	cvta.to.global.u64 	%rd61, %rd70;
	add.s64 	%rd63, %rd61, %rd45;
	st.global.f32 	[%rd63], %f178;
$L__BB0_132:
	ret;

}
	// .globl	compute_total_weight_kernel
.visible .entry compute_total_weight_kernel(
	.param .u64 .ptr .align 1 compute_total_weight_kernel_param_0,
	.param .u64 .ptr .align 1 compute_total_weight_kernel_param_1,
	.param .u32 compute_total_weight_kernel_param_2
)
{
	.reg .pred 	%p<6>;
	.reg .b32 	%r<14>;
	.reg .b32 	%f<10>;
	.reg .b64 	%rd<7>;

	ld.param.u64 	%rd1, [compute_total_weight_kernel_param_0];
	ld.param.u64 	%rd2, [compute_total_weight_kernel_param_1];
	ld.param.u32 	%r7, [compute_total_weight_kernel_param_2];
	mov.u32 	%r1, %tid.x;
	mov.u32 	%r8, %ctaid.x;
	mov.u32 	%r13, %ntid.x;
	mad.lo.s32 	%r3, %r8, %r13, %r1;
	setp.ge.s32 	%p1, %r3, %r7;
	mov.f32 	%f9, 0f00000000;
	@%p1 bra 	$L__BB1_2;
	cvta.to.global.u64 	%rd3, %rd1;
	mul.wide.s32 	%rd4, %r3, 4;
	add.s64 	%rd5, %rd3, %rd4;
	ld.global.nc.f32 	%f9, [%rd5];
$L__BB1_2:
	shl.b32 	%r9, %r1, 2;
	mov.u32 	%r10, sdata;
	add.s32 	%r4, %r10, %r9;
	st.shared.f32 	[%r4], %f9;
	bar.sync 	0;
	setp.lt.u32 	%p2, %r13, 2;
	@%p2 bra 	$L__BB1_6;
$L__BB1_3:
	shr.u32 	%r6, %r13, 1;
	setp.ge.u32 	%p3, %r1, %r6;
	@%p3 bra 	$L__BB1_5;
	shl.b32 	%r11, %r6, 2;
	add.s32 	%r12, %r4, %r11;
	ld.shared.f32 	%f4, [%r12];
	ld.shared.f32 	%f5, [%r4];
	add.f32 	%f6, %f4, %f5;
	st.shared.f32 	[%r4], %f6;
$L__BB1_5:
	bar.sync 	0;
	setp.gt.u32 	%p4, %r13, 3;
	mov.u32 	%r13, %r6;
	@%p4 bra 	$L__BB1_3;
$L__BB1_6:
	setp.ne.s32 	%p5, %r1, 0;
	@%p5 bra 	$L__BB1_8;
	ld.shared.f32 	%f7, [sdata];
	cvta.to.global.u64 	%rd6, %rd2;
	atom.global.add.f32 	%f8, [%rd6], %f7;
$L__BB1_8:
	ret;

}
	// .globl	select_weighted_centroid_kernel
.visible .entry select_weighted_centroid_kernel(
	.param .u64 .ptr .align 1 select_weighted_centroid_kernel_param_0,
	.param .u64 .ptr .align 1 select_weighted_centroid_kernel_param_1,
	.param .u64 .ptr .align 1 select_weighted_centroid_kernel_param_2,
	.param .u64 .ptr .align 1 select_weighted_centroid_kernel_param_3,
	.param .u64 .ptr .align 1 select_weighted_centroid_kernel_param_4,
	.param .u64 .ptr .align 1 select_weighted_centroid_kernel_param_5,
	.param .u64 .ptr .align 1 select_weighted_centroid_kernel_param_6,
	.param .u64 .ptr .align 1 select_weighted_centroid_kernel_param_7,
	.param .f32 select_weighted_centroid_kernel_param_8,
	.param .f32 select_weighted_centroid_kernel_param_9,
	.param .u32 select_weighted_centroid_kernel_param_10,
	.param .u32 select_weighted_centroid_kernel_param_11
)
{
	.reg .pred 	%p<5>;
	.reg .b32 	%r<10>;
	.reg .b32 	%f<12>;
	.reg .b64 	%rd<28>;

	ld.param.u64 	%rd2, [select_weighted_centroid_kernel_param_0];
	ld.param.u64 	%rd3, [select_weighted_centroid_kernel_param_1];
	ld.param.u64 	%rd4, [select_weighted_centroid_kernel_param_2];
	ld.param.u64 	%rd5, [select_weighted_centroid_kernel_param_3];
	ld.param.u64 	%rd6, [select_weighted_centroid_kernel_param_4];
	ld.param.u64 	%rd7, [select_weighted_centroid_kernel_param_5];
	ld.param.u64 	%rd8, [select_weighted_centroid_kernel_param_6];
	ld.param.u64 	%rd9, [select_weighted_centroid_kernel_param_7];
	ld.param.f32 	%f4, [select_weighted_centroid_kernel_param_8];
	ld.param.f32 	%f5, [select_weighted_centroid_kernel_param_9];
	ld.param.u32 	%r3, [select_weighted_centroid_kernel_param_10];
	ld.param.u32 	%r4, [select_weighted_centroid_kernel_param_11];
	mul.f32 	%f1, %f4, %f5;
	setp.lt.s32 	%p1, %r4, 1;
	@%p1 bra 	$L__BB2_6;
	cvta.to.global.u64 	%rd1, %rd5;
	mov.f32 	%f11, 0f00000000;
	mov.b32 	%r9, 0;
$L__BB2_2:
	mul.wide.u32 	%rd10, %r9, 4;
	add.s64 	%rd11, %rd1, %rd10;
	ld.global.nc.f32 	%f7, [%rd11];
	add.f32 	%f11, %f11, %f7;
	setp.ltu.f32 	%p2, %f11, %f1;
	@%p2 bra 	$L__BB2_5;
	mov.u32 	%r6, %tid.x;
	mov.u32 	%r7, %ctaid.x;
	or.b32  	%r8, %r6, %r7;
	setp.ne.s32 	%p3, %r8, 0;
	@%p3 bra 	$L__BB2_6;
	cvta.to.global.u64 	%rd12, %rd2;
	add.s64 	%rd14, %rd12, %rd10;
	ld.global.nc.f32 	%f8, [%rd14];
	cvta.to.global.u64 	%rd15, %rd6;
	mul.wide.s32 	%rd16, %r3, 4;
	add.s64 	%rd17, %rd15, %rd16;
	st.global.f32 	[%rd17], %f8;
	cvta.to.global.u64 	%rd18, %rd3;
	add.s64 	%rd19, %rd18, %rd10;
	ld.global.nc.f32 	%f9, [%rd19];
	cvta.to.global.u64 	%rd20, %rd7;
	add.s64 	%rd21, %rd20, %rd16;
	st.global.f32 	[%rd21], %f9;
	cvta.to.global.u64 	%rd22, %rd4;
	add.s64 	%rd23, %rd22, %rd10;
	ld.global.nc.f32 	%f10, [%rd23];
	cvta.to.global.u64 	%rd24, %rd8;
	add.s64 	%rd25, %rd24, %rd16;
	st.global.f32 	[%rd25], %f10;
	cvta.to.global.u64 	%rd26, %rd9;
	add.s64 	%rd27, %rd26, %rd16;
	st.global.u32 	[%rd27], %r9;
	bra.uni 	$L__BB2_6;
$L__BB2_5:
	add.s32 	%r9, %r9, 1;
	setp.ne.s32 	%p4, %r9, %r4;
	@%p4 bra 	$L__BB2_2;
$L__BB2_6:
	ret;

}
	// .globl	assign_clusters_kernel
.visible .entry assign_clusters_kernel(
	.param .u64 .ptr .align 1 assign_clusters_kernel_param_0,
	.param .u64 .ptr .align 1 assign_clusters_kernel_param_1,
	.param .u64 .ptr .align 1 assign_clusters_kernel_param_2,
	.param .u64 .ptr .align 1 assign_clusters_kernel_param_3,
	.param .u64 .ptr .align 1 assign_clusters_kernel_param_4,
	.param .u64 .ptr .align 1 assign_clusters_kernel_param_5,
	.param .u64 .ptr .align 1 assign_clusters_kernel_param_6,
	.param .u64 .ptr .align 1 assign_clusters_kernel_param_7,
	.param .u32 assign_clusters_kernel_param_8,
	.param .u32 assign_clusters_kernel_param_9
)
{
	.reg .pred 	%p<24>;
	.reg .b32 	%r<67>;
	.reg .b32 	%f<189>;
	.reg .b64 	%rd<49>;

	ld.param.u64 	%rd22, [assign_clusters_kernel_param_0];
	ld.param.u64 	%rd23, [assign_clusters_kernel_param_1];
	ld.param.u64 	%rd24, [assign_clusters_kernel_param_2];
	ld.param.u64 	%rd27, [assign_clusters_kernel_param_3];
	ld.param.u64 	%rd28, [assign_clusters_kernel_param_4];
	ld.param.u64 	%rd29, [assign_clusters_kernel_param_5];
	ld.param.u64 	%rd25, [assign_clusters_kernel_param_6];
	ld.param.u64 	%rd26, [assign_clusters_kernel_param_7];
	ld.param.u32 	%r20, [assign_clusters_kernel_param_8];
	ld.param.u32 	%r19, [assign_clusters_kernel_param_9];
	cvta.to.global.u64 	%rd1, %rd29;
	cvta.to.global.u64 	%rd2, %rd28;
	cvta.to.global.u64 	%rd3, %rd27;
	mov.u32 	%r21, %ctaid.x;
	mov.u32 	%r22, %ntid.x;
	mov.u32 	%r23, %tid.x;
	mad.lo.s32 	%r1, %r21, %r22, %r23;
	setp.ge.s32 	%p1, %r1, %r20;
	@%p1 bra 	$L__BB3_9;
	cvta.to.global.u64 	%rd30, %rd22;
	cvta.to.global.u64 	%rd31, %rd23;
	cvta.to.global.u64 	%rd32, %rd24;
	mul.wide.s32 	%rd33, %r1, 4;
	add.s64 	%rd34, %rd30, %rd33;
	ld.global.nc.f32 	%f1, [%rd34];
	add.s64 	%rd35, %rd31, %rd33;
	ld.global.nc.f32 	%f2, [%rd35];
	add.s64 	%rd36, %rd32, %rd33;
	ld.global.nc.f32 	%f3, [%rd36];
	setp.lt.s32 	%p2, %r19, 1;
	mov.b32 	%r66, 0;
	mov.f32 	%f188, 0f7F7FFFFF;
	@%p2 bra 	$L__BB3_8;
	and.b32  	%r2, %r19, 15;
	setp.lt.u32 	%p3, %r19, 16;
	mov.f32 	%f188, 0f7F7FFFFF;
	mov.b32 	%r64, 0;
	mov.u32 	%r66, %r64;
	@%p3 bra 	$L__BB3_5;
	and.b32  	%r64, %r19, 2147483632;
	add.s64 	%rd45, %rd3, 32;
	add.s64 	%rd44, %rd2, 32;
	add.s64 	%rd43, %rd1, 32;
	mov.f32 	%f188, 0f7F7FFFFF;
	mov.b32 	%r58, 0;
	mov.u32 	%r66, %r58;
$L__BB3_4:
	.pragma "nounroll";
	ld.global.nc.f32 	%f15, [%rd45+-32];
	ld.global.nc.f32 	%f16, [%rd44+-32];
	ld.global.nc.f32 	%f17, [%rd43+-32];
	sub.f32 	%f18, %f1, %f15;
	sub.f32 	%f19, %f2, %f16;
	sub.f32 	%f20, %f3, %f17;
	mul.f32 	%f21, %f20, %f20;
	fma.rn.f32 	%f22, %f19, %f19, %f21;
	fma.rn.f32 	%f23, %f18, %f18, %f22;
	setp.lt.f32 	%p4, %f23, %f188;
	selp.f32 	%f24, %f23, %f188, %p4;
	selp.b32 	%r28, %r58, %r66, %p4;
	ld.global.nc.f32 	%f25, [%rd45+-28];
	ld.global.nc.f32 	%f26, [%rd44+-28];
	ld.global.nc.f32 	%f27, [%rd43+-28];
	sub.f32 	%f28, %f1, %f25;
	sub.f32 	%f29, %f2, %f26;
	sub.f32 	%f30, %f3, %f27;
	mul.f32 	%f31, %f30, %f30;
	fma.rn.f32 	%f32, %f29, %f29, %f31;
	fma.rn.f32 	%f33, %f28, %f28, %f32;
	setp.lt.f32 	%p5, %f33, %f24;
	selp.f32 	%f34, %f33, %f24, %p5;
	add.s32 	%r29, %r58, 1;
	selp.b32 	%r30, %r29, %r28, %p5;
	ld.global.nc.f32 	%f35, [%rd45+-24];
	ld.global.nc.f32 	%f36, [%rd44+-24];
	ld.global.nc.f32 	%f37, [%rd43+-24];
	sub.f32 	%f38, %f1, %f35;
	sub.f32 	%f39, %f2, %f36;
	sub.f32 	%f40, %f3, %f37;
	mul.f32 	%f41, %f40, %f40;
	fma.rn.f32 	%f42, %f39, %f39, %f41;
	fma.rn.f32 	%f43, %f38, %f38, %f42;
	setp.lt.f32 	%p6, %f43, %f34;
	selp.f32 	%f44, %f43, %f34, %p6;
	add.s32 	%r31, %r58, 2;
	selp.b32 	%r32, %r31, %r30, %p6;
	ld.global.nc.f32 	%f45, [%rd45+-20];
	ld.global.nc.f32 	%f46, [%rd44+-20];
	ld.global.nc.f32 	%f47, [%rd43+-20];
	sub.f32 	%f48, %f1, %f45;
	sub.f32 	%f49, %f2, %f46;
	sub.f32 	%f50, %f3, %f47;
	mul.f32 	%f51, %f50, %f50;
	fma.rn.f32 	%f52, %f49, %f49, %f51;
	fma.rn.f32 	%f53, %f48, %f48, %f52;
	setp.lt.f32 	%p7, %f53, %f44;
	selp.f32 	%f54, %f53, %f44, %p7;
	add.s32 	%r33, %r58, 3;
	selp.b32 	%r34, %r33, %r32, %p7;
	ld.global.nc.f32 	%f55, [%rd45+-16];
	ld.global.nc.f32 	%f56, [%rd44+-16];
	ld.global.nc.f32 	%f57, [%rd43+-16];
	sub.f32 	%f58, %f1, %f55;
	sub.f32 	%f59, %f2, %f56;
	sub.f32 	%f60, %f3, %f57;
	mul.f32 	%f61, %f60, %f60;
	fma.rn.f32 	%f62, %f59, %f59, %f61;
	fma.rn.f32 	%f63, %f58, %f58, %f62;
	setp.lt.f32 	%p8, %f63, %f54;
	selp.f32 	%f64, %f63, %f54, %p8;
	add.s32 	%r35, %r58, 4;
	selp.b32 	%r36, %r35, %r34, %p8;
	ld.global.nc.f32 	%f65, [%rd45+-12];
	ld.global.nc.f32 	%f66, [%rd44+-12];
	ld.global.nc.f32 	%f67, [%rd43+-12];
	sub.f32 	%f68, %f1, %f65;
	sub.f32 	%f69, %f2, %f66;
	sub.f32 	%f70, %f3, %f67;
	mul.f32 	%f71, %f70, %f70;
	fma.rn.f32 	%f72, %f69, %f69, %f71;
	fma.rn.f32 	%f73, %f68, %f68, %f72;
	setp.lt.f32 	%p9, %f73, %f64;
	selp.f32 	%f74, %f73, %f64, %p9;
	add.s32 	%r37, %r58, 5;
	selp.b32 	%r38, %r37, %r36, %p9;
	ld.global.nc.f32 	%f75, [%rd45+-8];
	ld.global.nc.f32 	%f76, [%rd44+-8];
	ld.global.nc.f32 	%f77, [%rd43+-8];
	sub.f32 	%f78, %f1, %f75;
	sub.f32 	%f79, %f2, %f76;
	sub.f32 	%f80, %f3, %f77;
	mul.f32 	%f81, %f80, %f80;
	fma.rn.f32 	%f82, %f79, %f79, %f81;
	fma.rn.f32 	%f83, %f78, %f78, %f82;
	setp.lt.f32 	%p10, %f83, %f74;
	selp.f32 	%f84, %f83, %f74, %p10;
	add.s32 	%r39, %r58, 6;
	selp.b32 	%r40, %r39, %r38, %p10;
	ld.global.nc.f32 	%f85, [%rd45+-4];
	ld.global.nc.f32 	%f86, [%rd44+-4];
	ld.global.nc.f32 	%f87, [%rd43+-4];
	sub.f32 	%f88, %f1, %f85;
	sub.f32 	%f89, %f2, %f86;
	sub.f32 	%f90, %f3, %f87;
	mul.f32 	%f91, %f90, %f90;
	fma.rn.f32 	%f92, %f89, %f89, %f91;
	fma.rn.f32 	%f93, %f88, %f88, %f92;
	setp.lt.f32 	%p11, %f93, %f84;
	selp.f32 	%f94, %f93, %f84, %p11;
	add.s32 	%r41, %r58, 7;
	selp.b32 	%r42, %r41, %r40, %p11;
	ld.global.nc.f32 	%f95, [%rd45];
	ld.global.nc.f32 	%f96, [%rd44];
	ld.global.nc.f32 	%f97, [%rd43];
	sub.f32 	%f98, %f1, %f95;
	sub.f32 	%f99, %f2, %f96;
	sub.f32 	%f100, %f3, %f97;
	mul.f32 	%f101, %f100, %f100;
	fma.rn.f32 	%f102, %f99, %f99, %f101;
	fma.rn.f32 	%f103, %f98, %f98, %f102;
	setp.lt.f32 	%p12, %f103, %f94;
	selp.f32 	%f104, %f103, %f94, %p12;
	add.s32 	%r43, %r58, 8;
	selp.b32 	%r44, %r43, %r42, %p12;
	ld.global.nc.f32 	%f105, [%rd45+4];
	ld.global.nc.f32 	%f106, [%rd44+4];
	ld.global.nc.f32 	%f107, [%rd43+4];
	sub.f32 	%f108, %f1, %f105;
	sub.f32 	%f109, %f2, %f106;
	sub.f32 	%f110, %f3, %f107;
	mul.f32 	%f111, %f110, %f110;
	fma.rn.f32 	%f112, %f109, %f109, %f111;
	fma.rn.f32 	%f113, %f108, %f108, %f112;
	setp.lt.f32 	%p13, %f113, %f104;
	selp.f32 	%f114, %f113, %f104, %p13;
	add.s32 	%r45, %r58, 9;
	selp.b32 	%r46, %r45, %r44, %p13;
	ld.global.nc.f32 	%f115, [%rd45+8];
	ld.global.nc.f32 	%f116, [%rd44+8];
	ld.global.nc.f32 	%f117, [%rd43+8];
	sub.f32 	%f118, %f1, %f115;
	sub.f32 	%f119, %f2, %f116;
	sub.f32 	%f120, %f3, %f117;
	mul.f32 	%f121, %f120, %f120;
	fma.rn.f32 	%f122, %f119, %f119, %f121;
	fma.rn.f32 	%f123, %f118, %f118, %f122;
	setp.lt.f32 	%p14, %f123, %f114;
	selp.f32 	%f124, %f123, %f114, %p14;
	add.s32 	%r47, %r58, 10;
	selp.b32 	%r48, %r47, %r46, %p14;
	ld.global.nc.f32 	%f125, [%rd45+12];
	ld.global.nc.f32 	%f126, [%rd44+12];
	ld.global.nc.f32 	%f127, [%rd43+12];
	sub.f32 	%f128, %f1, %f125;
	sub.f32 	%f129, %f2, %f126;
	sub.f32 	%f130, %f3, %f127;
	mul.f32 	%f131, %f130, %f130;
	fma.rn.f32 	%f132, %f129, %f129, %f131;
	fma.rn.f32 	%f133, %f128, %f128, %f132;
	setp.lt.f32 	%p15, %f133, %f124;
	selp.f32 	%f134, %f133, %f124, %p15;
	add.s32 	%r49, %r58, 11;
	selp.b32 	%r50, %r49, %r48, %p15;
	ld.global.nc.f32 	%f135, [%rd45+16];
	ld.global.nc.f32 	%f136, [%rd44+16];
	ld.global.nc.f32 	%f137, [%rd43+16];
	sub.f32 	%f138, %f1, %f135;
	sub.f32 	%f139, %f2, %f136;
	sub.f32 	%f140, %f3, %f137;
	mul.f32 	%f141, %f140, %f140;
	fma.rn.f32 	%f142, %f139, %f139, %f141;
	fma.rn.f32 	%f143, %f138, %f138, %f142;
	setp.lt.f32 	%p16, %f143, %f134;
	selp.f32 	%f144, %f143, %f134, %p16;
	add.s32 	%r51, %r58, 12;
	selp.b32 	%r52, %r51, %r50, %p16;
	ld.global.nc.f32 	%f145, [%rd45+20];
	ld.global.nc.f32 	%f146, [%rd44+20];
	ld.global.nc.f32 	%f147, [%rd43+20];
	sub.f32 	%f148, %f1, %f145;
	sub.f32 	%f149, %f2, %f146;
	sub.f32 	%f150, %f3, %f147;
	mul.f32 	%f151, %f150, %f150;
	fma.rn.f32 	%f152, %f149, %f149, %f151;
	fma.rn.f32 	%f153, %f148, %f148, %f152;
	setp.lt.f32 	%p17, %f153, %f144;
	selp.f32 	%f154, %f153, %f144, %p17;
	add.s32 	%r53, %r58, 13;
	selp.b32 	%r54, %r53, %r52, %p17;
	ld.global.nc.f32 	%f155, [%rd45+24];
	ld.global.nc.f32 	%f156, [%rd44+24];
	ld.global.nc.f32 	%f157, [%rd43+24];
	sub.f32 	%f158, %f1, %f155;
	sub.f32 	%f159, %f2, %f156;
	sub.f32 	%f160, %f3, %f157;
	mul.f32 	%f161, %f160, %f160;
	fma.rn.f32 	%f162, %f159, %f159, %f161;
	fma.rn.f32 	%f163, %f158, %f158, %f162;
	setp.lt.f32 	%p18, %f163, %f154;
	selp.f32 	%f164, %f163, %f154, %p18;
	add.s32 	%r55, %r58, 14;
	selp.b32 	%r56, %r55, %r54, %p18;
	ld.global.nc.f32 	%f165, [%rd45+28];
	ld.global.nc.f32 	%f166, [%rd44+28];
	ld.global.nc.f32 	%f167, [%rd43+28];
	sub.f32 	%f168, %f1, %f165;
	sub.f32 	%f169, %f2, %f166;
	sub.f32 	%f170, %f3, %f167;
	mul.f32 	%f171, %f170, %f170;
	fma.rn.f32 	%f172, %f169, %f169, %f171;
	fma.rn.f32 	%f173, %f168, %f168, %f172;
	setp.lt.f32 	%p19, %f173, %f164;
	selp.f32 	%f188, %f173, %f164, %p19;
	add.s32 	%r57, %r58, 15;
	selp.b32 	%r66, %r57, %r56, %p19;
	add.s64 	%rd45, %rd45, 64;
	add.s64 	%rd44, %rd44, 64;
	add.s64 	%rd43, %rd43, 64;
	add.s32 	%r58, %r58, 16;
	setp.ne.s32 	%p20, %r58, %r64;
	@%p20 bra 	$L__BB3_4;
$L__BB3_5:
	setp.eq.s32 	%p21, %r2, 0;
	@%p21 bra 	$L__BB3_8;
	mul.wide.u32 	%rd37, %r64, 4;
	add.s64 	%rd48, %rd1, %rd37;
	add.s64 	%rd47, %rd2, %rd37;
	add.s64 	%rd46, %rd3, %rd37;
	neg.s32 	%r63, %r2;
$L__BB3_7:
	.pragma "nounroll";
	ld.global.nc.f32 	%f174, [%rd46];
	ld.global.nc.f32 	%f175, [%rd47];
	ld.global.nc.f32 	%f176, [%rd48];
	sub.f32 	%f177, %f1, %f174;
	sub.f32 	%f178, %f2, %f175;
	sub.f32 	%f179, %f3, %f176;
	mul.f32 	%f180, %f179, %f179;
	fma.rn.f32 	%f181, %f178, %f178, %f180;
	fma.rn.f32 	%f182, %f177, %f177, %f181;
	setp.lt.f32 	%p22, %f182, %f188;
	selp.f32 	%f188, %f182, %f188, %p22;
	selp.b32 	%r66, %r64, %r66, %p22;
	add.s32 	%r64, %r64, 1;
	add.s64 	%rd48, %rd48, 4;
	add.s64 	%rd47, %rd47, 4;
	add.s64 	%rd46, %rd46, 4;
	add.s32 	%r63, %r63, 1;
	setp.ne.s32 	%p23, %r63, 0;
	@%p23 bra 	$L__BB3_7;
$L__BB3_8:
	cvta.to.global.u64 	%rd38, %rd25;
	add.s64 	%rd40, %rd38, %rd33;
	st.global.u32 	[%rd40], %r66;
	sqrt.rn.f32 	%f183, %f188;
	cvta.to.global.u64 	%rd41, %rd26;
	add.s64 	%rd42, %rd41, %rd33;
	st.global.f32 	[%rd42], %f183;
$L__BB3_9:
	ret;

}
	// .globl	update_centroids_kernel
.visible .entry update_centroids_kernel(
	.param .u64 .ptr .align 1 update_centroids_kernel_param_0,
	.param .u64 .ptr .align 1 update_centroids_kernel_param_1,
	.param .u64 .ptr .align 1 update_centroids_kernel_param_2,
	.param .u64 .ptr .align 1 update_centroids_kernel_param_3,
	.param .u64 .ptr .align 1 update_centroids_kernel_param_4,
	.param .u64 .ptr .align 1 update_centroids_kernel_param_5,
	.param .u64 .ptr .align 1 update_centroids_kernel_param_6,
	.param .u64 .ptr .align 1 update_centroids_kernel_param_7,
	.param .u32 update_centroids_kernel_param_8,
	.param .u32 update_centroids_kernel_param_9
)
{
	.reg .pred 	%p<30>;
	.reg .b32 	%r<126>;
	.reg .b32 	%f<178>;
	.reg .b64 	%rd<55>;

	ld.param.u64 	%rd12, [update_centroids_kernel_param_0];
	ld.param.u64 	%rd13, [update_centroids_kernel_param_1];
	ld.param.u64 	%rd14, [update_centroids_kernel_param_2];
	ld.param.u64 	%rd15, [update_centroids_kernel_param_3];
	ld.param.u64 	%rd8, [update_centroids_kernel_param_4];
	ld.param.u64 	%rd9, [update_centroids_kernel_param_5];
	ld.param.u64 	%rd10, [update_centroids_kernel_param_6];
	ld.param.u64 	%rd11, [update_centroids_kernel_param_7];
	ld.param.u32 	%r41, [update_centroids_kernel_param_8];
	ld.param.u32 	%r42, [update_centroids_kernel_param_9];
	cvta.to.global.u64 	%rd1, %rd14;
	cvta.to.global.u64 	%rd2, %rd13;
	cvta.to.global.u64 	%rd3, %rd12;
	cvta.to.global.u64 	%rd4, %rd15;
	mov.u32 	%r1, %ctaid.x;
	mov.u32 	%r2, %tid.x;
	mov.u32 	%r3, %ntid.x;
	setp.ge.s32 	%p1, %r1, %r42;
	@%p1 bra 	$L__BB4_46;
	shl.b32 	%r43, %r3, 2;
	mov.u32 	%r44, shared_data;
	add.s32 	%r4, %r44, %r43;
	shl.b32 	%r5, %r3, 3;
	add.s32 	%r6, %r4, %r43;
	add.s32 	%r7, %r6, %r43;
	shl.b32 	%r45, %r2, 2;
	add.s32 	%r8, %r44, %r45;
	mov.b32 	%r46, 0;
	st.shared.u32 	[%r8], %r46;
	add.s32 	%r9, %r4, %r45;
	st.shared.u32 	[%r9], %r46;
	add.s32 	%r10, %r8, %r5;
	st.shared.u32 	[%r10], %r46;
	add.s32 	%r11, %r9, %r5;
	st.shared.u32 	[%r11], %r46;
	setp.ge.s32 	%p2, %r2, %r41;
	@%p2 bra 	$L__BB4_17;
	add.s32 	%r48, %r2, %r3;
	max.u32 	%r49, %r41, %r48;
	setp.lt.u32 	%p3, %r48, %r41;
	selp.u32 	%r50, 1, 0, %p3;
	add.s32 	%r51, %r48, %r50;
	sub.s32 	%r52, %r49, %r51;
	div.u32 	%r53, %r52, %r3;
	add.s32 	%r12, %r53, %r50;
	and.b32  	%r54, %r12, 3;
	setp.eq.s32 	%p4, %r54, 3;
	mov.f32 	%f166, 0f00000000;
	mov.b32 	%r122, 0;
	mov.f32 	%f167, %f166;
	mov.f32 	%f168, %f166;
	mov.u32 	%r119, %r2;
	@%p4 bra 	$L__BB4_7;
	mul.wide.u32 	%rd54, %r2, 4;
	add.s32 	%r56, %r12, 1;
	and.b32  	%r57, %r56, 3;
	neg.s32 	%r114, %r57;
	mov.f32 	%f166, 0f00000000;
	mov.b32 	%r122, 0;
	mul.wide.u32 	%rd20, %r3, 4;
	mov.u32 	%r119, %r2;
$L__BB4_4:
	.pragma "nounroll";
	add.s64 	%rd16, %rd4, %rd54;
	ld.global.nc.u32 	%r58, [%rd16];
	setp.ne.s32 	%p5, %r58, %r1;
	@%p5 bra 	$L__BB4_6;
	add.s64 	%rd17, %rd3, %rd54;
	ld.global.nc.f32 	%f42, [%rd17];
	add.f32 	%f168, %f42, %f168;
	st.shared.f32 	[%r8], %f168;
	add.s64 	%rd18, %rd2, %rd54;
	ld.global.nc.f32 	%f43, [%rd18];
	add.f32 	%f167, %f43, %f167;
	st.shared.f32 	[%r9], %f167;
	add.s64 	%rd19, %rd1, %rd54;
	ld.global.nc.f32 	%f44, [%rd19];
	add.f32 	%f166, %f44, %f166;
	st.shared.f32 	[%r10], %f166;
	add.s32 	%r122, %r122, 1;
	st.shared.u32 	[%r11], %r122;
$L__BB4_6:
	add.s32 	%r119, %r119, %r3;
	add.s64 	%rd54, %rd54, %rd20;
	add.s32 	%r114, %r114, 1;
	setp.ne.s32 	%p6, %r114, 0;
	@%p6 bra 	$L__BB4_4;
$L__BB4_7:
	setp.lt.u32 	%p7, %r12, 3;
	@%p7 bra 	$L__BB4_17;
$L__BB4_8:
	mul.wide.u32 	%rd21, %r119, 4;
	add.s64 	%rd22, %rd4, %rd21;
	ld.global.nc.u32 	%r59, [%rd22];
	setp.ne.s32 	%p8, %r59, %r1;
	@%p8 bra 	$L__BB4_10;
	add.s64 	%rd24, %rd3, %rd21;
	ld.global.nc.f32 	%f45, [%rd24];
	add.f32 	%f168, %f45, %f168;
	st.shared.f32 	[%r8], %f168;
	add.s64 	%rd25, %rd2, %rd21;
	ld.global.nc.f32 	%f46, [%rd25];
	add.f32 	%f167, %f46, %f167;
	st.shared.f32 	[%r9], %f167;
	add.s64 	%rd26, %rd1, %rd21;
	ld.global.nc.f32 	%f47, [%rd26];
	add.f32 	%f166, %f47, %f166;
	st.shared.f32 	[%r10], %f166;
	add.s32 	%r122, %r122, 1;
	st.shared.u32 	[%r11], %r122;
$L__BB4_10:
	add.s32 	%r27, %r119, %r3;
	mul.wide.u32 	%rd27, %r27, 4;
	add.s64 	%rd28, %rd4, %rd27;
	ld.global.nc.u32 	%r60, [%rd28];
	setp.ne.s32 	%p9, %r60, %r1;
	@%p9 bra 	$L__BB4_12;
	add.s64 	%rd30, %rd3, %rd27;
	ld.global.nc.f32 	%f48, [%rd30];
	add.f32 	%f168, %f48, %f168;
	st.shared.f32 	[%r8], %f168;
	add.s64 	%rd31, %rd2, %rd27;
	ld.global.nc.f32 	%f49, [%rd31];
	add.f32 	%f167, %f49, %f167;
	st.shared.f32 	[%r9], %f167;
	add.s64 	%rd32, %rd1, %rd27;
	ld.global.nc.f32 	%f50, [%rd32];
	add.f32 	%f166, %f50, %f166;
	st.shared.f32 	[%r10], %f166;
	add.s32 	%r122, %r122, 1;
	st.shared.u32 	[%r11], %r122;
$L__BB4_12:
	add.s32 	%r30, %r27, %r3;
	mul.wide.u32 	%rd33, %r30, 4;
	add.s64 	%rd34, %rd4, %rd33;
	ld.global.nc.u32 	%r61, [%rd34];
	setp.ne.s32 	%p10, %r61, %r1;
	@%p10 bra 	$L__BB4_14;
	add.s64 	%rd36, %rd3, %rd33;
	ld.global.nc.f32 	%f51, [%rd36];
	add.f32 	%f168, %f51, %f168;
	st.shared.f32 	[%r8], %f168;
	add.s64 	%rd37, %rd2, %rd33;
	ld.global.nc.f32 	%f52, [%rd37];
	add.f32 	%f167, %f52, %f167;
	st.shared.f32 	[%r9], %f167;
	add.s64 	%rd38, %rd1, %rd33;
	ld.global.nc.f32 	%f53, [%rd38];
	add.f32 	%f166, %f53, %f166;
	st.shared.f32 	[%r10], %f166;
	add.s32 	%r122, %r122, 1;
	st.shared.u32 	[%r11], %r122;
$L__BB4_14:
	add.s32 	%r33, %r30, %r3;
	mul.wide.u32 	%rd39, %r33, 4;
	add.s64 	%rd40, %rd4, %rd39;
	ld.global.nc.u32 	%r62, [%rd40];
	setp.ne.s32 	%p11, %r62, %r1;
	@%p11 bra 	$L__BB4_16;
	add.s64 	%rd42, %rd3, %rd39;
	ld.global.nc.f32 	%f54, [%rd42];
	add.f32 	%f168, %f54, %f168;
	st.shared.f32 	[%r8], %f168;
	add.s64 	%rd43, %rd2, %rd39;
	ld.global.nc.f32 	%f55, [%rd43];
	add.f32 	%f167, %f55, %f167;
	st.shared.f32 	[%r9], %f167;
	add.s64 	%rd44, %rd1, %rd39;
	ld.global.nc.f32 	%f56, [%rd44];
	add.f32 	%f166, %f56, %f166;
	st.shared.f32 	[%r10], %f166;
	add.s32 	%r122, %r122, 1;
	st.shared.u32 	[%r11], %r122;
$L__BB4_16:
	add.s32 	%r119, %r33, %r3;
	setp.lt.s32 	%p12, %r119, %r41;
	@%p12 bra 	$L__BB4_8;
$L__BB4_17:
	bar.sync 	0;
	setp.lt.u32 	%p13, %r3, 66;
	@%p13 bra 	$L__BB4_30;
	shr.u32 	%r37, %r3, 1;
	setp.ge.u32 	%p14, %r2, %r37;
	@%p14 bra 	$L__BB4_20;
	shl.b32 	%r63, %r37, 2;
	add.s32 	%r64, %r8, %r63;
	ld.shared.f32 	%f57, [%r64];
	ld.shared.f32 	%f58, [%r8];
	add.f32 	%f59, %f57, %f58;
	st.shared.f32 	[%r8], %f59;
	add.s32 	%r65, %r9, %r63;
	ld.shared.f32 	%f60, [%r65];
	ld.shared.f32 	%f61, [%r9];
	add.f32 	%f62, %f60, %f61;
	st.shared.f32 	[%r9], %f62;
	add.s32 	%r66, %r64, %r5;
	ld.shared.f32 	%f63, [%r66];
	ld.shared.f32 	%f64, [%r10];
	add.f32 	%f65, %f63, %f64;
	st.shared.f32 	[%r10], %f65;
	add.s32 	%r67, %r65, %r5;
	ld.shared.u32 	%r68, [%r67];
	ld.shared.u32 	%r69, [%r11];
	add.s32 	%r70, %r69, %r68;
	st.shared.u32 	[%r11], %r70;
$L__BB4_20:
	bar.sync 	0;
	setp.lt.u32 	%p15, %r3, 132;
	@%p15 bra 	$L__BB4_30;
	shr.u32 	%r71, %r3, 2;
	setp.ge.u32 	%p16, %r2, %r71;
	@%p16 bra 	$L__BB4_23;
	and.b32  	%r72, %r3, 2044;
	add.s32 	%r73, %r8, %r72;
	ld.shared.f32 	%f66, [%r73];
	ld.shared.f32 	%f67, [%r8];
	add.f32 	%f68, %f66, %f67;
	st.shared.f32 	[%r8], %f68;
	add.s32 	%r74, %r9, %r72;
	ld.shared.f32 	%f69, [%r74];
	ld.shared.f32 	%f70, [%r9];
	add.f32 	%f71, %f69, %f70;
	st.shared.f32 	[%r9], %f71;
	add.s32 	%r75, %r73, %r5;
	ld.shared.f32 	%f72, [%r75];
	ld.shared.f32 	%f73, [%r10];
	add.f32 	%f74, %f72, %f73;
	st.shared.f32 	[%r10], %f74;
	add.s32 	%r76, %r74, %r5;
	ld.shared.u32 	%r77, [%r76];
	ld.shared.u32 	%r78, [%r11];
	add.s32 	%r79, %r78, %r77;
	st.shared.u32 	[%r11], %r79;
$L__BB4_23:
	bar.sync 	0;
	setp.lt.u32 	%p17, %r3, 264;
	@%p17 bra 	$L__BB4_30;
	shr.u32 	%r38, %r3, 3;
	setp.ge.u32 	%p18, %r2, %r38;
	@%p18 bra 	$L__BB4_26;
	shl.b32 	%r80, %r38, 2;
	add.s32 	%r81, %r8, %r80;
	ld.shared.f32 	%f75, [%r81];
	ld.shared.f32 	%f76, [%r8];
	add.f32 	%f77, %f75, %f76;
	st.shared.f32 	[%r8], %f77;
	add.s32 	%r82, %r9, %r80;
	ld.shared.f32 	%f78, [%r82];
	ld.shared.f32 	%f79, [%r9];
	add.f32 	%f80, %f78, %f79;
	st.shared.f32 	[%r9], %f80;
	add.s32 	%r83, %r81, %r5;
	ld.shared.f32 	%f81, [%r83];
	ld.shared.f32 	%f82, [%r10];
	add.f32 	%f83, %f81, %f82;
	st.shared.f32 	[%r10], %f83;
	add.s32 	%r84, %r82, %r5;
	ld.shared.u32 	%r85, [%r84];
	ld.shared.u32 	%r86, [%r11];
	add.s32 	%r87, %r86, %r85;
	st.shared.u32 	[%r11], %r87;
$L__BB4_26:
	bar.sync 	0;
	setp.lt.u32 	%p19, %r3, 528;
	@%p19 bra 	$L__BB4_30;
	shr.u32 	%r39, %r3, 4;
	setp.ge.u32 	%p20, %r2, %r39;
	@%p20 bra 	$L__BB4_29;
	shl.b32 	%r88, %r39, 2;
	add.s32 	%r89, %r8, %r88;
	ld.shared.f32 	%f84, [%r89];
	ld.shared.f32 	%f85, [%r8];
	add.f32 	%f86, %f84, %f85;
	st.shared.f32 	[%r8], %f86;
	add.s32 	%r90, %r9, %r88;
	ld.shared.f32 	%f87, [%r90];
	ld.shared.f32 	%f88, [%r9];
	add.f32 	%f89, %f87, %f88;
	st.shared.f32 	[%r9], %f89;
	add.s32 	%r91, %r89, %r5;
	ld.shared.f32 	%f90, [%r91];
	ld.shared.f32 	%f91, [%r10];
	add.f32 	%f92, %f90, %f91;
	st.shared.f32 	[%r10], %f92;
	add.s32 	%r92, %r90, %r5;
	ld.shared.u32 	%r93, [%r92];
	ld.shared.u32 	%r94, [%r11];
	add.s32 	%r95, %r94, %r93;
	st.shared.u32 	[%r11], %r95;
$L__BB4_29:
	bar.sync 	0;
$L__BB4_30:
	setp.gt.u32 	%p21, %r2, 31;
	@%p21 bra 	$L__BB4_46;
	setp.lt.u32 	%p22, %r3, 64;
	@%p22 bra 	$L__BB4_33;
	ld.volatile.shared.f32 	%f93, [%r8+128];
	ld.volatile.shared.f32 	%f94, [%r8];
	add.f32 	%f95, %f93, %f94;
	st.volatile.shared.f32 	[%r8], %f95;
	ld.volatile.shared.f32 	%f96, [%r9+128];
	ld.volatile.shared.f32 	%f97, [%r9];
	add.f32 	%f98, %f96, %f97;
	st.volatile.shared.f32 	[%r9], %f98;
	ld.volatile.shared.f32 	%f99, [%r10+128];
	ld.volatile.shared.f32 	%f100, [%r10];
	add.f32 	%f101, %f99, %f100;
	st.volatile.shared.f32 	[%r10], %f101;
	ld.volatile.shared.u32 	%r96, [%r11+128];
	ld.volatile.shared.u32 	%r97, [%r11];
	add.s32 	%r98, %r97, %r96;
	st.volatile.shared.u32 	[%r11], %r98;
	bra.uni 	$L__BB4_34;
$L__BB4_33:
	setp.lt.u32 	%p23, %r3, 32;
	@%p23 bra 	$L__BB4_35;
$L__BB4_34:
	ld.volatile.shared.f32 	%f102, [%r8+64];
	ld.volatile.shared.f32 	%f103, [%r8];
	add.f32 	%f104, %f102, %f103;
	st.volatile.shared.f32 	[%r8], %f104;
	ld.volatile.shared.f32 	%f105, [%r9+64];
	ld.volatile.shared.f32 	%f106, [%r9];
	add.f32 	%f107, %f105, %f106;
	st.volatile.shared.f32 	[%r9], %f107;
	ld.volatile.shared.f32 	%f108, [%r10+64];
	ld.volatile.shared.f32 	%f109, [%r10];
	add.f32 	%f110, %f108, %f109;
	st.volatile.shared.f32 	[%r10], %f110;
	ld.volatile.shared.u32 	%r99, [%r11+64];
	ld.volatile.shared.u32 	%r100, [%r11];
	add.s32 	%r101, %r100, %r99;
	st.volatile.shared.u32 	[%r11], %r101;
	bra.uni 	$L__BB4_36;
$L__BB4_35:
	setp.lt.u32 	%p24, %r3, 16;
	@%p24 bra 	$L__BB4_37;
$L__BB4_36:
	ld.volatile.shared.f32 	%f111, [%r8+32];
	ld.volatile.shared.f32 	%f112, [%r8];
	add.f32 	%f113, %f111, %f112;
	st.volatile.shared.f32 	[%r8], %f113;
	ld.volatile.shared.f32 	%f114, [%r9+32];
	ld.volatile.shared.f32 	%f115, [%r9];
	add.f32 	%f116, %f114, %f115;
	st.volatile.shared.f32 	[%r9], %f116;
	ld.volatile.shared.f32 	%f117, [%r10+32];
	ld.volatile.shared.f32 	%f118, [%r10];
	add.f32 	%f119, %f117, %f118;
	st.volatile.shared.f32 	[%r10], %f119;
	ld.volatile.shared.u32 	%r102, [%r11+32];
	ld.volatile.shared.u32 	%r103, [%r11];
	add.s32 	%r104, %r103, %r102;
	st.volatile.shared.u32 	[%r11], %r104;
	bra.uni 	$L__BB4_38;
$L__BB4_37:
	setp.lt.u32 	%p25, %r3, 8;
	@%p25 bra 	$L__BB4_39;
$L__BB4_38:
	ld.volatile.shared.f32 	%f120, [%r8+16];
	ld.volatile.shared.f32 	%f121, [%r8];
	add.f32 	%f122, %f120, %f121;
	st.volatile.shared.f32 	[%r8], %f122;
	ld.volatile.shared.f32 	%f123, [%r9+16];
	ld.volatile.shared.f32 	%f124, [%r9];
	add.f32 	%f125, %f123, %f124;
	st.volatile.shared.f32 	[%r9], %f125;
	ld.volatile.shared.f32 	%f126, [%r10+16];
	ld.volatile.shared.f32 	%f127, [%r10];
	add.f32 	%f128, %f126, %f127;
	st.volatile.shared.f32 	[%r10], %f128;
	ld.volatile.shared.u32 	%r105, [%r11+16];
	ld.volatile.shared.u32 	%r106, [%r11];
	add.s32 	%r107, %r106, %r105;
	st.volatile.shared.u32 	[%r11], %r107;
	bra.uni 	$L__BB4_40;
$L__BB4_39:
	setp.lt.u32 	%p26, %r3, 4;
	@%p26 bra 	$L__BB4_41;
$L__BB4_40:
	ld.volatile.shared.f32 	%f129, [%r8+8];
	ld.volatile.shared.f32 	%f130, [%r8];
	add.f32 	%f131, %f129, %f130;
	st.volatile.shared.f32 	[%r8], %f131;
	ld.volatile.shared.f32 	%f132, [%r9+8];
	ld.volatile.shared.f32 	%f133, [%r9];
	add.f32 	%f134, %f132, %f133;
	st.volatile.shared.f32 	[%r9], %f134;
	ld.volatile.shared.f32 	%f135, [%r10+8];
	ld.volatile.shared.f32 	%f136, [%r10];
	add.f32 	%f137, %f135, %f136;
	st.volatile.shared.f32 	[%r10], %f137;
	ld.volatile.shared.u32 	%r108, [%r11+8];
	ld.volatile.shared.u32 	%r109, [%r11];
	add.s32 	%r110, %r109, %r108;
	st.volatile.shared.u32 	[%r11], %r110;
	bra.uni 	$L__BB4_42;
$L__BB4_41:
	setp.lt.u32 	%p27, %r3, 2;
	@%p27 bra 	$L__BB4_43;
$L__BB4_42:
	ld.volatile.shared.f32 	%f138, [%r8+4];
	ld.volatile.shared.f32 	%f139, [%r8];
	add.f32 	%f140, %f138, %f139;
	st.volatile.shared.f32 	[%r8], %f140;
	ld.volatile.shared.f32 	%f141, [%r9+4];
	ld.volatile.shared.f32 	%f142, [%r9];
	add.f32 	%f143, %f141, %f142;
	st.volatile.shared.f32 	[%r9], %f143;
	ld.volatile.shared.f32 	%f144, [%r10+4];
	ld.volatile.shared.f32 	%f145, [%r10];
	add.f32 	%f146, %f144, %f145;
	st.volatile.shared.f32 	[%r10], %f146;
	ld.volatile.shared.u32 	%r111, [%r11+4];
	ld.volatile.shared.u32 	%r112, [%r11];
	add.s32 	%r113, %r112, %r111;
	st.volatile.shared.u32 	[%r11], %r113;
$L__BB4_43:
	setp.ne.s32 	%p28, %r2, 0;
	@%p28 bra 	$L__BB4_46;
	ld.shared.u32 	%r40, [%r7];
	setp.lt.s32 	%p29, %r40, 1;
	@%p29 bra 	$L__BB4_46;
	ld.shared.f32 	%f147, [shared_data];
	cvt.rn.f32.u32 	%f148, %r40;
	div.rn.f32 	%f149, %f147, %f148;
	cvta.to.global.u64 	%rd45, %rd8;
	mul.wide.u32 	%rd46, %r1, 4;
	add.s64 	%rd47, %rd45, %rd46;
	st.global.f32 	[%rd47], %f149;
	ld.shared.f32 	%f150, [%r4];
	div.rn.f32 	%f151, %f150, %f148;
	cvta.to.global.u64 	%rd48, %rd9;
	add.s64 	%rd49, %rd48, %rd46;
	st.global.f32 	[%rd49], %f151;
	ld.shared.f32 	%f152, [%r6];
	div.rn.f32 	%f153, %f152, %f148;
	cvta.to.global.u64 	%rd50, %rd10;
	add.s64 	%rd51, %rd50, %rd46;
	st.global.f32 	[%rd51], %f153;
	cvta.to.global.u64 	%rd52, %rd11;
	add.s64 	%rd53, %rd52, %rd46;
	st.global.u32 	[%rd53], %r40;
$L__BB4_46:
	ret;

}
	// .globl	compute_inertia_kernel
.visible .entry compute_inertia_kernel(
	.param .u64 .ptr .align 1 compute_inertia_kernel_param_0,
	.param .u64 .ptr .align 1 compute_inertia_kernel_param_1,
	.param .u64 .ptr .align 1 compute_inertia_kernel_param_2,
	.param .u64 .ptr .align 1 compute_inertia_kernel_param_3,
	.param .u64 .ptr .align 1 compute_inertia_kernel_param_4,
	.param .u64 .ptr .align 1 compute_inertia_kernel_param_5,
	.param .u64 .ptr .align 1 compute_inertia_kernel_param_6,
	.param .u64 .ptr .align 1 compute_inertia_kernel_param_7,
	.param .u32 compute_inertia_kernel_param_8
)
{
	.reg .pred 	%p<19>;
	.reg .b32 	%r<28>;
	.reg .b32 	%f<48>;
	.reg .b64 	%rd<31>;

	ld.param.u64 	%rd8, [compute_inertia_kernel_param_0];
	ld.param.u64 	%rd9, [compute_inertia_kernel_param_1];
	ld.param.u64 	%rd11, [compute_inertia_kernel_param_3];
	ld.param.u64 	%rd12, [compute_inertia_kernel_param_4];
	ld.param.u64 	%rd13, [compute_inertia_kernel_param_5];
	ld.param.u32 	%r12, [compute_inertia_kernel_param_8];
	mov.u32 	%r1, %ctaid.x;
	mov.u32 	%r2, %ntid.x;
	mov.u32 	%r3, %tid.x;
	mad.lo.s32 	%r27, %r1, %r2, %r3;
	shl.b32 	%r13, %r3, 2;
	mov.u32 	%r14, shared_inertia;
	add.s32 	%r5, %r14, %r13;
	mov.b32 	%r15, 0;
	st.shared.u32 	[%r5], %r15;
	setp.ge.s32 	%p1, %r27, %r12;
	@%p1 bra 	$L__BB5_4;
	ld.param.u64 	%rd29, [compute_inertia_kernel_param_6];
	ld.param.u64 	%rd28, [compute_inertia_kernel_param_2];
	mov.u32 	%r16, %nctaid.x;
	mul.lo.s32 	%r6, %r16, %r2;
	cvta.to.global.u64 	%rd1, %rd29;
	cvta.to.global.u64 	%rd2, %rd8;
	cvta.to.global.u64 	%rd3, %rd9;
	cvta.to.global.u64 	%rd4, %rd28;
	cvta.to.global.u64 	%rd5, %rd11;
	cvta.to.global.u64 	%rd6, %rd12;
	cvta.to.global.u64 	%rd7, %rd13;
	mov.f32 	%f47, 0f00000000;
$L__BB5_2:
	mul.wide.s32 	%rd16, %r27, 4;
	add.s64 	%rd17, %rd1, %rd16;
	ld.global.nc.u32 	%r17, [%rd17];
	add.s64 	%rd18, %rd2, %rd16;
	ld.global.nc.f32 	%f4, [%rd18];
	add.s64 	%rd19, %rd3, %rd16;
	ld.global.nc.f32 	%f5, [%rd19];
	add.s64 	%rd20, %rd4, %rd16;
	ld.global.nc.f32 	%f6, [%rd20];
	mul.wide.s32 	%rd21, %r17, 4;
	add.s64 	%rd22, %rd5, %rd21;
	ld.global.nc.f32 	%f7, [%rd22];
	add.s64 	%rd23, %rd6, %rd21;
	ld.global.nc.f32 	%f8, [%rd23];
	add.s64 	%rd24, %rd7, %rd21;
	ld.global.nc.f32 	%f9, [%rd24];
	sub.f32 	%f10, %f4, %f7;
	sub.f32 	%f11, %f5, %f8;
	sub.f32 	%f12, %f6, %f9;
	mul.f32 	%f13, %f11, %f11;
	fma.rn.f32 	%f14, %f10, %f10, %f13;
	fma.rn.f32 	%f15, %f12, %f12, %f14;
	add.f32 	%f47, %f47, %f15;
	add.s32 	%r27, %r27, %r6;
	setp.lt.s32 	%p2, %r27, %r12;
	@%p2 bra 	$L__BB5_2;
	st.shared.f32 	[%r5], %f47;
$L__BB5_4:
	bar.sync 	0;
	setp.lt.u32 	%p3, %r2, 66;
	@%p3 bra 	$L__BB5_17;
	shr.u32 	%r9, %r2, 1;
	setp.ge.u32 	%p4, %r3, %r9;
	@%p4 bra 	$L__BB5_7;
	shl.b32 	%r18, %r9, 2;
	add.s32 	%r19, %r5, %r18;
	ld.shared.f32 	%f16, [%r19];
	ld.shared.f32 	%f17, [%r5];
	add.f32 	%f18, %f16, %f17;
	st.shared.f32 	[%r5], %f18;
$L__BB5_7:
	bar.sync 	0;
	setp.lt.u32 	%p5, %r2, 132;
	@%p5 bra 	$L__BB5_17;
	shr.u32 	%r20, %r2, 2;
	setp.ge.u32 	%p6, %r3, %r20;
	@%p6 bra 	$L__BB5_10;
	and.b32  	%r21, %r2, 2044;
	add.s32 	%r22, %r5, %r21;
	ld.shared.f32 	%f19, [%r22];
	ld.shared.f32 	%f20, [%r5];
	add.f32 	%f21, %f19, %f20;
	st.shared.f32 	[%r5], %f21;
$L__BB5_10:
	bar.sync 	0;
	setp.lt.u32 	%p7, %r2, 264;
	@%p7 bra 	$L__BB5_17;
	shr.u32 	%r10, %r2, 3;
	setp.ge.u32 	%p8, %r3, %r10;
	@%p8 bra 	$L__BB5_13;
	shl.b32 	%r23, %r10, 2;
	add.s32 	%r24, %r5, %r23;
	ld.shared.f32 	%f22, [%r24];
	ld.shared.f32 	%f23, [%r5];
	add.f32 	%f24, %f22, %f23;
	st.shared.f32 	[%r5], %f24;
$L__BB5_13:
	bar.sync 	0;
	setp.lt.u32 	%p9, %r2, 528;
	@%p9 bra 	$L__BB5_17;
	shr.u32 	%r11, %r2, 4;
	setp.ge.u32 	%p10, %r3, %r11;
	@%p10 bra 	$L__BB5_16;
	shl.b32 	%r25, %r11, 2;
	add.s32 	%r26, %r5, %r25;
	ld.shared.f32 	%f25, [%r26];
	ld.shared.f32 	%f26, [%r5];
	add.f32 	%f27, %f25, %f26;
	st.shared.f32 	[%r5], %f27;
$L__BB5_16:
	bar.sync 	0;
$L__BB5_17:
	setp.gt.u32 	%p11, %r3, 31;
	@%p11 bra 	$L__BB5_32;
	setp.lt.u32 	%p12, %r2, 64;
	@%p12 bra 	$L__BB5_20;
	ld.volatile.shared.f32 	%f28, [%r5+128];
	ld.volatile.shared.f32 	%f29, [%r5];
	add.f32 	%f30, %f28, %f29;
	st.volatile.shared.f32 	[%r5], %f30;
	bra.uni 	$L__BB5_21;
$L__BB5_20:
	setp.lt.u32 	%p13, %r2, 32;
	@%p13 bra 	$L__BB5_22;
$L__BB5_21:
	ld.volatile.shared.f32 	%f31, [%r5+64];
	ld.volatile.shared.f32 	%f32, [%r5];
	add.f32 	%f33, %f31, %f32;
	st.volatile.shared.f32 	[%r5], %f33;
	bra.uni 	$L__BB5_23;
$L__BB5_22:
	setp.lt.u32 	%p14, %r2, 16;
	@%p14 bra 	$L__BB5_24;
$L__BB5_23:
	ld.volatile.shared.f32 	%f34, [%r5+32];
	ld.volatile.shared.f32 	%f35, [%r5];
	add.f32 	%f36, %f34, %f35;
	st.volatile.shared.f32 	[%r5], %f36;
	bra.uni 	$L__BB5_25;
$L__BB5_24:
	setp.lt.u32 	%p15, %r2, 8;
	@%p15 bra 	$L__BB5_26;
$L__BB5_25:
	ld.volatile.shared.f32 	%f37, [%r5+16];
	ld.volatile.shared.f32 	%f38, [%r5];
	add.f32 	%f39, %f37, %f38;
	st.volatile.shared.f32 	[%r5], %f39;
	bra.uni 	$L__BB5_27;
$L__BB5_26:
	setp.lt.u32 	%p16, %r2, 4;
	@%p16 bra 	$L__BB5_28;
$L__BB5_27:
	ld.volatile.shared.f32 	%f40, [%r5+8];
	ld.volatile.shared.f32 	%f41, [%r5];
	add.f32 	%f42, %f40, %f41;
	st.volatile.shared.f32 	[%r5], %f42;
	bra.uni 	$L__BB5_29;
$L__BB5_28:
	setp.lt.u32 	%p17, %r2, 2;
	@%p17 bra 	$L__BB5_30;
$L__BB5_29:
	ld.volatile.shared.f32 	%f43, [%r5+4];
	ld.volatile.shared.f32 	%f44, [%r5];
	add.f32 	%f45, %f43, %f44;
	st.volatile.shared.f32 	[%r5], %f45;
$L__BB5_30:
	setp.ne.s32 	%p18, %r3, 0;
	@%p18 bra 	$L__BB5_32;
	ld.param.u64 	%rd30, [compute_inertia_kernel_param_7];
	ld.shared.f32 	%f46, [shared_inertia];
	cvta.to.global.u64 	%rd25, %rd30;
	mul.wide.u32 	%rd26, %r1, 4;
	add.s64 	%rd27, %rd25, %rd26;
	st.global.f32 	[%rd27], %f46;
$L__BB5_32:
	ret;

}
	// .globl	compute_lof_kernel
.visible .entry compute_lof_kernel(
	.param .u64 .ptr .align 1 compute_lof_kernel_param_0,
	.param .u64 .ptr .align 1 compute_lof_kernel_param_1,
	.param .u64 .ptr .align 1 compute_lof_kernel_param_2,
	.param .u64 .ptr .align 1 compute_lof_kernel_param_3,
	.param .u64 .ptr .align 1 compute_lof_kernel_param_4,
	.param .u64 .ptr .align 1 compute_lof_kernel_param_5,
	.param .u64 .ptr .align 1 compute_lof_kernel_param_6,
	.param .align 4 .b8 compute_lof_kernel_param_7[12],
	.param .u64 .ptr .align 1 compute_lof_kernel_param_8,
	.param .u64 .ptr .align 1 compute_lof_kernel_param_9,
	.param .u32 compute_lof_kernel_param_10,
	.param .u32 compute_lof_kernel_param_11,
	.param .f32 compute_lof_kernel_param_12,
	.param .f32 compute_lof_kernel_param_13,
	.param .f32 compute_lof_kernel_param_14,
	.param .f32 compute_lof_kernel_param_15,
	.param .u32 compute_lof_kernel_param_16
)
{
	.local .align 16 .b8 	__local_depot6[128];
	.reg .b64 	%SP;
	.reg .b64 	%SPL;
	.reg .pred 	%p<324>;
	.reg .b32 	%r<363>;
	.reg .b32 	%f<296>;
	.reg .b64 	%rd<195>;

	mov.u64 	%SPL, __local_depot6;
	ld.param.u32 	%r210, [compute_lof_kernel_param_7+8];
	ld.param.u32 	%r209, [compute_lof_kernel_param_7+4];
	ld.param.u32 	%r208, [compute_lof_kernel_param_7];
	ld.param.u64 	%rd36, [compute_lof_kernel_param_0];
	ld.param.u64 	%rd37, [compute_lof_kernel_param_1];
	ld.param.u64 	%rd38, [compute_lof_kernel_param_2];
	ld.param.u64 	%rd39, [compute_lof_kernel_param_3];
	ld.param.u64 	%rd40, [compute_lof_kernel_param_4];
	ld.param.u64 	%rd41, [compute_lof_kernel_param_5];
	ld.param.u64 	%rd34, [compute_lof_kernel_param_8];
	ld.param.u64 	%rd35, [compute_lof_kernel_param_9];
	ld.param.u32 	%r213, [compute_lof_kernel_param_10];
	ld.param.u32 	%r211, [compute_lof_kernel_param_11];
	ld.param.f32 	%f285, [compute_lof_kernel_param_12];
	ld.param.f32 	%f31, [compute_lof_kernel_param_13];
	ld.param.f32 	%f32, [compute_lof_kernel_param_15];
	ld.param.u32 	%r212, [compute_lof_kernel_param_16];
	cvta.to.global.u64 	%rd1, %rd39;
	cvta.to.global.u64 	%rd2, %rd41;
	cvta.to.global.u64 	%rd3, %rd40;
	cvta.to.global.u64 	%rd4, %rd38;
	cvta.to.global.u64 	%rd5, %rd37;
	cvta.to.global.u64 	%rd6, %rd36;
	add.u64 	%rd7, %SPL, 0;
	mov.u32 	%r214, %ctaid.x;
	mov.u32 	%r215, %ntid.x;
	mov.u32 	%r216, %tid.x;
	mad.lo.s32 	%r3, %r214, %r215, %r216;
	setp.ge.s32 	%p6, %r3, %r213;
	@%p6 bra 	$L__BB6_309;
	mul.wide.s32 	%rd43, %r3, 4;
	add.s64 	%rd44, %rd6, %rd43;
	ld.global.nc.f32 	%f1, [%rd44];
	add.s64 	%rd45, %rd5, %rd43;
	ld.global.nc.f32 	%f2, [%rd45];
	add.s64 	%rd46, %rd4, %rd43;
	ld.global.nc.f32 	%f3, [%rd46];
	sub.f32 	%f33, %f1, %f31;
	div.rn.f32 	%f34, %f33, %f32;
	cvt.rzi.s32.f32 	%r4, %f34;
	sub.f32 	%f35, %f2, %f31;
	div.rn.f32 	%f36, %f35, %f32;
	cvt.rzi.s32.f32 	%r219, %f36;
	sub.f32 	%f37, %f3, %f31;
	div.rn.f32 	%f38, %f37, %f32;
	cvt.rzi.s32.f32 	%r6, %f38;
	min.s32 	%r7, %r211, %r212;
	add.s32 	%r8, %r4, -1;
	setp.gt.s32 	%p7, %r4, -1;
	setp.lt.s32 	%p8, %r4, %r208;
	setp.gt.s32 	%p9, %r219, -2;
	and.pred  	%p10, %p7, %p9;
	add.s32 	%r9, %r4, 1;
	add.s32 	%r10, %r219, 1;
	and.pred  	%p1, %p10, %p8;
	mov.b32 	%r300, 0;
	mov.b32 	%r283, -1;
$L__BB6_2:
	setp.le.s32 	%p11, %r219, %r209;
	add.s32 	%r220, %r283, %r6;
	setp.gt.s32 	%p12, %r220, -1;
	setp.lt.s32 	%p13, %r220, %r210;
	and.pred  	%p2, %p12, %p13;
	mul.lo.s32 	%r13, %r220, %r209;
	and.pred  	%p3, %p11, %p2;
	add.s32 	%r221, %r219, %r13;
	add.s32 	%r14, %r221, -1;
	mul.lo.s32 	%r15, %r14, %r208;
	setp.le.s32 	%p14, %r4, %r208;
	min.s32 	%r222, %r4, %r219;
	setp.gt.s32 	%p15, %r222, 0;
	and.pred  	%p16, %p15, %p14;
	and.pred  	%p17, %p16, %p3;
	not.pred 	%p18, %p17;
	@%p18 bra 	$L__BB6_34;
	add.s32 	%r223, %r8, %r15;
	mul.wide.s32 	%rd47, %r223, 4;
	add.s64 	%rd48, %rd3, %rd47;
	ld.global.nc.u32 	%r285, [%rd48];
	add.s64 	%rd49, %rd2, %rd47;
	ld.global.nc.u32 	%r17, [%rd49];
	setp.ge.s32 	%p19, %r285, %r17;
	setp.ge.s32 	%p20, %r300, %r7;
	or.pred  	%p21, %p19, %p20;
	@%p21 bra 	$L__BB6_34;
$L__BB6_4:
	mul.wide.s32 	%rd50, %r285, 4;
	add.s64 	%rd51, %rd1, %rd50;
	ld.global.nc.u32 	%r20, [%rd51];
	setp.eq.s32 	%p22, %r20, %r3;
	@%p22 bra 	$L__BB6_33;
	mul.wide.s32 	%rd52, %r20, 4;
	add.s64 	%rd53, %rd6, %rd52;
	ld.global.nc.f32 	%f39, [%rd53];
	add.s64 	%rd54, %rd5, %rd52;
	ld.global.nc.f32 	%f40, [%rd54];
	add.s64 	%rd55, %rd4, %rd52;
	ld.global.nc.f32 	%f41, [%rd55];
	sub.f32 	%f42, %f1, %f39;
	sub.f32 	%f43, %f2, %f40;
	sub.f32 	%f44, %f3, %f41;
	mul.f32 	%f45, %f43, %f43;
	fma.rn.f32 	%f46, %f42, %f42, %f45;
	fma.rn.f32 	%f47, %f44, %f44, %f46;
	sqrt.rn.f32 	%f4, %f47;
	setp.gtu.f32 	%p23, %f4, %f285;
	setp.leu.f32 	%p24, %f4, 0f00000000;
	or.pred  	%p25, %p23, %p24;
	@%p25 bra 	$L__BB6_33;
	setp.lt.s32 	%p26, %r300, 1;
	mov.u32 	%r289, %r300;
	@%p26 bra 	$L__BB6_10;
	neg.s32 	%r287, %r300;
	mov.b32 	%r288, 0;
	mov.u64 	%rd192, %rd7;
$L__BB6_8:
	ld.local.f32 	%f48, [%rd192];
	setp.lt.f32 	%p27, %f4, %f48;
	mov.u32 	%r289, %r288;
	@%p27 bra 	$L__BB6_10;
	add.s32 	%r288, %r288, 1;
	add.s32 	%r287, %r287, 1;
	setp.ne.s32 	%p28, %r287, 0;
	add.s64 	%rd192, %rd192, 4;
	mov.u32 	%r289, %r300;
	@%p28 bra 	$L__BB6_8;
$L__BB6_10:
	setp.le.s32 	%p29, %r300, %r289;
	@%p29 bra 	$L__BB6_31;
	sub.s32 	%r225, %r300, %r289;
	and.b32  	%r27, %r225, 3;
	setp.eq.s32 	%p30, %r27, 0;
	mov.u32 	%r290, %r300;
	@%p30 bra 	$L__BB6_21;
	setp.ge.s32 	%p31, %r300, %r211;
	mul.wide.s32 	%rd56, %r300, 4;
	add.s64 	%rd10, %rd7, %rd56;
	@%p31 bra 	$L__BB6_14;
	ld.local.f32 	%f49, [%rd10+-4];
	st.local.f32 	[%rd10], %f49;
$L__BB6_14:
	add.s32 	%r290, %r300, -1;
	setp.eq.s32 	%p32, %r27, 1;
	@%p32 bra 	$L__BB6_21;
	setp.gt.s32 	%p33, %r300, %r211;
	@%p33 bra 	$L__BB6_17;
	ld.local.f32 	%f50, [%rd10+-8];
	st.local.f32 	[%rd10+-4], %f50;
$L__BB6_17:
	add.s32 	%r290, %r300, -2;
	setp.eq.s32 	%p34, %r27, 2;
	@%p34 bra 	$L__BB6_21;
	setp.ge.s32 	%p35, %r290, %r211;
	@%p35 bra 	$L__BB6_20;
	ld.local.f32 	%f51, [%rd10+-12];
	st.local.f32 	[%rd10+-8], %f51;
$L__BB6_20:
	add.s32 	%r290, %r300, -3;
$L__BB6_21:
	sub.s32 	%r226, %r289, %r300;
	setp.gt.u32 	%p36, %r226, -4;
	@%p36 bra 	$L__BB6_31;
$L__BB6_22:
	setp.ge.s32 	%p37, %r290, %r211;
	mul.wide.s32 	%rd57, %r290, 4;
	add.s64 	%rd11, %rd7, %rd57;
	@%p37 bra 	$L__BB6_24;
	ld.local.f32 	%f52, [%rd11+-4];
	st.local.f32 	[%rd11], %f52;
$L__BB6_24:
	setp.gt.s32 	%p38, %r290, %r211;
	@%p38 bra 	$L__BB6_26;
	ld.local.f32 	%f53, [%rd11+-8];
	st.local.f32 	[%rd11+-4], %f53;
$L__BB6_26:
	add.s32 	%r227, %r290, -2;
	setp.ge.s32 	%p39, %r227, %r211;
	@%p39 bra 	$L__BB6_28;
	ld.local.f32 	%f54, [%rd11+-12];
	st.local.f32 	[%rd11+-8], %f54;
$L__BB6_28:
	add.s32 	%r228, %r290, -3;
	setp.ge.s32 	%p40, %r228, %r211;
	@%p40 bra 	$L__BB6_30;
	ld.local.f32 	%f55, [%rd11+-16];
	st.local.f32 	[%rd11+-12], %f55;
$L__BB6_30:
	add.s32 	%r290, %r290, -4;
	setp.gt.s32 	%p41, %r290, %r289;
	@%p41 bra 	$L__BB6_22;
$L__BB6_31:
	setp.ge.s32 	%p42, %r289, %r7;
	@%p42 bra 	$L__BB6_33;
	mul.wide.s32 	%rd58, %r289, 4;
	add.s64 	%rd59, %rd7, %rd58;
	st.local.f32 	[%rd59], %f4;
	add.s32 	%r300, %r300, 1;
$L__BB6_33:
	add.s32 	%r285, %r285, 1;
	setp.lt.s32 	%p43, %r285, %r17;
	setp.lt.s32 	%p44, %r300, %r7;
	and.pred  	%p45, %p43, %p44;
	@%p45 bra 	$L__BB6_4;
$L__BB6_34:
	setp.gt.s32 	%p46, %r4, -1;
	setp.lt.s32 	%p47, %r4, %r208;
	setp.gt.s32 	%p48, %r219, 0;
	and.pred  	%p49, %p46, %p48;
	and.pred  	%p50, %p49, %p47;
	and.pred  	%p51, %p50, %p3;
	not.pred 	%p52, %p51;
	@%p52 bra 	$L__BB6_66;
	add.s32 	%r229, %r4, %r15;
	mul.wide.s32 	%rd60, %r229, 4;
	add.s64 	%rd61, %rd3, %rd60;
	ld.global.nc.u32 	%r294, [%rd61];
	add.s64 	%rd62, %rd2, %rd60;
	ld.global.nc.u32 	%r39, [%rd62];
	setp.ge.s32 	%p53, %r294, %r39;
	setp.ge.s32 	%p54, %r300, %r7;
	or.pred  	%p55, %p53, %p54;
	@%p55 bra 	$L__BB6_66;
$L__BB6_36:
	mul.wide.s32 	%rd63, %r294, 4;
	add.s64 	%rd64, %rd1, %rd63;
	ld.global.nc.u32 	%r42, [%rd64];
	setp.eq.s32 	%p56, %r42, %r3;
	@%p56 bra 	$L__BB6_65;
	mul.wide.s32 	%rd65, %r42, 4;
	add.s64 	%rd66, %rd6, %rd65;
	ld.global.nc.f32 	%f56, [%rd66];
	add.s64 	%rd67, %rd5, %rd65;
	ld.global.nc.f32 	%f57, [%rd67];
	add.s64 	%rd68, %rd4, %rd65;
	ld.global.nc.f32 	%f58, [%rd68];
	sub.f32 	%f59, %f1, %f56;
	sub.f32 	%f60, %f2, %f57;
	sub.f32 	%f61, %f3, %f58;
	mul.f32 	%f62, %f60, %f60;
	fma.rn.f32 	%f63, %f59, %f59, %f62;
	fma.rn.f32 	%f64, %f61, %f61, %f63;
	sqrt.rn.f32 	%f5, %f64;
	setp.gtu.f32 	%p57, %f5, %f285;
	setp.leu.f32 	%p58, %f5, 0f00000000;
	or.pred  	%p59, %p57, %p58;
	@%p59 bra 	$L__BB6_65;
	setp.lt.s32 	%p60, %r300, 1;
	mov.u32 	%r297, %r300;
	@%p60 bra 	$L__BB6_42;
	mov.b32 	%r296, 0;
$L__BB6_40:
	mul.wide.u32 	%rd69, %r296, 4;
	add.s64 	%rd70, %rd7, %rd69;
	ld.local.f32 	%f65, [%rd70];
	setp.lt.f32 	%p61, %f5, %f65;
	mov.u32 	%r297, %r296;
	@%p61 bra 	$L__BB6_42;
	add.s32 	%r296, %r296, 1;
	setp.ne.s32 	%p62, %r296, %r300;
	mov.u32 	%r297, %r300;
	@%p62 bra 	$L__BB6_40;
$L__BB6_42:
	setp.le.s32 	%p63, %r300, %r297;
	@%p63 bra 	$L__BB6_63;
	sub.s32 	%r231, %r300, %r297;
	and.b32  	%r46, %r231, 3;
	setp.eq.s32 	%p64, %r46, 0;
	mov.u32 	%r298, %r300;
	@%p64 bra 	$L__BB6_53;
	setp.ge.s32 	%p65, %r300, %r211;
	mul.wide.s32 	%rd71, %r300, 4;
	add.s64 	%rd12, %rd7, %rd71;
	@%p65 bra 	$L__BB6_46;
	ld.local.f32 	%f66, [%rd12+-4];
	st.local.f32 	[%rd12], %f66;
$L__BB6_46:
	add.s32 	%r298, %r300, -1;
	setp.eq.s32 	%p66, %r46, 1;
	@%p66 bra 	$L__BB6_53;
	setp.gt.s32 	%p67, %r300, %r211;
	@%p67 bra 	$L__BB6_49;
	ld.local.f32 	%f67, [%rd12+-8];
	st.local.f32 	[%rd12+-4], %f67;
$L__BB6_49:
	add.s32 	%r298, %r300, -2;
	setp.eq.s32 	%p68, %r46, 2;
	@%p68 bra 	$L__BB6_53;
	setp.ge.s32 	%p69, %r298, %r211;
	@%p69 bra 	$L__BB6_52;
	ld.local.f32 	%f68, [%rd12+-12];
	st.local.f32 	[%rd12+-8], %f68;
$L__BB6_52:
	add.s32 	%r298, %r300, -3;
$L__BB6_53:
	sub.s32 	%r232, %r297, %r300;
	setp.gt.u32 	%p70, %r232, -4;
	@%p70 bra 	$L__BB6_63;
$L__BB6_54:
	setp.ge.s32 	%p71, %r298, %r211;
	mul.wide.s32 	%rd72, %r298, 4;
	add.s64 	%rd13, %rd7, %rd72;
	@%p71 bra 	$L__BB6_56;
	ld.local.f32 	%f69, [%rd13+-4];
	st.local.f32 	[%rd13], %f69;
$L__BB6_56:
	setp.gt.s32 	%p72, %r298, %r211;
	@%p72 bra 	$L__BB6_58;
	ld.local.f32 	%f70, [%rd13+-8];
	st.local.f32 	[%rd13+-4], %f70;
$L__BB6_58:
	add.s32 	%r233, %r298, -2;
	setp.ge.s32 	%p73, %r233, %r211;
	@%p73 bra 	$L__BB6_60;
	ld.local.f32 	%f71, [%rd13+-12];
	st.local.f32 	[%rd13+-8], %f71;
$L__BB6_60:
	add.s32 	%r234, %r298, -3;
	setp.ge.s32 	%p74, %r234, %r211;
	@%p74 bra 	$L__BB6_62;
	ld.local.f32 	%f72, [%rd13+-16];
	st.local.f32 	[%rd13+-12], %f72;
$L__BB6_62:
	add.s32 	%r298, %r298, -4;
	setp.gt.s32 	%p75, %r298, %r297;
	@%p75 bra 	$L__BB6_54;
$L__BB6_63:
	setp.ge.s32 	%p76, %r297, %r7;
	@%p76 bra 	$L__BB6_65;
	mul.wide.s32 	%rd73, %r297, 4;
	add.s64 	%rd74, %rd7, %rd73;
	st.local.f32 	[%rd74], %f5;
	add.s32 	%r300, %r300, 1;
$L__BB6_65:
	add.s32 	%r294, %r294, 1;
	setp.lt.s32 	%p77, %r294, %r39;
	setp.lt.s32 	%p78, %r300, %r7;
	and.pred  	%p79, %p77, %p78;
	@%p79 bra 	$L__BB6_36;
$L__BB6_66:
	setp.gt.s32 	%p80, %r4, -2;
	setp.lt.s32 	%p81, %r9, %r208;
	setp.gt.s32 	%p82, %r219, 0;
	and.pred  	%p83, %p80, %p82;
	and.pred  	%p84, %p83, %p81;
	and.pred  	%p85, %p84, %p3;
	not.pred 	%p86, %p85;
	@%p86 bra 	$L__BB6_98;
	add.s32 	%r235, %r9, %r15;
	mul.wide.s32 	%rd75, %r235, 4;
	add.s64 	%rd76, %rd3, %rd75;
	ld.global.nc.u32 	%r302, [%rd76];
	add.s64 	%rd77, %rd2, %rd75;
	ld.global.nc.u32 	%r58, [%rd77];
	setp.ge.s32 	%p87, %r302, %r58;
	setp.ge.s32 	%p88, %r300, %r7;
	or.pred  	%p89, %p87, %p88;
	@%p89 bra 	$L__BB6_98;
$L__BB6_68:
	mul.wide.s32 	%rd78, %r302, 4;
	add.s64 	%rd79, %rd1, %rd78;
	ld.global.nc.u32 	%r61, [%rd79];
	setp.eq.s32 	%p90, %r61, %r3;
	@%p90 bra 	$L__BB6_97;
	mul.wide.s32 	%rd80, %r61, 4;
	add.s64 	%rd81, %rd6, %rd80;
	ld.global.nc.f32 	%f73, [%rd81];
	add.s64 	%rd82, %rd5, %rd80;
	ld.global.nc.f32 	%f74, [%rd82];
	add.s64 	%rd83, %rd4, %rd80;
	ld.global.nc.f32 	%f75, [%rd83];
	sub.f32 	%f76, %f1, %f73;
	sub.f32 	%f77, %f2, %f74;
	sub.f32 	%f78, %f3, %f75;
	mul.f32 	%f79, %f77, %f77;
	fma.rn.f32 	%f80, %f76, %f76, %f79;
	fma.rn.f32 	%f81, %f78, %f78, %f80;
	sqrt.rn.f32 	%f6, %f81;
	setp.gtu.f32 	%p91, %f6, %f285;
	setp.leu.f32 	%p92, %f6, 0f00000000;
	or.pred  	%p93, %p91, %p92;
	@%p93 bra 	$L__BB6_97;
	setp.lt.s32 	%p94, %r300, 1;
	mov.u32 	%r305, %r300;
	@%p94 bra 	$L__BB6_74;
	mov.b32 	%r304, 0;
$L__BB6_72:
	mul.wide.u32 	%rd84, %r304, 4;
	add.s64 	%rd85, %rd7, %rd84;
	ld.local.f32 	%f82, [%rd85];
	setp.lt.f32 	%p95, %f6, %f82;
	mov.u32 	%r305, %r304;
	@%p95 bra 	$L__BB6_74;
	add.s32 	%r304, %r304, 1;
	setp.ne.s32 	%p96, %r304, %r300;
	mov.u32 	%r305, %r300;
	@%p96 bra 	$L__BB6_72;
$L__BB6_74:
	setp.le.s32 	%p97, %r300, %r305;
	@%p97 bra 	$L__BB6_95;
	sub.s32 	%r237, %r300, %r305;
	and.b32  	%r65, %r237, 3;
	setp.eq.s32 	%p98, %r65, 0;
	mov.u32 	%r306, %r300;
	@%p98 bra 	$L__BB6_85;
	setp.ge.s32 	%p99, %r300, %r211;
	mul.wide.s32 	%rd86, %r300, 4;
	add.s64 	%rd14, %rd7, %rd86;
	@%p99 bra 	$L__BB6_78;
	ld.local.f32 	%f83, [%rd14+-4];
	st.local.f32 	[%rd14], %f83;
$L__BB6_78:
	add.s32 	%r306, %r300, -1;
	setp.eq.s32 	%p100, %r65, 1;
	@%p100 bra 	$L__BB6_85;
	setp.gt.s32 	%p101, %r300, %r211;
	@%p101 bra 	$L__BB6_81;
	ld.local.f32 	%f84, [%rd14+-8];
	st.local.f32 	[%rd14+-4], %f84;
$L__BB6_81:
	add.s32 	%r306, %r300, -2;
	setp.eq.s32 	%p102, %r65, 2;
	@%p102 bra 	$L__BB6_85;
	setp.ge.s32 	%p103, %r306, %r211;
	@%p103 bra 	$L__BB6_84;
	ld.local.f32 	%f85, [%rd14+-12];
	st.local.f32 	[%rd14+-8], %f85;
$L__BB6_84:
	add.s32 	%r306, %r300, -3;
$L__BB6_85:
	sub.s32 	%r238, %r305, %r300;
	setp.gt.u32 	%p104, %r238, -4;
	@%p104 bra 	$L__BB6_95;
$L__BB6_86:
	setp.ge.s32 	%p105, %r306, %r211;
	mul.wide.s32 	%rd87, %r306, 4;
	add.s64 	%rd15, %rd7, %rd87;
	@%p105 bra 	$L__BB6_88;
	ld.local.f32 	%f86, [%rd15+-4];
	st.local.f32 	[%rd15], %f86;
$L__BB6_88:
	setp.gt.s32 	%p106, %r306, %r211;
	@%p106 bra 	$L__BB6_90;
	ld.local.f32 	%f87, [%rd15+-8];
	st.local.f32 	[%rd15+-4], %f87;
$L__BB6_90:
	add.s32 	%r239, %r306, -2;
	setp.ge.s32 	%p107, %r239, %r211;
	@%p107 bra 	$L__BB6_92;
	ld.local.f32 	%f88, [%rd15+-12];
	st.local.f32 	[%rd15+-8], %f88;
$L__BB6_92:
	add.s32 	%r240, %r306, -3;
	setp.ge.s32 	%p108, %r240, %r211;
	@%p108 bra 	$L__BB6_94;
	ld.local.f32 	%f89, [%rd15+-16];
	st.local.f32 	[%rd15+-12], %f89;
$L__BB6_94:
	add.s32 	%r306, %r306, -4;
	setp.gt.s32 	%p109, %r306, %r305;
	@%p109 bra 	$L__BB6_86;
$L__BB6_95:
	setp.ge.s32 	%p110, %r305, %r7;
	@%p110 bra 	$L__BB6_97;
	mul.wide.s32 	%rd88, %r305, 4;
	add.s64 	%rd89, %rd7, %rd88;
	st.local.f32 	[%rd89], %f6;
	add.s32 	%r300, %r300, 1;
$L__BB6_97:
	add.s32 	%r302, %r302, 1;
	setp.lt.s32 	%p111, %r302, %r58;
	setp.lt.s32 	%p112, %r300, %r7;
	and.pred  	%p113, %p111, %p112;
	@%p113 bra 	$L__BB6_68;
$L__BB6_98:
	setp.lt.s32 	%p114, %r219, %r209;
	and.pred  	%p4, %p114, %p2;
	mul.lo.s32 	%r76, %r221, %r208;
	setp.gt.s32 	%p115, %r4, 0;
	setp.le.s32 	%p116, %r4, %r208;
	setp.gt.s32 	%p117, %r219, -1;
	and.pred  	%p118, %p115, %p117;
	and.pred  	%p119, %p118, %p116;
	and.pred  	%p120, %p119, %p4;
	not.pred 	%p121, %p120;
	@%p121 bra 	$L__BB6_130;
	add.s32 	%r242, %r8, %r76;
	mul.wide.s32 	%rd90, %r242, 4;
	add.s64 	%rd91, %rd3, %rd90;
	ld.global.nc.u32 	%r310, [%rd91];
	add.s64 	%rd92, %rd2, %rd90;
	ld.global.nc.u32 	%r78, [%rd92];
	setp.ge.s32 	%p122, %r310, %r78;
	setp.ge.s32 	%p123, %r300, %r7;
	or.pred  	%p124, %p122, %p123;
	@%p124 bra 	$L__BB6_130;
$L__BB6_100:
	mul.wide.s32 	%rd93, %r310, 4;
	add.s64 	%rd94, %rd1, %rd93;
	ld.global.nc.u32 	%r81, [%rd94];
	setp.eq.s32 	%p125, %r81, %r3;
	@%p125 bra 	$L__BB6_129;
	mul.wide.s32 	%rd95, %r81, 4;
	add.s64 	%rd96, %rd6, %rd95;
	ld.global.nc.f32 	%f90, [%rd96];
	add.s64 	%rd97, %rd5, %rd95;
	ld.global.nc.f32 	%f91, [%rd97];
	add.s64 	%rd98, %rd4, %rd95;
	ld.global.nc.f32 	%f92, [%rd98];
	sub.f32 	%f93, %f1, %f90;
	sub.f32 	%f94, %f2, %f91;
	sub.f32 	%f95, %f3, %f92;
	mul.f32 	%f96, %f94, %f94;
	fma.rn.f32 	%f97, %f93, %f93, %f96;
	fma.rn.f32 	%f98, %f95, %f95, %f97;
	sqrt.rn.f32 	%f7, %f98;
	setp.gtu.f32 	%p126, %f7, %f285;
	setp.leu.f32 	%p127, %f7, 0f00000000;
	or.pred  	%p128, %p126, %p127;
	@%p128 bra 	$L__BB6_129;
	setp.lt.s32 	%p129, %r300, 1;
	mov.u32 	%r313, %r300;
	@%p129 bra 	$L__BB6_106;
	mov.b32 	%r312, 0;
$L__BB6_104:
	mul.wide.u32 	%rd99, %r312, 4;
	add.s64 	%rd100, %rd7, %rd99;
	ld.local.f32 	%f99, [%rd100];
	setp.lt.f32 	%p130, %f7, %f99;
	mov.u32 	%r313, %r312;
	@%p130 bra 	$L__BB6_106;
	add.s32 	%r312, %r312, 1;
	setp.ne.s32 	%p131, %r312, %r300;
	mov.u32 	%r313, %r300;
	@%p131 bra 	$L__BB6_104;
$L__BB6_106:
	setp.le.s32 	%p132, %r300, %r313;
	@%p132 bra 	$L__BB6_127;
	sub.s32 	%r244, %r300, %r313;
	and.b32  	%r85, %r244, 3;
	setp.eq.s32 	%p133, %r85, 0;
	mov.u32 	%r314, %r300;
	@%p133 bra 	$L__BB6_117;
	setp.ge.s32 	%p134, %r300, %r211;
	mul.wide.s32 	%rd101, %r300, 4;
	add.s64 	%rd16, %rd7, %rd101;
	@%p134 bra 	$L__BB6_110;
	ld.local.f32 	%f100, [%rd16+-4];
	st.local.f32 	[%rd16], %f100;
$L__BB6_110:
	add.s32 	%r314, %r300, -1;
	setp.eq.s32 	%p135, %r85, 1;
	@%p135 bra 	$L__BB6_117;
	setp.gt.s32 	%p136, %r300, %r211;
	@%p136 bra 	$L__BB6_113;
	ld.local.f32 	%f101, [%rd16+-8];
	st.local.f32 	[%rd16+-4], %f101;
$L__BB6_113:
	add.s32 	%r314, %r300, -2;
	setp.eq.s32 	%p137, %r85, 2;
	@%p137 bra 	$L__BB6_117;
	setp.ge.s32 	%p138, %r314, %r211;
	@%p138 bra 	$L__BB6_116;
	ld.local.f32 	%f102, [%rd16+-12];
	st.local.f32 	[%rd16+-8], %f102;
$L__BB6_116:
	add.s32 	%r314, %r300, -3;
$L__BB6_117:
	sub.s32 	%r245, %r313, %r300;
	setp.gt.u32 	%p139, %r245, -4;
	@%p139 bra 	$L__BB6_127;
$L__BB6_118:
	setp.ge.s32 	%p140, %r314, %r211;
	mul.wide.s32 	%rd102, %r314, 4;
	add.s64 	%rd17, %rd7, %rd102;
	@%p140 bra 	$L__BB6_120;
	ld.local.f32 	%f103, [%rd17+-4];
	st.local.f32 	[%rd17], %f103;
$L__BB6_120:
	setp.gt.s32 	%p141, %r314, %r211;
	@%p141 bra 	$L__BB6_122;
	ld.local.f32 	%f104, [%rd17+-8];
	st.local.f32 	[%rd17+-4], %f104;
$L__BB6_122:
	add.s32 	%r246, %r314, -2;
	setp.ge.s32 	%p142, %r246, %r211;
	@%p142 bra 	$L__BB6_124;
	ld.local.f32 	%f105, [%rd17+-12];
	st.local.f32 	[%rd17+-8], %f105;
$L__BB6_124:
	add.s32 	%r247, %r314, -3;
	setp.ge.s32 	%p143, %r247, %r211;
	@%p143 bra 	$L__BB6_126;
	ld.local.f32 	%f106, [%rd17+-16];
	st.local.f32 	[%rd17+-12], %f106;
$L__BB6_126:
	add.s32 	%r314, %r314, -4;
	setp.gt.s32 	%p144, %r314, %r313;
	@%p144 bra 	$L__BB6_118;
$L__BB6_127:
	setp.ge.s32 	%p145, %r313, %r7;
	@%p145 bra 	$L__BB6_129;
	mul.wide.s32 	%rd103, %r313, 4;
	add.s64 	%rd104, %rd7, %rd103;
	st.local.f32 	[%rd104], %f7;
	add.s32 	%r300, %r300, 1;
$L__BB6_129:
	add.s32 	%r310, %r310, 1;
	setp.lt.s32 	%p146, %r310, %r78;
	setp.lt.s32 	%p147, %r300, %r7;
	and.pred  	%p148, %p146, %p147;
	@%p148 bra 	$L__BB6_100;
$L__BB6_130:
	or.b32  	%r248, %r4, %r219;
	setp.lt.s32 	%p149, %r4, %r208;
	setp.gt.s32 	%p150, %r248, -1;
	and.pred  	%p151, %p150, %p149;
	and.pred  	%p152, %p151, %p4;
	not.pred 	%p153, %p152;
	@%p153 bra 	$L__BB6_162;
	add.s32 	%r249, %r4, %r76;
	mul.wide.s32 	%rd105, %r249, 4;
	add.s64 	%rd106, %rd3, %rd105;
	ld.global.nc.u32 	%r318, [%rd106];
	add.s64 	%rd107, %rd2, %rd105;
	ld.global.nc.u32 	%r97, [%rd107];
	setp.ge.s32 	%p154, %r318, %r97;
	setp.ge.s32 	%p155, %r300, %r7;
	or.pred  	%p156, %p154, %p155;
	@%p156 bra 	$L__BB6_162;
$L__BB6_132:
	mul.wide.s32 	%rd108, %r318, 4;
	add.s64 	%rd109, %rd1, %rd108;
	ld.global.nc.u32 	%r100, [%rd109];
	setp.eq.s32 	%p157, %r100, %r3;
	@%p157 bra 	$L__BB6_161;
	mul.wide.s32 	%rd110, %r100, 4;
	add.s64 	%rd111, %rd6, %rd110;
	ld.global.nc.f32 	%f107, [%rd111];
	add.s64 	%rd112, %rd5, %rd110;
	ld.global.nc.f32 	%f108, [%rd112];
	add.s64 	%rd113, %rd4, %rd110;
	ld.global.nc.f32 	%f109, [%rd113];
	sub.f32 	%f110, %f1, %f107;
	sub.f32 	%f111, %f2, %f108;
	sub.f32 	%f112, %f3, %f109;
	mul.f32 	%f113, %f111, %f111;
	fma.rn.f32 	%f114, %f110, %f110, %f113;
	fma.rn.f32 	%f115, %f112, %f112, %f114;
	sqrt.rn.f32 	%f8, %f115;
	setp.gtu.f32 	%p158, %f8, %f285;
	setp.leu.f32 	%p159, %f8, 0f00000000;
	or.pred  	%p160, %p158, %p159;
	@%p160 bra 	$L__BB6_161;
	setp.lt.s32 	%p161, %r300, 1;
	mov.u32 	%r321, %r300;
	@%p161 bra 	$L__BB6_138;
	mov.b32 	%r320, 0;
$L__BB6_136:
	mul.wide.u32 	%rd114, %r320, 4;
	add.s64 	%rd115, %rd7, %rd114;
	ld.local.f32 	%f116, [%rd115];
	setp.lt.f32 	%p162, %f8, %f116;
	mov.u32 	%r321, %r320;
	@%p162 bra 	$L__BB6_138;
	add.s32 	%r320, %r320, 1;
	setp.ne.s32 	%p163, %r320, %r300;
	mov.u32 	%r321, %r300;
	@%p163 bra 	$L__BB6_136;
$L__BB6_138:
	setp.le.s32 	%p164, %r300, %r321;
	@%p164 bra 	$L__BB6_159;
	sub.s32 	%r251, %r300, %r321;
	and.b32  	%r104, %r251, 3;
	setp.eq.s32 	%p165, %r104, 0;
	mov.u32 	%r322, %r300;
	@%p165 bra 	$L__BB6_149;
	setp.ge.s32 	%p166, %r300, %r211;
	mul.wide.s32 	%rd116, %r300, 4;
	add.s64 	%rd18, %rd7, %rd116;
	@%p166 bra 	$L__BB6_142;
	ld.local.f32 	%f117, [%rd18+-4];
	st.local.f32 	[%rd18], %f117;
$L__BB6_142:
	add.s32 	%r322, %r300, -1;
	setp.eq.s32 	%p167, %r104, 1;
	@%p167 bra 	$L__BB6_149;
	setp.gt.s32 	%p168, %r300, %r211;
	@%p168 bra 	$L__BB6_145;
	ld.local.f32 	%f118, [%rd18+-8];
	st.local.f32 	[%rd18+-4], %f118;
$L__BB6_145:
	add.s32 	%r322, %r300, -2;
	setp.eq.s32 	%p169, %r104, 2;
	@%p169 bra 	$L__BB6_149;
	setp.ge.s32 	%p170, %r322, %r211;
	@%p170 bra 	$L__BB6_148;
	ld.local.f32 	%f119, [%rd18+-12];
	st.local.f32 	[%rd18+-8], %f119;
$L__BB6_148:
	add.s32 	%r322, %r300, -3;
$L__BB6_149:
	sub.s32 	%r252, %r321, %r300;
	setp.gt.u32 	%p171, %r252, -4;
	@%p171 bra 	$L__BB6_159;
$L__BB6_150:
	setp.ge.s32 	%p172, %r322, %r211;
	mul.wide.s32 	%rd117, %r322, 4;
	add.s64 	%rd19, %rd7, %rd117;
	@%p172 bra 	$L__BB6_152;
	ld.local.f32 	%f120, [%rd19+-4];
	st.local.f32 	[%rd19], %f120;
$L__BB6_152:
	setp.gt.s32 	%p173, %r322, %r211;
	@%p173 bra 	$L__BB6_154;
	ld.local.f32 	%f121, [%rd19+-8];
	st.local.f32 	[%rd19+-4], %f121;
$L__BB6_154:
	add.s32 	%r253, %r322, -2;
	setp.ge.s32 	%p174, %r253, %r211;
	@%p174 bra 	$L__BB6_156;
	ld.local.f32 	%f122, [%rd19+-12];
	st.local.f32 	[%rd19+-8], %f122;
$L__BB6_156:
	add.s32 	%r254, %r322, -3;
	setp.ge.s32 	%p175, %r254, %r211;
	@%p175 bra 	$L__BB6_158;
	ld.local.f32 	%f123, [%rd19+-16];
	st.local.f32 	[%rd19+-12], %f123;
$L__BB6_158:
	add.s32 	%r322, %r322, -4;
	setp.gt.s32 	%p176, %r322, %r321;
	@%p176 bra 	$L__BB6_150;
$L__BB6_159:
	setp.ge.s32 	%p177, %r321, %r7;
	@%p177 bra 	$L__BB6_161;
	mul.wide.s32 	%rd118, %r321, 4;
	add.s64 	%rd119, %rd7, %rd118;
	st.local.f32 	[%rd119], %f8;
	add.s32 	%r300, %r300, 1;
$L__BB6_161:
	add.s32 	%r318, %r318, 1;
	setp.lt.s32 	%p178, %r318, %r97;
	setp.lt.s32 	%p179, %r300, %r7;
	and.pred  	%p180, %p178, %p179;
	@%p180 bra 	$L__BB6_132;
$L__BB6_162:
	setp.gt.s32 	%p181, %r4, -2;
	setp.lt.s32 	%p182, %r9, %r208;
	setp.gt.s32 	%p183, %r219, -1;
	and.pred  	%p184, %p181, %p183;
	and.pred  	%p185, %p184, %p182;
	and.pred  	%p186, %p185, %p4;
	not.pred 	%p187, %p186;
	@%p187 bra 	$L__BB6_194;
	add.s32 	%r255, %r9, %r76;
	mul.wide.s32 	%rd120, %r255, 4;
	add.s64 	%rd121, %rd3, %rd120;
	ld.global.nc.u32 	%r326, [%rd121];
	add.s64 	%rd122, %rd2, %rd120;
	ld.global.nc.u32 	%r116, [%rd122];
	setp.ge.s32 	%p188, %r326, %r116;
	setp.ge.s32 	%p189, %r300, %r7;
	or.pred  	%p190, %p188, %p189;
	@%p190 bra 	$L__BB6_194;
$L__BB6_164:
	mul.wide.s32 	%rd123, %r326, 4;
	add.s64 	%rd124, %rd1, %rd123;
	ld.global.nc.u32 	%r119, [%rd124];
	setp.eq.s32 	%p191, %r119, %r3;
	@%p191 bra 	$L__BB6_193;
	mul.wide.s32 	%rd125, %r119, 4;
	add.s64 	%rd126, %rd6, %rd125;
	ld.global.nc.f32 	%f124, [%rd126];
	add.s64 	%rd127, %rd5, %rd125;
	ld.global.nc.f32 	%f125, [%rd127];
	add.s64 	%rd128, %rd4, %rd125;
	ld.global.nc.f32 	%f126, [%rd128];
	sub.f32 	%f127, %f1, %f124;
	sub.f32 	%f128, %f2, %f125;
	sub.f32 	%f129, %f3, %f126;
	mul.f32 	%f130, %f128, %f128;
	fma.rn.f32 	%f131, %f127, %f127, %f130;
	fma.rn.f32 	%f132, %f129, %f129, %f131;
	sqrt.rn.f32 	%f9, %f132;
	setp.gtu.f32 	%p192, %f9, %f285;
	setp.leu.f32 	%p193, %f9, 0f00000000;
	or.pred  	%p194, %p192, %p193;
	@%p194 bra 	$L__BB6_193;
	setp.lt.s32 	%p195, %r300, 1;
	mov.u32 	%r329, %r300;
	@%p195 bra 	$L__BB6_170;
	mov.b32 	%r328, 0;
$L__BB6_168:
	mul.wide.u32 	%rd129, %r328, 4;
	add.s64 	%rd130, %rd7, %rd129;
	ld.local.f32 	%f133, [%rd130];
	setp.lt.f32 	%p196, %f9, %f133;
	mov.u32 	%r329, %r328;
	@%p196 bra 	$L__BB6_170;
	add.s32 	%r328, %r328, 1;
	setp.ne.s32 	%p197, %r328, %r300;
	mov.u32 	%r329, %r300;
	@%p197 bra 	$L__BB6_168;
$L__BB6_170:
	setp.le.s32 	%p198, %r300, %r329;
	@%p198 bra 	$L__BB6_191;
	sub.s32 	%r257, %r300, %r329;
	and.b32  	%r123, %r257, 3;
	setp.eq.s32 	%p199, %r123, 0;
	mov.u32 	%r330, %r300;
	@%p199 bra 	$L__BB6_181;
	setp.ge.s32 	%p200, %r300, %r211;
	mul.wide.s32 	%rd131, %r300, 4;
	add.s64 	%rd20, %rd7, %rd131;
	@%p200 bra 	$L__BB6_174;
	ld.local.f32 	%f134, [%rd20+-4];
	st.local.f32 	[%rd20], %f134;
$L__BB6_174:
	add.s32 	%r330, %r300, -1;
	setp.eq.s32 	%p201, %r123, 1;
	@%p201 bra 	$L__BB6_181;
	setp.gt.s32 	%p202, %r300, %r211;
	@%p202 bra 	$L__BB6_177;
	ld.local.f32 	%f135, [%rd20+-8];
	st.local.f32 	[%rd20+-4], %f135;
$L__BB6_177:
	add.s32 	%r330, %r300, -2;
	setp.eq.s32 	%p203, %r123, 2;
	@%p203 bra 	$L__BB6_181;
	setp.ge.s32 	%p204, %r330, %r211;
	@%p204 bra 	$L__BB6_180;
	ld.local.f32 	%f136, [%rd20+-12];
	st.local.f32 	[%rd20+-8], %f136;
$L__BB6_180:
	add.s32 	%r330, %r300, -3;
$L__BB6_181:
	sub.s32 	%r258, %r329, %r300;
	setp.gt.u32 	%p205, %r258, -4;
	@%p205 bra 	$L__BB6_191;
$L__BB6_182:
	setp.ge.s32 	%p206, %r330, %r211;
	mul.wide.s32 	%rd132, %r330, 4;
	add.s64 	%rd21, %rd7, %rd132;
	@%p206 bra 	$L__BB6_184;
	ld.local.f32 	%f137, [%rd21+-4];
	st.local.f32 	[%rd21], %f137;
$L__BB6_184:
	setp.gt.s32 	%p207, %r330, %r211;
	@%p207 bra 	$L__BB6_186;
	ld.local.f32 	%f138, [%rd21+-8];
	st.local.f32 	[%rd21+-4], %f138;
$L__BB6_186:
	add.s32 	%r259, %r330, -2;
	setp.ge.s32 	%p208, %r259, %r211;
	@%p208 bra 	$L__BB6_188;
	ld.local.f32 	%f139, [%rd21+-12];
	st.local.f32 	[%rd21+-8], %f139;
$L__BB6_188:
	add.s32 	%r260, %r330, -3;
	setp.ge.s32 	%p209, %r260, %r211;
	@%p209 bra 	$L__BB6_190;
	ld.local.f32 	%f140, [%rd21+-16];
	st.local.f32 	[%rd21+-12], %f140;
$L__BB6_190:
	add.s32 	%r330, %r330, -4;
	setp.gt.s32 	%p210, %r330, %r329;
	@%p210 bra 	$L__BB6_182;
$L__BB6_191:
	setp.ge.s32 	%p211, %r329, %r7;
	@%p211 bra 	$L__BB6_193;
	mul.wide.s32 	%rd133, %r329, 4;
	add.s64 	%rd134, %rd7, %rd133;
	st.local.f32 	[%rd134], %f9;
	add.s32 	%r300, %r300, 1;
$L__BB6_193:
	add.s32 	%r326, %r326, 1;
	setp.lt.s32 	%p212, %r326, %r116;
	setp.lt.s32 	%p213, %r300, %r7;
	and.pred  	%p214, %p212, %p213;
	@%p214 bra 	$L__BB6_164;
$L__BB6_194:
	setp.lt.s32 	%p215, %r10, %r209;
	and.pred  	%p5, %p215, %p2;
	add.s32 	%r261, %r14, 2;
	mul.lo.s32 	%r134, %r261, %r208;
	setp.gt.s32 	%p216, %r4, 0;
	setp.le.s32 	%p217, %r4, %r208;
	setp.gt.s32 	%p218, %r219, -2;
	and.pred  	%p219, %p216, %p218;
	and.pred  	%p220, %p219, %p217;
	and.pred  	%p221, %p220, %p5;
	not.pred 	%p222, %p221;
	@%p222 bra 	$L__BB6_226;
	add.s32 	%r262, %r8, %r134;
	mul.wide.s32 	%rd135, %r262, 4;
	add.s64 	%rd136, %rd3, %rd135;
	ld.global.nc.u32 	%r334, [%rd136];
	add.s64 	%rd137, %rd2, %rd135;
	ld.global.nc.u32 	%r136, [%rd137];
	setp.ge.s32 	%p223, %r334, %r136;
	setp.ge.s32 	%p224, %r300, %r7;
	or.pred  	%p225, %p223, %p224;
	@%p225 bra 	$L__BB6_226;
$L__BB6_196:
	mul.wide.s32 	%rd138, %r334, 4;
	add.s64 	%rd139, %rd1, %rd138;
	ld.global.nc.u32 	%r139, [%rd139];
	setp.eq.s32 	%p226, %r139, %r3;
	@%p226 bra 	$L__BB6_225;
	mul.wide.s32 	%rd140, %r139, 4;
	add.s64 	%rd141, %rd6, %rd140;
	ld.global.nc.f32 	%f141, [%rd141];
	add.s64 	%rd142, %rd5, %rd140;
	ld.global.nc.f32 	%f142, [%rd142];
	add.s64 	%rd143, %rd4, %rd140;
	ld.global.nc.f32 	%f143, [%rd143];
	sub.f32 	%f144, %f1, %f141;
	sub.f32 	%f145, %f2, %f142;
	sub.f32 	%f146, %f3, %f143;
	mul.f32 	%f147, %f145, %f145;
	fma.rn.f32 	%f148, %f144, %f144, %f147;
	fma.rn.f32 	%f149, %f146, %f146, %f148;
	sqrt.rn.f32 	%f10, %f149;
	setp.gtu.f32 	%p227, %f10, %f285;
	setp.leu.f32 	%p228, %f10, 0f00000000;
	or.pred  	%p229, %p227, %p228;
	@%p229 bra 	$L__BB6_225;
	setp.lt.s32 	%p230, %r300, 1;
	mov.u32 	%r337, %r300;
	@%p230 bra 	$L__BB6_202;
	mov.b32 	%r336, 0;
$L__BB6_200:
	mul.wide.u32 	%rd144, %r336, 4;
	add.s64 	%rd145, %rd7, %rd144;
	ld.local.f32 	%f150, [%rd145];
	setp.lt.f32 	%p231, %f10, %f150;
	mov.u32 	%r337, %r336;
	@%p231 bra 	$L__BB6_202;
	add.s32 	%r336, %r336, 1;
	setp.ne.s32 	%p232, %r336, %r300;
	mov.u32 	%r337, %r300;
	@%p232 bra 	$L__BB6_200;
$L__BB6_202:
	setp.le.s32 	%p233, %r300, %r337;
	@%p233 bra 	$L__BB6_223;
	sub.s32 	%r264, %r300, %r337;
	and.b32  	%r143, %r264, 3;
	setp.eq.s32 	%p234, %r143, 0;
	mov.u32 	%r338, %r300;
	@%p234 bra 	$L__BB6_213;
	setp.ge.s32 	%p235, %r300, %r211;
	mul.wide.s32 	%rd146, %r300, 4;
	add.s64 	%rd22, %rd7, %rd146;
	@%p235 bra 	$L__BB6_206;
	ld.local.f32 	%f151, [%rd22+-4];
	st.local.f32 	[%rd22], %f151;
$L__BB6_206:
	add.s32 	%r338, %r300, -1;
	setp.eq.s32 	%p236, %r143, 1;
	@%p236 bra 	$L__BB6_213;
	setp.gt.s32 	%p237, %r300, %r211;
	@%p237 bra 	$L__BB6_209;
	ld.local.f32 	%f152, [%rd22+-8];
	st.local.f32 	[%rd22+-4], %f152;
$L__BB6_209:
	add.s32 	%r338, %r300, -2;
	setp.eq.s32 	%p238, %r143, 2;
	@%p238 bra 	$L__BB6_213;
	setp.ge.s32 	%p239, %r338, %r211;
	@%p239 bra 	$L__BB6_212;
	ld.local.f32 	%f153, [%rd22+-12];
	st.local.f32 	[%rd22+-8], %f153;
$L__BB6_212:
	add.s32 	%r338, %r300, -3;
$L__BB6_213:
	sub.s32 	%r265, %r337, %r300;
	setp.gt.u32 	%p240, %r265, -4;
	@%p240 bra 	$L__BB6_223;
$L__BB6_214:
	setp.ge.s32 	%p241, %r338, %r211;
	mul.wide.s32 	%rd147, %r338, 4;
	add.s64 	%rd23, %rd7, %rd147;
	@%p241 bra 	$L__BB6_216;
	ld.local.f32 	%f154, [%rd23+-4];
	st.local.f32 	[%rd23], %f154;
$L__BB6_216:
	setp.gt.s32 	%p242, %r338, %r211;
	@%p242 bra 	$L__BB6_218;
	ld.local.f32 	%f155, [%rd23+-8];
	st.local.f32 	[%rd23+-4], %f155;
$L__BB6_218:
	add.s32 	%r266, %r338, -2;
	setp.ge.s32 	%p243, %r266, %r211;
	@%p243 bra 	$L__BB6_220;
	ld.local.f32 	%f156, [%rd23+-12];
	st.local.f32 	[%rd23+-8], %f156;
$L__BB6_220:
	add.s32 	%r267, %r338, -3;
	setp.ge.s32 	%p244, %r267, %r211;
	@%p244 bra 	$L__BB6_222;
	ld.local.f32 	%f157, [%rd23+-16];
	st.local.f32 	[%rd23+-12], %f157;
$L__BB6_222:
	add.s32 	%r338, %r338, -4;
	setp.gt.s32 	%p245, %r338, %r337;
	@%p245 bra 	$L__BB6_214;
$L__BB6_223:
	setp.ge.s32 	%p246, %r337, %r7;
	@%p246 bra 	$L__BB6_225;
	mul.wide.s32 	%rd148, %r337, 4;
	add.s64 	%rd149, %rd7, %rd148;
	st.local.f32 	[%rd149], %f10;
	add.s32 	%r300, %r300, 1;
$L__BB6_225:
	add.s32 	%r334, %r334, 1;
	setp.lt.s32 	%p247, %r334, %r136;
	setp.lt.s32 	%p248, %r300, %r7;
	and.pred  	%p249, %p247, %p248;
	@%p249 bra 	$L__BB6_196;
$L__BB6_226:
	and.pred  	%p250, %p1, %p5;
	not.pred 	%p251, %p250;
	@%p251 bra 	$L__BB6_258;
	add.s32 	%r268, %r4, %r134;
	mul.wide.s32 	%rd150, %r268, 4;
	add.s64 	%rd151, %rd3, %rd150;
	ld.global.nc.u32 	%r342, [%rd151];
	add.s64 	%rd152, %rd2, %rd150;
	ld.global.nc.u32 	%r155, [%rd152];
	setp.ge.s32 	%p252, %r342, %r155;
	setp.ge.s32 	%p253, %r300, %r7;
	or.pred  	%p254, %p252, %p253;
	@%p254 bra 	$L__BB6_258;
$L__BB6_228:
	mul.wide.s32 	%rd153, %r342, 4;
	add.s64 	%rd154, %rd1, %rd153;
	ld.global.nc.u32 	%r158, [%rd154];
	setp.eq.s32 	%p255, %r158, %r3;
	@%p255 bra 	$L__BB6_257;
	mul.wide.s32 	%rd155, %r158, 4;
	add.s64 	%rd156, %rd6, %rd155;
	ld.global.nc.f32 	%f158, [%rd156];
	add.s64 	%rd157, %rd5, %rd155;
	ld.global.nc.f32 	%f159, [%rd157];
	add.s64 	%rd158, %rd4, %rd155;
	ld.global.nc.f32 	%f160, [%rd158];
	sub.f32 	%f161, %f1, %f158;
	sub.f32 	%f162, %f2, %f159;
	sub.f32 	%f163, %f3, %f160;
	mul.f32 	%f164, %f162, %f162;
	fma.rn.f32 	%f165, %f161, %f161, %f164;
	fma.rn.f32 	%f166, %f163, %f163, %f165;
	sqrt.rn.f32 	%f11, %f166;
	setp.gtu.f32 	%p256, %f11, %f285;
	setp.leu.f32 	%p257, %f11, 0f00000000;
	or.pred  	%p258, %p256, %p257;
	@%p258 bra 	$L__BB6_257;
	setp.lt.s32 	%p259, %r300, 1;
	mov.u32 	%r345, %r300;
	@%p259 bra 	$L__BB6_234;
	mov.b32 	%r344, 0;
$L__BB6_232:
	mul.wide.u32 	%rd159, %r344, 4;
	add.s64 	%rd160, %rd7, %rd159;
	ld.local.f32 	%f167, [%rd160];
	setp.lt.f32 	%p260, %f11, %f167;
	mov.u32 	%r345, %r344;
	@%p260 bra 	$L__BB6_234;
	add.s32 	%r344, %r344, 1;
	setp.ne.s32 	%p261, %r344, %r300;
	mov.u32 	%r345, %r300;
	@%p261 bra 	$L__BB6_232;
$L__BB6_234:
	setp.le.s32 	%p262, %r300, %r345;
	@%p262 bra 	$L__BB6_255;
	sub.s32 	%r270, %r300, %r345;
	and.b32  	%r162, %r270, 3;
	setp.eq.s32 	%p263, %r162, 0;
	mov.u32 	%r346, %r300;
	@%p263 bra 	$L__BB6_245;
	setp.ge.s32 	%p264, %r300, %r211;
	mul.wide.s32 	%rd161, %r300, 4;
	add.s64 	%rd24, %rd7, %rd161;
	@%p264 bra 	$L__BB6_238;
	ld.local.f32 	%f168, [%rd24+-4];
	st.local.f32 	[%rd24], %f168;
$L__BB6_238:
	add.s32 	%r346, %r300, -1;
	setp.eq.s32 	%p265, %r162, 1;
	@%p265 bra 	$L__BB6_245;
	setp.gt.s32 	%p266, %r300, %r211;
	@%p266 bra 	$L__BB6_241;
	ld.local.f32 	%f169, [%rd24+-8];
	st.local.f32 	[%rd24+-4], %f169;
$L__BB6_241:
	add.s32 	%r346, %r300, -2;
	setp.eq.s32 	%p267, %r162, 2;
	@%p267 bra 	$L__BB6_245;
	setp.ge.s32 	%p268, %r346, %r211;
	@%p268 bra 	$L__BB6_244;
	ld.local.f32 	%f170, [%rd24+-12];
	st.local.f32 	[%rd24+-8], %f170;
$L__BB6_244:
	add.s32 	%r346, %r300, -3;
$L__BB6_245:
	sub.s32 	%r271, %r345, %r300;
	setp.gt.u32 	%p269, %r271, -4;
	@%p269 bra 	$L__BB6_255;
$L__BB6_246:
	setp.ge.s32 	%p270, %r346, %r211;
	mul.wide.s32 	%rd162, %r346, 4;
	add.s64 	%rd25, %rd7, %rd162;
	@%p270 bra 	$L__BB6_248;
	ld.local.f32 	%f171, [%rd25+-4];
	st.local.f32 	[%rd25], %f171;
$L__BB6_248:
	setp.gt.s32 	%p271, %r346, %r211;
	@%p271 bra 	$L__BB6_250;
	ld.local.f32 	%f172, [%rd25+-8];
	st.local.f32 	[%rd25+-4], %f172;
$L__BB6_250:
	add.s32 	%r272, %r346, -2;
	setp.ge.s32 	%p272, %r272, %r211;
	@%p272 bra 	$L__BB6_252;
	ld.local.f32 	%f173, [%rd25+-12];
	st.local.f32 	[%rd25+-8], %f173;
$L__BB6_252:
	add.s32 	%r273, %r346, -3;
	setp.ge.s32 	%p273, %r273, %r211;
	@%p273 bra 	$L__BB6_254;
	ld.local.f32 	%f174, [%rd25+-16];
	st.local.f32 	[%rd25+-12], %f174;
$L__BB6_254:
	add.s32 	%r346, %r346, -4;
	setp.gt.s32 	%p274, %r346, %r345;
	@%p274 bra 	$L__BB6_246;
$L__BB6_255:
	setp.ge.s32 	%p275, %r345, %r7;
	@%p275 bra 	$L__BB6_257;
	mul.wide.s32 	%rd163, %r345, 4;
	add.s64 	%rd164, %rd7, %rd163;
	st.local.f32 	[%rd164], %f11;
	add.s32 	%r300, %r300, 1;
$L__BB6_257:
	add.s32 	%r342, %r342, 1;
	setp.lt.s32 	%p276, %r342, %r155;
	setp.lt.s32 	%p277, %r300, %r7;
	and.pred  	%p278, %p276, %p277;
	@%p278 bra 	$L__BB6_228;
$L__BB6_258:
	min.s32 	%r274, %r4, %r219;
	setp.gt.s32 	%p280, %r274, -2;
	and.pred  	%p281, %p280, %p182;
	and.pred  	%p282, %p281, %p5;
	not.pred 	%p283, %p282;
	@%p283 bra 	$L__BB6_290;
	add.s32 	%r275, %r9, %r134;
	mul.wide.s32 	%rd165, %r275, 4;
	add.s64 	%rd166, %rd3, %rd165;
	ld.global.nc.u32 	%r350, [%rd166];
	add.s64 	%rd167, %rd2, %rd165;
	ld.global.nc.u32 	%r174, [%rd167];
	setp.ge.s32 	%p284, %r350, %r174;
	setp.ge.s32 	%p285, %r300, %r7;
	or.pred  	%p286, %p284, %p285;
	@%p286 bra 	$L__BB6_290;
$L__BB6_260:
	mul.wide.s32 	%rd168, %r350, 4;
	add.s64 	%rd169, %rd1, %rd168;
	ld.global.nc.u32 	%r177, [%rd169];
	setp.eq.s32 	%p287, %r177, %r3;
	@%p287 bra 	$L__BB6_289;
	mul.wide.s32 	%rd170, %r177, 4;
	add.s64 	%rd171, %rd6, %rd170;
	ld.global.nc.f32 	%f175, [%rd171];
	add.s64 	%rd172, %rd5, %rd170;
	ld.global.nc.f32 	%f176, [%rd172];
	add.s64 	%rd173, %rd4, %rd170;
	ld.global.nc.f32 	%f177, [%rd173];
	sub.f32 	%f178, %f1, %f175;
	sub.f32 	%f179, %f2, %f176;
	sub.f32 	%f180, %f3, %f177;
	mul.f32 	%f181, %f179, %f179;
	fma.rn.f32 	%f182, %f178, %f178, %f181;
	fma.rn.f32 	%f183, %f180, %f180, %f182;
	sqrt.rn.f32 	%f12, %f183;
	setp.gtu.f32 	%p288, %f12, %f285;
	setp.leu.f32 	%p289, %f12, 0f00000000;
	or.pred  	%p290, %p288, %p289;
	@%p290 bra 	$L__BB6_289;
	setp.lt.s32 	%p291, %r300, 1;
	mov.u32 	%r353, %r300;
	@%p291 bra 	$L__BB6_266;
	mov.b32 	%r352, 0;
$L__BB6_264:
	mul.wide.u32 	%rd174, %r352, 4;
	add.s64 	%rd175, %rd7, %rd174;
	ld.local.f32 	%f184, [%rd175];
	setp.lt.f32 	%p292, %f12, %f184;
	mov.u32 	%r353, %r352;
	@%p292 bra 	$L__BB6_266;
	add.s32 	%r352, %r352, 1;
	setp.ne.s32 	%p293, %r352, %r300;
	mov.u32 	%r353, %r300;
	@%p293 bra 	$L__BB6_264;
$L__BB6_266:
	setp.le.s32 	%p294, %r300, %r353;
	@%p294 bra 	$L__BB6_287;
	sub.s32 	%r277, %r300, %r353;
	and.b32  	%r181, %r277, 3;
	setp.eq.s32 	%p295, %r181, 0;
	mov.u32 	%r354, %r300;
	@%p295 bra 	$L__BB6_277;
	setp.ge.s32 	%p296, %r300, %r211;
	mul.wide.s32 	%rd176, %r300, 4;
	add.s64 	%rd26, %rd7, %rd176;
	@%p296 bra 	$L__BB6_270;
	ld.local.f32 	%f185, [%rd26+-4];
	st.local.f32 	[%rd26], %f185;
$L__BB6_270:
	add.s32 	%r354, %r300, -1;
	setp.eq.s32 	%p297, %r181, 1;
	@%p297 bra 	$L__BB6_277;
	setp.gt.s32 	%p298, %r300, %r211;
	@%p298 bra 	$L__BB6_273;
	ld.local.f32 	%f186, [%rd26+-8];
	st.local.f32 	[%rd26+-4], %f186;
$L__BB6_273:
	add.s32 	%r354, %r300, -2;
	setp.eq.s32 	%p299, %r181, 2;
	@%p299 bra 	$L__BB6_277;
	setp.ge.s32 	%p300, %r354, %r211;
	@%p300 bra 	$L__BB6_276;
	ld.local.f32 	%f187, [%rd26+-12];
	st.local.f32 	[%rd26+-8], %f187;
$L__BB6_276:
	add.s32 	%r354, %r300, -3;
$L__BB6_277:
	sub.s32 	%r278, %r353, %r300;
	setp.gt.u32 	%p301, %r278, -4;
	@%p301 bra 	$L__BB6_287;
$L__BB6_278:
	setp.ge.s32 	%p302, %r354, %r211;
	mul.wide.s32 	%rd177, %r354, 4;
	add.s64 	%rd27, %rd7, %rd177;
	@%p302 bra 	$L__BB6_280;
	ld.local.f32 	%f188, [%rd27+-4];
	st.local.f32 	[%rd27], %f188;
$L__BB6_280:
	setp.gt.s32 	%p303, %r354, %r211;
	@%p303 bra 	$L__BB6_282;
	ld.local.f32 	%f189, [%rd27+-8];
	st.local.f32 	[%rd27+-4], %f189;
$L__BB6_282:
	add.s32 	%r279, %r354, -2;
	setp.ge.s32 	%p304, %r279, %r211;
	@%p304 bra 	$L__BB6_284;
	ld.local.f32 	%f190, [%rd27+-12];
	st.local.f32 	[%rd27+-8], %f190;
$L__BB6_284:
	add.s32 	%r280, %r354, -3;
	setp.ge.s32 	%p305, %r280, %r211;
	@%p305 bra 	$L__BB6_286;
	ld.local.f32 	%f191, [%rd27+-16];
	st.local.f32 	[%rd27+-12], %f191;
$L__BB6_286:
	add.s32 	%r354, %r354, -4;
	setp.gt.s32 	%p306, %r354, %r353;
	@%p306 bra 	$L__BB6_278;
$L__BB6_287:
	setp.ge.s32 	%p307, %r353, %r7;
	@%p307 bra 	$L__BB6_289;
	mul.wide.s32 	%rd178, %r353, 4;
	add.s64 	%rd179, %rd7, %rd178;
	st.local.f32 	[%rd179], %f12;
	add.s32 	%r300, %r300, 1;
$L__BB6_289:
	add.s32 	%r350, %r350, 1;
	setp.lt.s32 	%p308, %r350, %r174;
	setp.lt.s32 	%p309, %r300, %r7;
	and.pred  	%p310, %p308, %p309;
	@%p310 bra 	$L__BB6_260;
$L__BB6_290:
	add.s32 	%r283, %r283, 1;
	setp.ne.s32 	%p311, %r283, 2;
	@%p311 bra 	$L__BB6_2;
	setp.lt.s32 	%p312, %r300, 1;
	@%p312 bra 	$L__BB6_293;
	min.s32 	%r281, %r300, %r7;
	mul.wide.s32 	%rd180, %r281, 4;
	add.s64 	%rd181, %rd7, %rd180;
	ld.local.f32 	%f285, [%rd181+-4];
$L__BB6_293:
	setp.lt.s32 	%p313, %r300, 1;
	mov.f32 	%f294, 0f00000000;
	@%p313 bra 	$L__BB6_306;
	and.b32  	%r193, %r300, 15;
	setp.lt.u32 	%p314, %r300, 16;
	mov.f32 	%f294, 0f00000000;
	mov.b32 	%r360, 0;
	@%p314 bra 	$L__BB6_297;
	and.b32  	%r360, %r300, 2147483632;
	neg.s32 	%r358, %r360;
	add.s64 	%rd193, %rd7, 32;
	mov.f32 	%f294, 0f00000000;
$L__BB6_296:
	.pragma "nounroll";
	ld.local.v4.f32 	{%f196, %f197, %f198, %f199}, [%rd193+-32];
	max.f32 	%f200, %f196, %f285;
	add.f32 	%f201, %f294, %f200;
	max.f32 	%f202, %f197, %f285;
	add.f32 	%f203, %f201, %f202;
	max.f32 	%f204, %f198, %f285;
	add.f32 	%f205, %f203, %f204;
	max.f32 	%f206, %f199, %f285;
	add.f32 	%f207, %f205, %f206;
	ld.local.v4.f32 	{%f208, %f209, %f210, %f211}, [%rd193+-16];
	max.f32 	%f212, %f208, %f285;
	add.f32 	%f213, %f207, %f212;
	max.f32 	%f214, %f209, %f285;
	add.f32 	%f215, %f213, %f214;
	max.f32 	%f216, %f210, %f285;
	add.f32 	%f217, %f215, %f216;
	max.f32 	%f218, %f211, %f285;
	add.f32 	%f219, %f217, %f218;
	ld.local.v4.f32 	{%f220, %f221, %f222, %f223}, [%rd193];
	max.f32 	%f224, %f220, %f285;
	add.f32 	%f225, %f219, %f224;
	max.f32 	%f226, %f221, %f285;
	add.f32 	%f227, %f225, %f226;
	max.f32 	%f228, %f222, %f285;
	add.f32 	%f229, %f227, %f228;
	max.f32 	%f230, %f223, %f285;
	add.f32 	%f231, %f229, %f230;
	ld.local.v4.f32 	{%f232, %f233, %f234, %f235}, [%rd193+16];
	max.f32 	%f236, %f232, %f285;
	add.f32 	%f237, %f231, %f236;
	max.f32 	%f238, %f233, %f285;
	add.f32 	%f239, %f237, %f238;
	max.f32 	%f240, %f234, %f285;
	add.f32 	%f241, %f239, %f240;
	max.f32 	%f242, %f235, %f285;
	add.f32 	%f294, %f241, %f242;
	add.s32 	%r358, %r358, 16;
	add.s64 	%rd193, %rd193, 64;
	setp.ne.s32 	%p315, %r358, 0;
	@%p315 bra 	$L__BB6_296;
$L__BB6_297:
	setp.eq.s32 	%p316, %r193, 0;
	@%p316 bra 	$L__BB6_306;
	and.b32  	%r199, %r300, 7;
	setp.lt.u32 	%p317, %r193, 8;
	@%p317 bra 	$L__BB6_300;
	mul.wide.u32 	%rd182, %r360, 4;
	add.s64 	%rd183, %rd7, %rd182;
	ld.local.f32 	%f244, [%rd183];
	max.f32 	%f245, %f244, %f285;
	add.f32 	%f246, %f294, %f245;
	ld.local.f32 	%f247, [%rd183+4];
	max.f32 	%f248, %f247, %f285;
	add.f32 	%f249, %f246, %f248;
	ld.local.f32 	%f250, [%rd183+8];
	max.f32 	%f251, %f250, %f285;
	add.f32 	%f252, %f249, %f251;
	ld.local.f32 	%f253, [%rd183+12];
	max.f32 	%f254, %f253, %f285;
	add.f32 	%f255, %f252, %f254;
	ld.local.f32 	%f256, [%rd183+16];
	max.f32 	%f257, %f256, %f285;
	add.f32 	%f258, %f255, %f257;
	ld.local.f32 	%f259, [%rd183+20];
	max.f32 	%f260, %f259, %f285;
	add.f32 	%f261, %f258, %f260;
	ld.local.f32 	%f262, [%rd183+24];
	max.f32 	%f263, %f262, %f285;
	add.f32 	%f264, %f261, %f263;
	ld.local.f32 	%f265, [%rd183+28];
	max.f32 	%f266, %f265, %f285;
	add.f32 	%f294, %f264, %f266;
	add.s32 	%r360, %r360, 8;
$L__BB6_300:
	setp.eq.s32 	%p318, %r199, 0;
	@%p318 bra 	$L__BB6_306;
	and.b32  	%r202, %r300, 3;
	setp.lt.u32 	%p319, %r199, 4;
	@%p319 bra 	$L__BB6_303;
	mul.wide.u32 	%rd184, %r360, 4;
	add.s64 	%rd185, %rd7, %rd184;
	ld.local.f32 	%f268, [%rd185];
	max.f32 	%f269, %f268, %f285;
	add.f32 	%f270, %f294, %f269;
	ld.local.f32 	%f271, [%rd185+4];
	max.f32 	%f272, %f271, %f285;
	add.f32 	%f273, %f270, %f272;
	ld.local.f32 	%f274, [%rd185+8];
	max.f32 	%f275, %f274, %f285;
	add.f32 	%f276, %f273, %f275;
	ld.local.f32 	%f277, [%rd185+12];
	max.f32 	%f278, %f277, %f285;
	add.f32 	%f294, %f276, %f278;
	add.s32 	%r360, %r360, 4;
$L__BB6_303:
	setp.eq.s32 	%p320, %r202, 0;
	@%p320 bra 	$L__BB6_306;
	mul.wide.u32 	%rd186, %r360, 4;
	add.s64 	%rd194, %rd7, %rd186;
	neg.s32 	%r362, %r202;
$L__BB6_305:
	.pragma "nounroll";
	ld.local.f32 	%f279, [%rd194];
	max.f32 	%f280, %f279, %f285;
	add.f32 	%f294, %f294, %f280;
	add.s64 	%rd194, %rd194, 4;
	add.s32 	%r362, %r362, 1;
	setp.ne.s32 	%p321, %r362, 0;
	@%p321 bra 	$L__BB6_305;
$L__BB6_306:
	setp.leu.f32 	%p322, %f294, 0f00000000;
	mov.f32 	%f295, 0f00000000;
	@%p322 bra 	$L__BB6_308;
	cvt.rn.f32.s32 	%f282, %r300;
	div.rn.f32 	%f295, %f282, %f294;
$L__BB6_308:
	cvta.to.global.u64 	%rd187, %rd35;
	mul.wide.s32 	%rd188, %r3, 4;
	add.s64 	%rd189, %rd187, %rd188;
	st.global.f32 	[%rd189], %f295;
	setp.gt.f32 	%p323, %f295, 0f00000000;
	rcp.rn.f32 	%f283, %f295;
	selp.f32 	%f284, %f283, 0f41200000, %p323;
	cvta.to.global.u64 	%rd190, %rd34;
	add.s64 	%rd191, %rd190, %rd188;
	st.global.f32 	[%rd191], %f284;
$L__BB6_309:
	ret;

}
	// .globl	compute_zscore_kernel
.visible .entry compute_zscore_kernel(
	.param .u64 .ptr .align 1 compute_zscore_kernel_param_0,
	.param .u64 .ptr .align 1 compute_zscore_kernel_param_1,
	.param .f32 compute_zscore_kernel_param_2,
	.param .f32 compute_zscore_kernel_param_3,
	.param .u32 compute_zscore_kernel_param_4
)
{
	.reg .pred 	%p<3>;
	.reg .b32 	%r<7>;
	.reg .b32 	%f<6>;
	.reg .b64 	%rd<10>;

	ld.param.u64 	%rd2, [compute_zscore_kernel_param_0];
	ld.param.u64 	%rd3, [compute_zscore_kernel_param_1];
	ld.param.f32 	%f1, [compute_zscore_kernel_param_2];
	ld.param.f32 	%f2, [compute_zscore_kernel_param_3];
	ld.param.u32 	%r2, [compute_zscore_kernel_param_4];
	cvta.to.global.u64 	%rd1, %rd3;
	mov.u32 	%r3, %ctaid.x;
	mov.u32 	%r4, %ntid.x;
	mov.u32 	%r5, %tid.x;
	mad.lo.s32 	%r1, %r3, %r4, %r5;
	setp.ge.s32 	%p1, %r1, %r2;
	@%p1 bra 	$L__BB7_4;
	setp.leu.f32 	%p2, %f2, 0f00000000;
	@%p2 bra 	$L__BB7_3;
	cvta.to.global.u64 	%rd6, %rd2;
	mul.wide.s32 	%rd7, %r1, 4;
	add.s64 	%rd8, %rd6, %rd7;
	ld.global.nc.f32 	%f3, [%rd8];
	sub.f32 	%f4, %f3, %f1;
	div.rn.f32 	%f5, %f4, %f2;
	add.s64 	%rd9, %rd1, %rd7;
	st.global.f32 	[%rd9], %f5;
	bra.uni 	$L__BB7_4;
$L__BB7_3:
	mul.wide.s32 	%rd4, %r1, 4;
	add.s64 	%rd5, %rd1, %rd4;
	mov.b32 	%r6, 0;
	st.global.u32 	[%rd5], %r6;
$L__BB7_4:
	ret;

}
	// .globl	init_communities_kernel
.visible .entry init_communities_kernel(
	.param .u64 .ptr .align 1 init_communities_kernel_param_0,
	.param .u64 .ptr .align 1 init_communities_kernel_param_1,
	.param .u64 .ptr .align 1 init_communities_kernel_param_2,
	.param .u32 init_communities_kernel_param_3
)
{
	.reg .pred 	%p<2>;
	.reg .b32 	%r<6>;
	.reg .b32 	%f<2>;
	.reg .b64 	%rd<11>;

	ld.param.u64 	%rd1, [init_communities_kernel_param_0];
	ld.param.u64 	%rd2, [init_communities_kernel_param_1];
	ld.param.u64 	%rd3, [init_communities_kernel_param_2];
	ld.param.u32 	%r2, [init_communities_kernel_param_3];
	mov.u32 	%r3, %ctaid.x;
	mov.u32 	%r4, %ntid.x;
	mov.u32 	%r5, %tid.x;
	mad.lo.s32 	%r1, %r3, %r4, %r5;
	setp.ge.s32 	%p1, %r1, %r2;
	@%p1 bra 	$L__BB8_2;
	cvta.to.global.u64 	%rd4, %rd1;
	cvta.to.global.u64 	%rd5, %rd3;
	cvta.to.global.u64 	%rd6, %rd2;
	mul.wide.s32 	%rd7, %r1, 4;
	add.s64 	%rd8, %rd4, %rd7;
	st.global.u32 	[%rd8], %r1;
	add.s64 	%rd9, %rd5, %rd7;
	ld.global.nc.f32 	%f1, [%rd9];
	add.s64 	%rd10, %rd6, %rd7;
	st.global.f32 	[%rd10], %f1;
$L__BB8_2:
	ret;

}
	// .globl	louvain_local_pass_kernel
.visible .entry louvain_local_pass_kernel(
	.param .u64 .ptr .align 1 louvain_local_pass_kernel_param_0,
	.param .u64 .ptr .align 1 louvain_local_pass_kernel_param_1,
	.param .u64 .ptr .align 1 louvain_local_pass_kernel_param_2,
	.param .u64 .ptr .align 1 louvain_local_pass_kernel_param_3,
	.param .u64 .ptr .align 1 louvain_local_pass_kernel_param_4,
	.param .u64 .ptr .align 1 louvain_local_pass_kernel_param_5,
	.param .u64 .ptr .align 1 louvain_local_pass_kernel_param_6,
	.param .u32 louvain_local_pass_kernel_param_7,
	.param .f32 louvain_local_pass_kernel_param_8,
	.param .f32 louvain_local_pass_kernel_param_9
)
{
	.reg .pred 	%p<65>;
	.reg .b16 	%rs<2>;
	.reg .b32 	%r<72>;
	.reg .b32 	%f<152>;
	.reg .b64 	%rd<72>;

	ld.param.u64 	%rd12, [louvain_local_pass_kernel_param_0];
	ld.param.u64 	%rd13, [louvain_local_pass_kernel_param_1];
	ld.param.u64 	%rd9, [louvain_local_pass_kernel_param_2];
	ld.param.u64 	%rd14, [louvain_local_pass_kernel_param_3];
	ld.param.u64 	%rd10, [louvain_local_pass_kernel_param_4];
	ld.param.u64 	%rd15, [louvain_local_pass_kernel_param_5];
	ld.param.u64 	%rd11, [louvain_local_pass_kernel_param_6];
	ld.param.u32 	%r25, [louvain_local_pass_kernel_param_7];
	ld.param.f32 	%f30, [louvain_local_pass_kernel_param_8];
	ld.param.f32 	%f31, [louvain_local_pass_kernel_param_9];
	cvta.to.global.u64 	%rd1, %rd12;
	cvta.to.global.u64 	%rd2, %rd13;
	cvta.to.global.u64 	%rd3, %rd15;
	cvta.to.global.u64 	%rd4, %rd14;
	mov.u32 	%r26, %ctaid.x;
	mov.u32 	%r27, %ntid.x;
	mov.u32 	%r28, %tid.x;
	mad.lo.s32 	%r1, %r26, %r27, %r28;
	setp.ge.s32 	%p3, %r1, %r25;
	@%p3 bra 	$L__BB9_20;
	cvta.to.global.u64 	%rd16, %rd10;
	cvta.to.global.u64 	%rd17, %rd9;
	mul.wide.s32 	%rd18, %r1, 4;
	add.s64 	%rd5, %rd4, %rd18;
	ld.global.u32 	%r2, [%rd5];
	add.s64 	%rd19, %rd17, %rd18;
	ld.global.nc.u32 	%r3, [%rd19];
	ld.global.nc.u32 	%r4, [%rd19+4];
	setp.ge.s32 	%p5, %r3, %r4;
	add.s64 	%rd6, %rd16, %rd18;
	mul.wide.s32 	%rd20, %r2, 4;
	add.s64 	%rd7, %rd3, %rd20;
	mov.pred 	%p64, 0;
	mov.u32 	%r70, %r2;
	@%p5 bra 	$L__BB9_18;
	mul.f32 	%f1, %f30, %f30;
	sub.s32 	%r29, %r4, %r3;
	and.b32  	%r5, %r29, 7;
	and.b32  	%r6, %r29, 3;
	and.b32  	%r7, %r29, 1;
	and.b32  	%r30, %r29, -8;
	neg.s32 	%r8, %r30;
	add.s64 	%rd8, %rd1, 16;
	mov.f32 	%f151, 0f00000000;
	mov.u32 	%r63, %r3;
	mov.u32 	%r70, %r2;
$L__BB9_3:
	mul.wide.s32 	%rd21, %r63, 4;
	add.s64 	%rd22, %rd2, %rd21;
	ld.global.nc.u32 	%r31, [%rd22];
	mul.wide.s32 	%rd23, %r31, 4;
	add.s64 	%rd24, %rd4, %rd23;
	ld.global.u32 	%r11, [%rd24];
	setp.eq.s32 	%p6, %r11, %r2;
	@%p6 bra 	$L__BB9_16;
	sub.s32 	%r32, %r3, %r4;
	setp.gt.u32 	%p7, %r32, -8;
	ld.global.nc.f32 	%f3, [%rd6];
	mov.f32 	%f150, 0f00000000;
	mov.u32 	%r67, %r3;
	mov.f32 	%f149, %f150;
	@%p7 bra 	$L__BB9_7;
	mov.f32 	%f150, 0f00000000;
	mov.u32 	%r65, %r8;
	mov.u32 	%r67, %r3;
$L__BB9_6:
	.pragma "nounroll";
	mul.wide.s32 	%rd25, %r67, 4;
	add.s64 	%rd26, %rd2, %rd25;
	add.s64 	%rd27, %rd8, %rd25;
	ld.global.nc.u32 	%r33, [%rd26];
	ld.global.nc.f32 	%f36, [%rd27+-16];
	mul.wide.s32 	%rd28, %r33, 4;
	add.s64 	%rd29, %rd4, %rd28;
	ld.global.u32 	%r34, [%rd29];
	setp.ne.s32 	%p8, %r34, %r2;
	setp.eq.s32 	%p9, %r33, %r1;
	add.f32 	%f37, %f149, %f36;
	setp.eq.s32 	%p10, %r34, %r11;
	add.f32 	%f38, %f150, %f36;
	selp.f32 	%f39, %f149, %f37, %p8;
	selp.f32 	%f40, %f149, %f39, %p9;
	selp.f32 	%f41, %f38, %f150, %p10;
	ld.global.nc.u32 	%r35, [%rd26+4];
	ld.global.nc.f32 	%f42, [%rd27+-12];
	mul.wide.s32 	%rd30, %r35, 4;
	add.s64 	%rd31, %rd4, %rd30;
	ld.global.u32 	%r36, [%rd31];
	setp.ne.s32 	%p11, %r36, %r2;
	setp.eq.s32 	%p12, %r35, %r1;
	add.f32 	%f43, %f40, %f42;
	setp.eq.s32 	%p13, %r36, %r11;
	add.f32 	%f44, %f41, %f42;
	selp.f32 	%f45, %f40, %f43, %p11;
	selp.f32 	%f46, %f40, %f45, %p12;
	selp.f32 	%f47, %f44, %f41, %p13;
	ld.global.nc.u32 	%r37, [%rd26+8];
	ld.global.nc.f32 	%f48, [%rd27+-8];
	mul.wide.s32 	%rd32, %r37, 4;
	add.s64 	%rd33, %rd4, %rd32;
	ld.global.u32 	%r38, [%rd33];
	setp.ne.s32 	%p14, %r38, %r2;
	setp.eq.s32 	%p15, %r37, %r1;
	add.f32 	%f49, %f46, %f48;
	setp.eq.s32 	%p16, %r38, %r11;
	add.f32 	%f50, %f47, %f48;
	selp.f32 	%f51, %f46, %f49, %p14;
	selp.f32 	%f52, %f46, %f51, %p15;
	selp.f32 	%f53, %f50, %f47, %p16;
	ld.global.nc.u32 	%r39, [%rd26+12];
	ld.global.nc.f32 	%f54, [%rd27+-4];
	mul.wide.s32 	%rd34, %r39, 4;
	add.s64 	%rd35, %rd4, %rd34;
	ld.global.u32 	%r40, [%rd35];
	setp.ne.s32 	%p17, %r40, %r2;
	setp.eq.s32 	%p18, %r39, %r1;
	add.f32 	%f55, %f52, %f54;
	setp.eq.s32 	%p19, %r40, %r11;
	add.f32 	%f56, %f53, %f54;
	selp.f32 	%f57, %f52, %f55, %p17;
	selp.f32 	%f58, %f52, %f57, %p18;
	selp.f32 	%f59, %f56, %f53, %p19;
	ld.global.nc.u32 	%r41, [%rd26+16];
	ld.global.nc.f32 	%f60, [%rd27];
	mul.wide.s32 	%rd36, %r41, 4;
	add.s64 	%rd37, %rd4, %rd36;
	ld.global.u32 	%r42, [%rd37];
	setp.ne.s32 	%p20, %r42, %r2;
	setp.eq.s32 	%p21, %r41, %r1;
	add.f32 	%f61, %f58, %f60;
	setp.eq.s32 	%p22, %r42, %r11;
	add.f32 	%f62, %f59, %f60;
	selp.f32 	%f63, %f58, %f61, %p20;
	selp.f32 	%f64, %f58, %f63, %p21;
	selp.f32 	%f65, %f62, %f59, %p22;
	ld.global.nc.u32 	%r43, [%rd26+20];
	ld.global.nc.f32 	%f66, [%rd27+4];
	mul.wide.s32 	%rd38, %r43, 4;
	add.s64 	%rd39, %rd4, %rd38;
	ld.global.u32 	%r44, [%rd39];
	setp.ne.s32 	%p23, %r44, %r2;
	setp.eq.s32 	%p24, %r43, %r1;
	add.f32 	%f67, %f64, %f66;
	setp.eq.s32 	%p25, %r44, %r11;
	add.f32 	%f68, %f65, %f66;
	selp.f32 	%f69, %f64, %f67, %p23;
	selp.f32 	%f70, %f64, %f69, %p24;
	selp.f32 	%f71, %f68, %f65, %p25;
	ld.global.nc.u32 	%r45, [%rd26+24];
	ld.global.nc.f32 	%f72, [%rd27+8];
	mul.wide.s32 	%rd40, %r45, 4;
	add.s64 	%rd41, %rd4, %rd40;
	ld.global.u32 	%r46, [%rd41];
	setp.ne.s32 	%p26, %r46, %r2;
	setp.eq.s32 	%p27, %r45, %r1;
	add.f32 	%f73, %f70, %f72;
	setp.eq.s32 	%p28, %r46, %r11;
	add.f32 	%f74, %f71, %f72;
	selp.f32 	%f75, %f70, %f73, %p26;
	selp.f32 	%f76, %f70, %f75, %p27;
	selp.f32 	%f77, %f74, %f71, %p28;
	ld.global.nc.u32 	%r47, [%rd26+28];
	ld.global.nc.f32 	%f78, [%rd27+12];
	mul.wide.s32 	%rd42, %r47, 4;
	add.s64 	%rd43, %rd4, %rd42;
	ld.global.u32 	%r48, [%rd43];
	setp.ne.s32 	%p29, %r48, %r2;
	setp.eq.s32 	%p30, %r47, %r1;
	add.f32 	%f79, %f76, %f78;
	setp.eq.s32 	%p31, %r48, %r11;
	add.f32 	%f80, %f77, %f78;
	selp.f32 	%f81, %f76, %f79, %p29;
	selp.f32 	%f149, %f76, %f81, %p30;
	selp.f32 	%f150, %f80, %f77, %p31;
	add.s32 	%r67, %r67, 8;
	add.s32 	%r65, %r65, 8;
	setp.ne.s32 	%p32, %r65, 0;
	@%p32 bra 	$L__BB9_6;
$L__BB9_7:
	setp.eq.s32 	%p33, %r5, 0;
	@%p33 bra 	$L__BB9_15;
	setp.lt.u32 	%p34, %r5, 4;
	@%p34 bra 	$L__BB9_10;
	mul.wide.s32 	%rd44, %r67, 4;
	add.s64 	%rd45, %rd2, %rd44;
	ld.global.nc.u32 	%r49, [%rd45];
	add.s64 	%rd46, %rd1, %rd44;
	ld.global.nc.f32 	%f83, [%rd46];
	mul.wide.s32 	%rd47, %r49, 4;
	add.s64 	%rd48, %rd4, %rd47;
	ld.global.u32 	%r50, [%rd48];
	setp.ne.s32 	%p35, %r50, %r2;
	setp.eq.s32 	%p36, %r49, %r1;
	add.f32 	%f84, %f149, %f83;
	setp.eq.s32 	%p37, %r50, %r11;
	add.f32 	%f85, %f150, %f83;
	selp.f32 	%f86, %f149, %f84, %p35;
	selp.f32 	%f87, %f149, %f86, %p36;
	selp.f32 	%f88, %f85, %f150, %p37;
	ld.global.nc.u32 	%r51, [%rd45+4];
	ld.global.nc.f32 	%f89, [%rd46+4];
	mul.wide.s32 	%rd49, %r51, 4;
	add.s64 	%rd50, %rd4, %rd49;
	ld.global.u32 	%r52, [%rd50];
	setp.ne.s32 	%p38, %r52, %r2;
	setp.eq.s32 	%p39, %r51, %r1;
	add.f32 	%f90, %f87, %f89;
	setp.eq.s32 	%p40, %r52, %r11;
	add.f32 	%f91, %f88, %f89;
	selp.f32 	%f92, %f87, %f90, %p38;
	selp.f32 	%f93, %f87, %f92, %p39;
	selp.f32 	%f94, %f91, %f88, %p40;
	ld.global.nc.u32 	%r53, [%rd45+8];
	ld.global.nc.f32 	%f95, [%rd46+8];
	mul.wide.s32 	%rd51, %r53, 4;
	add.s64 	%rd52, %rd4, %rd51;
	ld.global.u32 	%r54, [%rd52];
	setp.ne.s32 	%p41, %r54, %r2;
	setp.eq.s32 	%p42, %r53, %r1;
	add.f32 	%f96, %f93, %f95;
	setp.eq.s32 	%p43, %r54, %r11;
	add.f32 	%f97, %f94, %f95;
	selp.f32 	%f98, %f93, %f96, %p41;
	selp.f32 	%f99, %f93, %f98, %p42;
	selp.f32 	%f100, %f97, %f94, %p43;
	ld.global.nc.u32 	%r55, [%rd45+12];
	ld.global.nc.f32 	%f101, [%rd46+12];
	mul.wide.s32 	%rd53, %r55, 4;
	add.s64 	%rd54, %rd4, %rd53;
	ld.global.u32 	%r56, [%rd54];
	setp.ne.s32 	%p44, %r56, %r2;
	setp.eq.s32 	%p45, %r55, %r1;
	add.f32 	%f102, %f99, %f101;
	setp.eq.s32 	%p46, %r56, %r11;
	add.f32 	%f103, %f100, %f101;
	selp.f32 	%f104, %f99, %f102, %p44;
	selp.f32 	%f149, %f99, %f104, %p45;
	selp.f32 	%f150, %f103, %f100, %p46;
	add.s32 	%r67, %r67, 4;
$L__BB9_10:
	setp.eq.s32 	%p47, %r6, 0;
	@%p47 bra 	$L__BB9_15;
	setp.eq.s32 	%p48, %r6, 1;
	@%p48 bra 	$L__BB9_13;
	mul.wide.s32 	%rd55, %r67, 4;
	add.s64 	%rd56, %rd2, %rd55;
	ld.global.nc.u32 	%r57, [%rd56];
	add.s64 	%rd57, %rd1, %rd55;
	ld.global.nc.f32 	%f106, [%rd57];
	mul.wide.s32 	%rd58, %r57, 4;
	add.s64 	%rd59, %rd4, %rd58;
	ld.global.u32 	%r58, [%rd59];
	setp.ne.s32 	%p49, %r58, %r2;
	setp.eq.s32 	%p50, %r57, %r1;
	add.f32 	%f107, %f149, %f106;
	setp.eq.s32 	%p51, %r58, %r11;
	add.f32 	%f108, %f150, %f106;
	selp.f32 	%f109, %f149, %f107, %p49;
	selp.f32 	%f110, %f149, %f109, %p50;
	selp.f32 	%f111, %f108, %f150, %p51;
	ld.global.nc.u32 	%r59, [%rd56+4];
	ld.global.nc.f32 	%f112, [%rd57+4];
	mul.wide.s32 	%rd60, %r59, 4;
	add.s64 	%rd61, %rd4, %rd60;
	ld.global.u32 	%r60, [%rd61];
	setp.ne.s32 	%p52, %r60, %r2;
	setp.eq.s32 	%p53, %r59, %r1;
	add.f32 	%f113, %f110, %f112;
	setp.eq.s32 	%p54, %r60, %r11;
	add.f32 	%f114, %f111, %f112;
	selp.f32 	%f115, %f110, %f113, %p52;
	selp.f32 	%f149, %f110, %f115, %p53;
	selp.f32 	%f150, %f114, %f111, %p54;
	add.s32 	%r67, %r67, 2;
$L__BB9_13:
	setp.eq.s32 	%p55, %r7, 0;
	@%p55 bra 	$L__BB9_15;
	mul.wide.s32 	%rd62, %r67, 4;
	add.s64 	%rd63, %rd2, %rd62;
	ld.global.nc.u32 	%r61, [%rd63];
	add.s64 	%rd64, %rd1, %rd62;
	ld.global.nc.f32 	%f116, [%rd64];
	mul.wide.s32 	%rd65, %r61, 4;
	add.s64 	%rd66, %rd4, %rd65;
	ld.global.u32 	%r62, [%rd66];
	setp.ne.s32 	%p56, %r62, %r2;
	setp.eq.s32 	%p57, %r61, %r1;
	add.f32 	%f117, %f149, %f116;
	setp.eq.s32 	%p58, %r62, %r11;
	add.f32 	%f118, %f150, %f116;
	selp.f32 	%f119, %f149, %f117, %p56;
	selp.f32 	%f149, %f149, %f119, %p57;
	selp.f32 	%f150, %f118, %f150, %p58;
$L__BB9_15:
	sub.f32 	%f120, %f150, %f149;
	ld.global.f32 	%f121, [%rd7];
	sub.f32 	%f122, %f121, %f3;
	mul.wide.s32 	%rd67, %r11, 4;
	add.s64 	%rd68, %rd3, %rd67;
	ld.global.f32 	%f123, [%rd68];
	div.rn.f32 	%f124, %f120, %f30;
	mul.f32 	%f125, %f31, %f3;
	sub.f32 	%f126, %f123, %f122;
	mul.f32 	%f127, %f125, %f126;
	div.rn.f32 	%f128, %f127, %f1;
	sub.f32 	%f129, %f124, %f128;
	setp.gt.f32 	%p59, %f129, %f151;
	selp.b32 	%r70, %r11, %r70, %p59;
	selp.f32 	%f151, %f129, %f151, %p59;
$L__BB9_16:
	add.s32 	%r63, %r63, 1;
	setp.ne.s32 	%p60, %r63, %r4;
	@%p60 bra 	$L__BB9_3;
	setp.gt.f32 	%p64, %f151, 0f358637BD;
$L__BB9_18:
	setp.eq.s32 	%p61, %r70, %r2;
	not.pred 	%p62, %p64;
	or.pred  	%p63, %p61, %p62;
	@%p63 bra 	$L__BB9_20;
	st.global.u32 	[%rd5], %r70;
	ld.global.nc.f32 	%f130, [%rd6];
	mul.wide.s32 	%rd69, %r70, 4;
	add.s64 	%rd70, %rd3, %rd69;
	atom.global.add.f32 	%f131, [%rd70], %f130;
	neg.f32 	%f132, %f130;
	atom.global.add.f32 	%f133, [%rd7], %f132;
	cvta.to.global.u64 	%rd71, %rd11;
	mov.b16 	%rs1, 1;
	st.global.u8 	[%rd71], %rs1;
$L__BB9_20:
	ret;

}
	// .globl	compute_stress_kernel
.visible .entry compute_stress_kernel(
	.param .u64 .ptr .align 1 compute_stress_kernel_param_0,
	.param .u64 .ptr .align 1 compute_stress_kernel_param_1,
	.param .u64 .ptr .align 1 compute_stress_kernel_param_2,
	.param .u64 .ptr .align 1 compute_stress_kernel_param_3,
	.param .u64 .ptr .align 1 compute_stress_kernel_param_4,
	.param .u64 .ptr .align 1 compute_stress_kernel_param_5,
	.param .u32 compute_stress_kernel_param_6
)
{
	.reg .pred 	%p<13>;
	.reg .b32 	%r<46>;
	.reg .b32 	%f<48>;
	.reg .b64 	%rd<27>;

	ld.param.u64 	%rd7, [compute_stress_kernel_param_0];
	ld.param.u64 	%rd8, [compute_stress_kernel_param_1];
	ld.param.u64 	%rd9, [compute_stress_kernel_param_2];
	ld.param.u64 	%rd10, [compute_stress_kernel_param_3];
	ld.param.u64 	%rd11, [compute_stress_kernel_param_4];
	ld.param.u32 	%r23, [compute_stress_kernel_param_6];
	cvta.to.global.u64 	%rd1, %rd11;
	cvta.to.global.u64 	%rd2, %rd10;
	cvta.to.global.u64 	%rd3, %rd9;
	cvta.to.global.u64 	%rd4, %rd8;
	cvta.to.global.u64 	%rd5, %rd7;
	mov.u32 	%r1, %ctaid.x;
	mov.u32 	%r45, %ntid.x;
	mov.u32 	%r3, %tid.x;
	mad.lo.s32 	%r44, %r1, %r45, %r3;
	shl.b32 	%r24, %r3, 2;
	mov.u32 	%r25, shared_stress;
	add.s32 	%r5, %r25, %r24;
	mov.b32 	%r26, 0;
	st.shared.u32 	[%r5], %r26;
	add.s32 	%r6, %r23, -1;
	mul.lo.s32 	%r27, %r6, %r23;
	shr.u32 	%r28, %r27, 31;
	add.s32 	%r29, %r27, %r28;
	shr.s32 	%r7, %r29, 1;
	setp.ge.s32 	%p1, %r44, %r7;
	@%p1 bra 	$L__BB10_14;
	setp.lt.s32 	%p2, %r23, 2;
	mov.u32 	%r30, %nctaid.x;
	mul.lo.s32 	%r8, %r30, %r45;
	@%p2 bra 	$L__BB10_10;
	mov.f32 	%f44, 0f00000000;
$L__BB10_3:
	mov.b32 	%r40, 0;
	mov.u32 	%r41, %r44;
$L__BB10_4:
	not.b32 	%r32, %r40;
	add.s32 	%r12, %r23, %r32;
	setp.lt.s32 	%p5, %r41, %r12;
	@%p5 bra 	$L__BB10_6;
	sub.s32 	%r41, %r41, %r12;
	add.s32 	%r40, %r40, 1;
	setp.eq.s32 	%p6, %r40, %r6;
	mov.b32 	%r42, 0;
	mov.u32 	%r43, %r42;
	@%p6 bra 	$L__BB10_7;
	bra.uni 	$L__BB10_4;
$L__BB10_6:
	add.s32 	%r34, %r41, %r40;
	add.s32 	%r43, %r34, 1;
	mov.u32 	%r42, %r40;
$L__BB10_7:
	max.s32 	%r35, %r42, %r43;
	setp.ge.s32 	%p7, %r35, %r23;
	@%p7 bra 	$L__BB10_9;
	mul.wide.u32 	%rd12, %r42, 4;
	add.s64 	%rd13, %rd5, %rd12;
	ld.global.nc.f32 	%f23, [%rd13];
	add.s64 	%rd14, %rd4, %rd12;
	ld.global.nc.f32 	%f24, [%rd14];
	add.s64 	%rd15, %rd3, %rd12;
	ld.global.nc.f32 	%f25, [%rd15];
	mul.wide.s32 	%rd16, %r43, 4;
	add.s64 	%rd17, %rd5, %rd16;
	ld.global.nc.f32 	%f26, [%rd17];
	add.s64 	%rd18, %rd4, %rd16;
	ld.global.nc.f32 	%f27, [%rd18];
	add.s64 	%rd19, %rd3, %rd16;
	ld.global.nc.f32 	%f28, [%rd19];
	sub.f32 	%f29, %f23, %f26;
	sub.f32 	%f30, %f24, %f27;
	sub.f32 	%f31, %f25, %f28;
	mul.f32 	%f32, %f30, %f30;
	fma.rn.f32 	%f33, %f29, %f29, %f32;
	fma.rn.f32 	%f34, %f31, %f31, %f33;
	sqrt.rn.f32 	%f35, %f34;
	mad.lo.s32 	%r36, %r42, %r23, %r43;
	mul.wide.s32 	%rd20, %r36, 4;
	add.s64 	%rd21, %rd2, %rd20;
	ld.global.nc.f32 	%f36, [%rd21];
	add.s64 	%rd22, %rd1, %rd20;
	ld.global.nc.f32 	%f37, [%rd22];
	sub.f32 	%f38, %f35, %f36;
	mul.f32 	%f39, %f37, %f38;
	fma.rn.f32 	%f44, %f38, %f39, %f44;
	st.shared.f32 	[%r5], %f44;
$L__BB10_9:
	add.s32 	%r44, %r44, %r8;
	setp.lt.s32 	%p8, %r44, %r7;
	@%p8 bra 	$L__BB10_3;
	bra.uni 	$L__BB10_14;
$L__BB10_10:
	mov.f32 	%f47, 0f00000000;
$L__BB10_11:
	setp.ne.s32 	%p3, %r23, 1;
	@%p3 bra 	$L__BB10_13;
	ld.global.nc.f32 	%f8, [%rd5];
	ld.global.nc.f32 	%f9, [%rd4];
	ld.global.nc.f32 	%f10, [%rd3];
	sub.f32 	%f11, %f8, %f8;
	sub.f32 	%f12, %f9, %f9;
	sub.f32 	%f13, %f10, %f10;
	mul.f32 	%f14, %f12, %f12;
	fma.rn.f32 	%f15, %f11, %f11, %f14;
	fma.rn.f32 	%f16, %f13, %f13, %f15;
	sqrt.rn.f32 	%f17, %f16;
	ld.global.nc.f32 	%f18, [%rd2];
	ld.global.nc.f32 	%f19, [%rd1];
	sub.f32 	%f20, %f17, %f18;
	mul.f32 	%f21, %f19, %f20;
	fma.rn.f32 	%f47, %f20, %f21, %f47;
	st.shared.f32 	[%r5], %f47;
$L__BB10_13:
	add.s32 	%r44, %r44, %r8;
	setp.lt.s32 	%p4, %r44, %r7;
	@%p4 bra 	$L__BB10_11;
$L__BB10_14:
	bar.sync 	0;
	setp.lt.u32 	%p9, %r45, 2;
	@%p9 bra 	$L__BB10_18;
$L__BB10_15:
	shr.u32 	%r22, %r45, 1;
	setp.ge.u32 	%p10, %r3, %r22;
	@%p10 bra 	$L__BB10_17;
	shl.b32 	%r37, %r22, 2;
	add.s32 	%r38, %r5, %r37;
	ld.shared.f32 	%f40, [%r38];
	ld.shared.f32 	%f41, [%r5];
	add.f32 	%f42, %f40, %f41;
	st.shared.f32 	[%r5], %f42;
$L__BB10_17:
	bar.sync 	0;
	setp.gt.u32 	%p11, %r45, 3;
	mov.u32 	%r45, %r22;
	@%p11 bra 	$L__BB10_15;
$L__BB10_18:
	setp.ne.s32 	%p12, %r3, 0;
	@%p12 bra 	$L__BB10_20;
	ld.param.u64 	%rd26, [compute_stress_kernel_param_5];
	ld.shared.f32 	%f43, [shared_stress];
	cvta.to.global.u64 	%rd23, %rd26;
	mul.wide.u32 	%rd24, %r1, 4;
	add.s64 	%rd25, %rd23, %rd24;
	st.global.f32 	[%rd25], %f43;
$L__BB10_20:
	ret;

}
	// .globl	stress_majorization_step_kernel
.visible .entry stress_majorization_step_kernel(
	.param .u64 .ptr .align 1 stress_majorization_step_kernel_param_0,
	.param .u64 .ptr .align 1 stress_majorization_step_kernel_param_1,
	.param .u64 .ptr .align 1 stress_majorization_step_kernel_param_2,
	.param .u64 .ptr .align 1 stress_majorization_step_kernel_param_3,
	.param .u64 .ptr .align 1 stress_majorization_step_kernel_param_4,
	.param .u64 .ptr .align 1 stress_majorization_step_kernel_param_5,
	.param .u64 .ptr .align 1 stress_majorization_step_kernel_param_6,
	.param .u64 .ptr .align 1 stress_majorization_step_kernel_param_7,
	.param .u64 .ptr .align 1 stress_majorization_step_kernel_param_8,
	.param .u64 .ptr .align 1 stress_majorization_step_kernel_param_9,
	.param .f32 stress_majorization_step_kernel_param_10,
	.param .u32 stress_majorization_step_kernel_param_11,
	.param .f32 stress_majorization_step_kernel_param_12
)
{
	.reg .pred 	%p<28>;
	.reg .b32 	%r<38>;
	.reg .b32 	%f<230>;
	.reg .b64 	%rd<78>;

	ld.param.u64 	%rd14, [stress_majorization_step_kernel_param_0];
	ld.param.u64 	%rd15, [stress_majorization_step_kernel_param_1];
	ld.param.u64 	%rd16, [stress_majorization_step_kernel_param_2];
	ld.param.u64 	%rd17, [stress_majorization_step_kernel_param_3];
	ld.param.u64 	%rd18, [stress_majorization_step_kernel_param_4];
	ld.param.u64 	%rd19, [stress_majorization_step_kernel_param_5];
	ld.param.u64 	%rd20, [stress_majorization_step_kernel_param_6];
	ld.param.u64 	%rd21, [stress_majorization_step_kernel_param_7];
	ld.param.u64 	%rd13, [stress_majorization_step_kernel_param_9];
	ld.param.u32 	%r21, [stress_majorization_step_kernel_param_11];
	ld.param.f32 	%f95, [stress_majorization_step_kernel_param_12];
	cvta.to.global.u64 	%rd1, %rd20;
	cvta.to.global.u64 	%rd2, %rd21;
	cvta.to.global.u64 	%rd3, %rd13;
	cvta.to.global.u64 	%rd4, %rd19;
	cvta.to.global.u64 	%rd5, %rd18;
	cvta.to.global.u64 	%rd6, %rd17;
	cvta.to.global.u64 	%rd7, %rd16;
	cvta.to.global.u64 	%rd8, %rd15;
	cvta.to.global.u64 	%rd9, %rd14;
	mov.u32 	%r22, %ctaid.x;
	mov.u32 	%r23, %ntid.x;
	mov.u32 	%r24, %tid.x;
	mad.lo.s32 	%r1, %r22, %r23, %r24;
	setp.ge.s32 	%p1, %r1, %r21;
	@%p1 bra 	$L__BB11_26;
	ld.param.u64 	%rd76, [stress_majorization_step_kernel_param_8];
	cvta.to.global.u64 	%rd22, %rd76;
	mul.wide.s32 	%rd23, %r1, 4;
	add.s64 	%rd24, %rd9, %rd23;
	ld.global.nc.f32 	%f1, [%rd24];
	add.s64 	%rd25, %rd8, %rd23;
	ld.global.nc.f32 	%f2, [%rd25];
	add.s64 	%rd26, %rd7, %rd23;
	ld.global.nc.f32 	%f3, [%rd26];
	add.s64 	%rd27, %rd22, %rd23;
	ld.global.nc.u32 	%r2, [%rd27];
	ld.global.nc.u32 	%r3, [%rd27+4];
	setp.ge.s32 	%p2, %r2, %r3;
	mov.f32 	%f214, 0f00000000;
	mov.f32 	%f215, %f214;
	mov.f32 	%f216, %f214;
	mov.f32 	%f217, %f214;
	@%p2 bra 	$L__BB11_23;
	mul.lo.s32 	%r4, %r21, %r1;
	sub.s32 	%r25, %r3, %r2;
	and.b32  	%r5, %r25, 3;
	setp.eq.s32 	%p3, %r5, 0;
	mov.f32 	%f217, 0f00000000;
	mov.u32 	%r35, %r2;
	mov.f32 	%f216, %f217;
	mov.f32 	%f215, %f217;
	mov.f32 	%f214, %f217;
	@%p3 bra 	$L__BB11_8;
	neg.s32 	%r33, %r5;
	mov.f32 	%f217, 0f00000000;
	mov.u32 	%r35, %r2;
$L__BB11_4:
	.pragma "nounroll";
	mul.wide.s32 	%rd28, %r35, 4;
	add.s64 	%rd29, %rd3, %rd28;
	ld.global.nc.u32 	%r9, [%rd29];
	add.s32 	%r26, %r9, %r4;
	mul.wide.s32 	%rd30, %r26, 4;
	add.s64 	%rd31, %rd2, %rd30;
	ld.global.nc.f32 	%f8, [%rd31];
	add.s64 	%rd32, %rd1, %rd30;
	ld.global.nc.f32 	%f100, [%rd32];
	setp.leu.f32 	%p4, %f8, 0f00000000;
	setp.leu.f32 	%p5, %f100, 0f00000000;
	or.pred  	%p6, %p4, %p5;
	@%p6 bra 	$L__BB11_7;
	mul.wide.s32 	%rd33, %r9, 4;
	add.s64 	%rd34, %rd7, %rd33;
	ld.global.nc.f32 	%f101, [%rd34];
	add.s64 	%rd35, %rd8, %rd33;
	ld.global.nc.f32 	%f102, [%rd35];
	add.s64 	%rd36, %rd9, %rd33;
	ld.global.nc.f32 	%f103, [%rd36];
	sub.f32 	%f10, %f1, %f103;
	sub.f32 	%f11, %f2, %f102;
	sub.f32 	%f12, %f3, %f101;
	mul.f32 	%f104, %f10, %f10;
	fma.rn.f32 	%f105, %f11, %f11, %f104;
	fma.rn.f32 	%f106, %f12, %f12, %f105;
	sqrt.rn.f32 	%f13, %f106;
	setp.leu.f32 	%p7, %f13, %f95;
	@%p7 bra 	$L__BB11_7;
	div.rn.f32 	%f107, %f100, %f13;
	mov.f32 	%f108, 0f3F800000;
	sub.f32 	%f109, %f108, %f107;
	mul.f32 	%f110, %f10, %f109;
	sub.f32 	%f111, %f1, %f110;
	mul.f32 	%f112, %f11, %f109;
	sub.f32 	%f113, %f2, %f112;
	mul.f32 	%f114, %f12, %f109;
	sub.f32 	%f115, %f3, %f114;
	fma.rn.f32 	%f214, %f8, %f111, %f214;
	fma.rn.f32 	%f215, %f8, %f113, %f215;
	fma.rn.f32 	%f216, %f8, %f115, %f216;
	add.f32 	%f217, %f217, %f8;
$L__BB11_7:
	add.s32 	%r35, %r35, 1;
	add.s32 	%r33, %r33, 1;
	setp.ne.s32 	%p8, %r33, 0;
	@%p8 bra 	$L__BB11_4;
$L__BB11_8:
	sub.s32 	%r27, %r2, %r3;
	setp.gt.u32 	%p9, %r27, -4;
	@%p9 bra 	$L__BB11_23;
	sub.s32 	%r36, %r35, %r3;
$L__BB11_10:
	ld.param.u64 	%rd77, [stress_majorization_step_kernel_param_9];
	mul.wide.s32 	%rd37, %r35, 4;
	cvta.to.global.u64 	%rd38, %rd77;
	add.s64 	%rd39, %rd38, %rd37;
	add.s64 	%rd10, %rd39, 8;
	ld.global.nc.u32 	%r16, [%rd39];
	add.s32 	%r28, %r16, %r4;
	mul.wide.s32 	%rd40, %r28, 4;
	add.s64 	%rd41, %rd2, %rd40;
	ld.global.nc.f32 	%f34, [%rd41];
	add.s64 	%rd42, %rd1, %rd40;
	ld.global.nc.f32 	%f116, [%rd42];
	setp.leu.f32 	%p10, %f34, 0f00000000;
	setp.leu.f32 	%p11, %f116, 0f00000000;
	or.pred  	%p12, %p10, %p11;
	@%p12 bra 	$L__BB11_13;
	mul.wide.s32 	%rd43, %r16, 4;
	add.s64 	%rd44, %rd7, %rd43;
	ld.global.nc.f32 	%f117, [%rd44];
	add.s64 	%rd45, %rd8, %rd43;
	ld.global.nc.f32 	%f118, [%rd45];
	add.s64 	%rd46, %rd9, %rd43;
	ld.global.nc.f32 	%f119, [%rd46];
	sub.f32 	%f36, %f1, %f119;
	sub.f32 	%f37, %f2, %f118;
	sub.f32 	%f38, %f3, %f117;
	mul.f32 	%f120, %f36, %f36;
	fma.rn.f32 	%f121, %f37, %f37, %f120;
	fma.rn.f32 	%f122, %f38, %f38, %f121;
	sqrt.rn.f32 	%f39, %f122;
	setp.leu.f32 	%p13, %f39, %f95;
	@%p13 bra 	$L__BB11_13;
	div.rn.f32 	%f123, %f116, %f39;
	mov.f32 	%f124, 0f3F800000;
	sub.f32 	%f125, %f124, %f123;
	mul.f32 	%f126, %f36, %f125;
	sub.f32 	%f127, %f1, %f126;
	mul.f32 	%f128, %f37, %f125;
	sub.f32 	%f129, %f2, %f128;
	mul.f32 	%f130, %f38, %f125;
	sub.f32 	%f131, %f3, %f130;
	fma.rn.f32 	%f214, %f34, %f127, %f214;
	fma.rn.f32 	%f215, %f34, %f129, %f215;
	fma.rn.f32 	%f216, %f34, %f131, %f216;
	add.f32 	%f217, %f217, %f34;
$L__BB11_13:
	ld.global.nc.u32 	%r17, [%rd10+-4];
	add.s32 	%r29, %r17, %r4;
	mul.wide.s32 	%rd47, %r29, 4;
	add.s64 	%rd48, %rd2, %rd47;
	ld.global.nc.f32 	%f48, [%rd48];
	add.s64 	%rd49, %rd1, %rd47;
	ld.global.nc.f32 	%f132, [%rd49];
	setp.leu.f32 	%p14, %f48, 0f00000000;
	setp.leu.f32 	%p15, %f132, 0f00000000;
	or.pred  	%p16, %p14, %p15;
	@%p16 bra 	$L__BB11_16;
	mul.wide.s32 	%rd50, %r17, 4;
	add.s64 	%rd51, %rd7, %rd50;
	ld.global.nc.f32 	%f133, [%rd51];
	add.s64 	%rd52, %rd8, %rd50;
	ld.global.nc.f32 	%f134, [%rd52];
	add.s64 	%rd53, %rd9, %rd50;
	ld.global.nc.f32 	%f135, [%rd53];
	sub.f32 	%f50, %f1, %f135;
	sub.f32 	%f51, %f2, %f134;
	sub.f32 	%f52, %f3, %f133;
	mul.f32 	%f136, %f50, %f50;
	fma.rn.f32 	%f137, %f51, %f51, %f136;
	fma.rn.f32 	%f138, %f52, %f52, %f137;
	sqrt.rn.f32 	%f53, %f138;
	setp.leu.f32 	%p17, %f53, %f95;
	@%p17 bra 	$L__BB11_16;
	div.rn.f32 	%f139, %f132, %f53;
	mov.f32 	%f140, 0f3F800000;
	sub.f32 	%f141, %f140, %f139;
	mul.f32 	%f142, %f50, %f141;
	sub.f32 	%f143, %f1, %f142;
	mul.f32 	%f144, %f51, %f141;
	sub.f32 	%f145, %f2, %f144;
	mul.f32 	%f146, %f52, %f141;
	sub.f32 	%f147, %f3, %f146;
	fma.rn.f32 	%f214, %f48, %f143, %f214;
	fma.rn.f32 	%f215, %f48, %f145, %f215;
	fma.rn.f32 	%f216, %f48, %f147, %f216;
	add.f32 	%f217, %f217, %f48;
$L__BB11_16:
	ld.global.nc.u32 	%r18, [%rd10];
	add.s32 	%r30, %r18, %r4;
	mul.wide.s32 	%rd54, %r30, 4;
	add.s64 	%rd55, %rd2, %rd54;
	ld.global.nc.f32 	%f62, [%rd55];
	add.s64 	%rd56, %rd1, %rd54;
	ld.global.nc.f32 	%f148, [%rd56];
	setp.leu.f32 	%p18, %f62, 0f00000000;
	setp.leu.f32 	%p19, %f148, 0f00000000;
	or.pred  	%p20, %p18, %p19;
	@%p20 bra 	$L__BB11_19;
	mul.wide.s32 	%rd57, %r18, 4;
	add.s64 	%rd58, %rd7, %rd57;
	ld.global.nc.f32 	%f149, [%rd58];
	add.s64 	%rd59, %rd8, %rd57;
	ld.global.nc.f32 	%f150, [%rd59];
	add.s64 	%rd60, %rd9, %rd57;
	ld.global.nc.f32 	%f151, [%rd60];
	sub.f32 	%f64, %f1, %f151;
	sub.f32 	%f65, %f2, %f150;
	sub.f32 	%f66, %f3, %f149;
	mul.f32 	%f152, %f64, %f64;
	fma.rn.f32 	%f153, %f65, %f65, %f152;
	fma.rn.f32 	%f154, %f66, %f66, %f153;
	sqrt.rn.f32 	%f67, %f154;
	setp.leu.f32 	%p21, %f67, %f95;
	@%p21 bra 	$L__BB11_19;
	div.rn.f32 	%f155, %f148, %f67;
	mov.f32 	%f156, 0f3F800000;
	sub.f32 	%f157, %f156, %f155;
	mul.f32 	%f158, %f64, %f157;
	sub.f32 	%f159, %f1, %f158;
	mul.f32 	%f160, %f65, %f157;
	sub.f32 	%f161, %f2, %f160;
	mul.f32 	%f162, %f66, %f157;
	sub.f32 	%f163, %f3, %f162;
	fma.rn.f32 	%f214, %f62, %f159, %f214;
	fma.rn.f32 	%f215, %f62, %f161, %f215;
	fma.rn.f32 	%f216, %f62, %f163, %f216;
	add.f32 	%f217, %f217, %f62;
$L__BB11_19:
	ld.global.nc.u32 	%r31, [%rd10+4];
	cvt.s64.s32 	%rd11, %r31;
	add.s32 	%r32, %r31, %r4;
	mul.wide.s32 	%rd61, %r32, 4;
	add.s64 	%rd62, %rd2, %rd61;
	ld.global.nc.f32 	%f76, [%rd62];
	add.s64 	%rd63, %rd1, %rd61;
	ld.global.nc.f32 	%f164, [%rd63];
	setp.leu.f32 	%p22, %f76, 0f00000000;
	setp.leu.f32 	%p23, %f164, 0f00000000;
	or.pred  	%p24, %p22, %p23;
	@%p24 bra 	$L__BB11_22;
	shl.b64 	%rd64, %rd11, 2;
	add.s64 	%rd65, %rd7, %rd64;
	ld.global.nc.f32 	%f165, [%rd65];
	add.s64 	%rd66, %rd8, %rd64;
	ld.global.nc.f32 	%f166, [%rd66];
	add.s64 	%rd67, %rd9, %rd64;
	ld.global.nc.f32 	%f167, [%rd67];
	sub.f32 	%f78, %f1, %f167;
	sub.f32 	%f79, %f2, %f166;
	sub.f32 	%f80, %f3, %f165;
	mul.f32 	%f168, %f78, %f78;
	fma.rn.f32 	%f169, %f79, %f79, %f168;
	fma.rn.f32 	%f170, %f80, %f80, %f169;
	sqrt.rn.f32 	%f81, %f170;
	setp.leu.f32 	%p25, %f81, %f95;
	@%p25 bra 	$L__BB11_22;
	div.rn.f32 	%f171, %f164, %f81;
	mov.f32 	%f172, 0f3F800000;
	sub.f32 	%f173, %f172, %f171;
	mul.f32 	%f174, %f78, %f173;
	sub.f32 	%f175, %f1, %f174;
	mul.f32 	%f176, %f79, %f173;
	sub.f32 	%f177, %f2, %f176;
	mul.f32 	%f178, %f80, %f173;
	sub.f32 	%f179, %f3, %f178;
	fma.rn.f32 	%f214, %f76, %f175, %f214;
	fma.rn.f32 	%f215, %f76, %f177, %f215;
	fma.rn.f32 	%f216, %f76, %f179, %f216;
	add.f32 	%f217, %f217, %f76;
$L__BB11_22:
	add.s32 	%r35, %r35, 4;
	add.s32 	%r36, %r36, 4;
	setp.ne.s32 	%p26, %r36, 0;
	@%p26 bra 	$L__BB11_10;
$L__BB11_23:
	setp.leu.f32 	%p27, %f217, 0f00000000;
	@%p27 bra 	$L__BB11_25;
	ld.param.f32 	%f189, [stress_majorization_step_kernel_param_10];
	div.rn.f32 	%f180, %f214, %f217;
	div.rn.f32 	%f181, %f215, %f217;
	div.rn.f32 	%f182, %f216, %f217;
	sub.f32 	%f183, %f180, %f1;
	fma.rn.f32 	%f184, %f189, %f183, %f1;
	mul.wide.s32 	%rd72, %r1, 4;
	add.s64 	%rd73, %rd6, %rd72;
	st.global.f32 	[%rd73], %f184;
	sub.f32 	%f185, %f181, %f2;
	fma.rn.f32 	%f186, %f189, %f185, %f2;
	add.s64 	%rd74, %rd5, %rd72;
	st.global.f32 	[%rd74], %f186;
	sub.f32 	%f187, %f182, %f3;
	fma.rn.f32 	%f188, %f189, %f187, %f3;
	add.s64 	%rd75, %rd4, %rd72;
	st.global.f32 	[%rd75], %f188;
	bra.uni 	$L__BB11_26;
$L__BB11_25:
	mul.wide.s32 	%rd68, %r1, 4;
	add.s64 	%rd69, %rd6, %rd68;
	st.global.f32 	[%rd69], %f1;
	add.s64 	%rd70, %rd5, %rd68;
	st.global.f32 	[%rd70], %f2;
	add.s64 	%rd71, %rd4, %rd68;
	st.global.f32 	[%rd71], %f3;
$L__BB11_26:
	ret;

}
	// .globl	dbscan_find_neighbors_kernel
.visible .entry dbscan_find_neighbors_kernel(
	.param .u64 .ptr .align 1 dbscan_find_neighbors_kernel_param_0,
	.param .u64 .ptr .align 1 dbscan_find_neighbors_kernel_param_1,
	.param .u64 .ptr .align 1 dbscan_find_neighbors_kernel_param_2,
	.param .u64 .ptr .align 1 dbscan_find_neighbors_kernel_param_3,
	.param .u64 .ptr .align 1 dbscan_find_neighbors_kernel_param_4,
	.param .u64 .ptr .align 1 dbscan_find_neighbors_kernel_param_5,
	.param .f32 dbscan_find_neighbors_kernel_param_6,
	.param .u32 dbscan_find_neighbors_kernel_param_7,
	.param .u32 dbscan_find_neighbors_kernel_param_8
)
{
	.reg .pred 	%p<47>;
	.reg .b32 	%r<128>;
	.reg .b32 	%f<105>;
	.reg .b64 	%rd<81>;

	ld.param.u64 	%rd31, [dbscan_find_neighbors_kernel_param_0];
	ld.param.u64 	%rd32, [dbscan_find_neighbors_kernel_param_1];
	ld.param.u64 	%rd33, [dbscan_find_neighbors_kernel_param_2];
	ld.param.u64 	%rd34, [dbscan_find_neighbors_kernel_param_3];
	ld.param.u64 	%rd30, [dbscan_find_neighbors_kernel_param_5];
	ld.param.f32 	%f5, [dbscan_find_neighbors_kernel_param_6];
	ld.param.u32 	%r65, [dbscan_find_neighbors_kernel_param_7];
	ld.param.u32 	%r66, [dbscan_find_neighbors_kernel_param_8];
	cvta.to.global.u64 	%rd1, %rd34;
	cvta.to.global.u64 	%rd2, %rd33;
	cvta.to.global.u64 	%rd3, %rd32;
	cvta.to.global.u64 	%rd4, %rd31;
	mov.u32 	%r67, %ctaid.x;
	mov.u32 	%r68, %ntid.x;
	mov.u32 	%r69, %tid.x;
	mad.lo.s32 	%r1, %r67, %r68, %r69;
	setp.ge.s32 	%p1, %r1, %r65;
	@%p1 bra 	$L__BB12_41;
	cvta.to.global.u64 	%rd35, %rd30;
	mul.wide.s32 	%rd36, %r1, 4;
	add.s64 	%rd37, %rd4, %rd36;
	ld.global.nc.f32 	%f1, [%rd37];
	add.s64 	%rd38, %rd3, %rd36;
	ld.global.nc.f32 	%f2, [%rd38];
	add.s64 	%rd39, %rd2, %rd36;
	ld.global.nc.f32 	%f3, [%rd39];
	mul.f32 	%f4, %f5, %f5;
	add.s64 	%rd40, %rd35, %rd36;
	ld.global.nc.u32 	%r2, [%rd40];
	setp.lt.s32 	%p2, %r1, 1;
	mov.b32 	%r108, 0;
	mov.u32 	%r96, %r108;
	@%p2 bra 	$L__BB12_18;
	min.s32 	%r73, %r1, %r65;
	max.s32 	%r3, %r73, 1;
	and.b32  	%r4, %r3, 3;
	setp.lt.s32 	%p3, %r73, 4;
	mov.b32 	%r108, 0;
	@%p3 bra 	$L__BB12_13;
	and.b32  	%r108, %r3, 2147483644;
	mov.b32 	%r94, 0;
	mov.u32 	%r96, %r94;
$L__BB12_4:
	.pragma "nounroll";
	mul.wide.u32 	%rd41, %r94, 4;
	add.s64 	%rd5, %rd4, %rd41;
	ld.global.nc.f32 	%f6, [%rd5];
	sub.f32 	%f7, %f6, %f1;
	add.s64 	%rd6, %rd3, %rd41;
	ld.global.nc.f32 	%f8, [%rd6];
	sub.f32 	%f9, %f8, %f2;
	add.s64 	%rd7, %rd2, %rd41;
	ld.global.nc.f32 	%f10, [%rd7];
	sub.f32 	%f11, %f10, %f3;
	mul.f32 	%f12, %f11, %f11;
	fma.rn.f32 	%f13, %f9, %f9, %f12;
	fma.rn.f32 	%f14, %f7, %f7, %f13;
	setp.gtu.f32 	%p4, %f14, %f4;
	setp.ge.s32 	%p5, %r96, %r66;
	or.pred  	%p6, %p4, %p5;
	@%p6 bra 	$L__BB12_6;
	add.s32 	%r75, %r96, %r2;
	mul.wide.s32 	%rd42, %r75, 4;
	add.s64 	%rd43, %rd1, %rd42;
	st.global.u32 	[%rd43], %r94;
	add.s32 	%r96, %r96, 1;
$L__BB12_6:
	ld.global.nc.f32 	%f15, [%rd5+4];
	sub.f32 	%f16, %f15, %f1;
	ld.global.nc.f32 	%f17, [%rd6+4];
	sub.f32 	%f18, %f17, %f2;
	ld.global.nc.f32 	%f19, [%rd7+4];
	sub.f32 	%f20, %f19, %f3;
	mul.f32 	%f21, %f20, %f20;
	fma.rn.f32 	%f22, %f18, %f18, %f21;
	fma.rn.f32 	%f23, %f16, %f16, %f22;
	setp.gtu.f32 	%p7, %f23, %f4;
	setp.ge.s32 	%p8, %r96, %r66;
	or.pred  	%p9, %p7, %p8;
	@%p9 bra 	$L__BB12_8;
	add.s32 	%r76, %r94, 1;
	add.s32 	%r77, %r96, %r2;
	mul.wide.s32 	%rd44, %r77, 4;
	add.s64 	%rd45, %rd1, %rd44;
	st.global.u32 	[%rd45], %r76;
	add.s32 	%r96, %r96, 1;
$L__BB12_8:
	ld.global.nc.f32 	%f24, [%rd5+8];
	sub.f32 	%f25, %f24, %f1;
	ld.global.nc.f32 	%f26, [%rd6+8];
	sub.f32 	%f27, %f26, %f2;
	ld.global.nc.f32 	%f28, [%rd7+8];
	sub.f32 	%f29, %f28, %f3;
	mul.f32 	%f30, %f29, %f29;
	fma.rn.f32 	%f31, %f27, %f27, %f30;
	fma.rn.f32 	%f32, %f25, %f25, %f31;
	setp.gtu.f32 	%p10, %f32, %f4;
	setp.ge.s32 	%p11, %r96, %r66;
	or.pred  	%p12, %p10, %p11;
	@%p12 bra 	$L__BB12_10;
	add.s32 	%r78, %r94, 2;
	add.s32 	%r79, %r96, %r2;
	mul.wide.s32 	%rd46, %r79, 4;
	add.s64 	%rd47, %rd1, %rd46;
	st.global.u32 	[%rd47], %r78;
	add.s32 	%r96, %r96, 1;
$L__BB12_10:
	ld.global.nc.f32 	%f33, [%rd5+12];
	sub.f32 	%f34, %f33, %f1;
	ld.global.nc.f32 	%f35, [%rd6+12];
	sub.f32 	%f36, %f35, %f2;
	ld.global.nc.f32 	%f37, [%rd7+12];
	sub.f32 	%f38, %f37, %f3;
	mul.f32 	%f39, %f38, %f38;
	fma.rn.f32 	%f40, %f36, %f36, %f39;
	fma.rn.f32 	%f41, %f34, %f34, %f40;
	setp.gtu.f32 	%p13, %f41, %f4;
	setp.ge.s32 	%p14, %r96, %r66;
	or.pred  	%p15, %p13, %p14;
	@%p15 bra 	$L__BB12_12;
	add.s32 	%r80, %r94, 3;
	add.s32 	%r81, %r96, %r2;
	mul.wide.s32 	%rd48, %r81, 4;
	add.s64 	%rd49, %rd1, %rd48;
	st.global.u32 	[%rd49], %r80;
	add.s32 	%r96, %r96, 1;
$L__BB12_12:
	add.s32 	%r94, %r94, 4;
	setp.ne.s32 	%p16, %r94, %r108;
	@%p16 bra 	$L__BB12_4;
$L__BB12_13:
	setp.eq.s32 	%p17, %r4, 0;
	@%p17 bra 	$L__BB12_18;
	mul.wide.u32 	%rd50, %r108, 4;
	add.s64 	%rd77, %rd2, %rd50;
	add.s64 	%rd76, %rd3, %rd50;
	add.s64 	%rd75, %rd4, %rd50;
	neg.s32 	%r104, %r4;
$L__BB12_15:
	.pragma "nounroll";
	ld.global.nc.f32 	%f42, [%rd75];
	sub.f32 	%f43, %f42, %f1;
	ld.global.nc.f32 	%f44, [%rd76];
	sub.f32 	%f45, %f44, %f2;
	ld.global.nc.f32 	%f46, [%rd77];
	sub.f32 	%f47, %f46, %f3;
	mul.f32 	%f48, %f47, %f47;
	fma.rn.f32 	%f49, %f45, %f45, %f48;
	fma.rn.f32 	%f50, %f43, %f43, %f49;
	setp.gtu.f32 	%p18, %f50, %f4;
	setp.ge.s32 	%p19, %r96, %r66;
	or.pred  	%p20, %p18, %p19;
	@%p20 bra 	$L__BB12_17;
	add.s32 	%r82, %r96, %r2;
	mul.wide.s32 	%rd51, %r82, 4;
	add.s64 	%rd52, %rd1, %rd51;
	st.global.u32 	[%rd52], %r108;
	add.s32 	%r96, %r96, 1;
$L__BB12_17:
	add.s32 	%r108, %r108, 1;
	add.s64 	%rd77, %rd77, 4;
	add.s64 	%rd76, %rd76, 4;
	add.s64 	%rd75, %rd75, 4;
	add.s32 	%r104, %r104, 1;
	setp.ne.s32 	%p21, %r104, 0;
	@%p21 bra 	$L__BB12_15;
$L__BB12_18:
	setp.ge.s32 	%p22, %r108, %r65;
	@%p22 bra 	$L__BB12_23;
	setp.eq.s32 	%p23, %r1, %r108;
	@%p23 bra 	$L__BB12_22;
	mul.wide.u32 	%rd53, %r108, 4;
	add.s64 	%rd54, %rd4, %rd53;
	ld.global.nc.f32 	%f51, [%rd54];
	sub.f32 	%f52, %f51, %f1;
	add.s64 	%rd55, %rd3, %rd53;
	ld.global.nc.f32 	%f53, [%rd55];
	sub.f32 	%f54, %f53, %f2;
	add.s64 	%rd56, %rd2, %rd53;
	ld.global.nc.f32 	%f55, [%rd56];
	sub.f32 	%f56, %f55, %f3;
	mul.f32 	%f57, %f56, %f56;
	fma.rn.f32 	%f58, %f54, %f54, %f57;
	fma.rn.f32 	%f59, %f52, %f52, %f58;
	setp.gtu.f32 	%p24, %f59, %f4;
	setp.ge.s32 	%p25, %r96, %r66;
	or.pred  	%p26, %p24, %p25;
	@%p26 bra 	$L__BB12_22;
	add.s32 	%r83, %r96, %r2;
	mul.wide.s32 	%rd57, %r83, 4;
	add.s64 	%rd58, %rd1, %rd57;
	st.global.u32 	[%rd58], %r108;
	add.s32 	%r96, %r96, 1;
$L__BB12_22:
	add.s32 	%r108, %r108, 1;
$L__BB12_23:
	setp.ge.s32 	%p27, %r108, %r65;
	@%p27 bra 	$L__BB12_40;
	sub.s32 	%r85, %r65, %r108;
	and.b32  	%r36, %r85, 3;
	setp.eq.s32 	%p28, %r36, 0;
	mov.u32 	%r117, %r108;
	@%p28 bra 	$L__BB12_29;
	mul.wide.u32 	%rd59, %r108, 4;
	add.s64 	%rd80, %rd2, %rd59;
	add.s64 	%rd79, %rd3, %rd59;
	add.s64 	%rd78, %rd4, %rd59;
	neg.s32 	%r113, %r36;
	mov.u32 	%r117, %r108;
$L__BB12_26:
	.pragma "nounroll";
	ld.global.nc.f32 	%f60, [%rd78];
	sub.f32 	%f61, %f60, %f1;
	ld.global.nc.f32 	%f62, [%rd79];
	sub.f32 	%f63, %f62, %f2;
	ld.global.nc.f32 	%f64, [%rd80];
	sub.f32 	%f65, %f64, %f3;
	mul.f32 	%f66, %f65, %f65;
	fma.rn.f32 	%f67, %f63, %f63, %f66;
	fma.rn.f32 	%f68, %f61, %f61, %f67;
	setp.gtu.f32 	%p29, %f68, %f4;
	setp.ge.s32 	%p30, %r96, %r66;
	or.pred  	%p31, %p29, %p30;
	@%p31 bra 	$L__BB12_28;
	add.s32 	%r86, %r96, %r2;
	mul.wide.s32 	%rd60, %r86, 4;
	add.s64 	%rd61, %rd1, %rd60;
	st.global.u32 	[%rd61], %r117;
	add.s32 	%r96, %r96, 1;
$L__BB12_28:
	add.s32 	%r117, %r117, 1;
	add.s64 	%rd80, %rd80, 4;
	add.s64 	%rd79, %rd79, 4;
	add.s64 	%rd78, %rd78, 4;
	add.s32 	%r113, %r113, 1;
	setp.ne.s32 	%p32, %r113, 0;
	@%p32 bra 	$L__BB12_26;
$L__BB12_29:
	sub.s32 	%r87, %r108, %r65;
	setp.gt.u32 	%p33, %r87, -4;
	@%p33 bra 	$L__BB12_40;
	sub.s32 	%r121, %r117, %r65;
	add.s32 	%r120, %r117, 1;
$L__BB12_31:
	.pragma "nounroll";
	add.s32 	%r53, %r120, -1;
	mul.wide.u32 	%rd62, %r53, 4;
	add.s64 	%rd26, %rd4, %rd62;
	ld.global.nc.f32 	%f69, [%rd26];
	sub.f32 	%f70, %f69, %f1;
	add.s64 	%rd27, %rd3, %rd62;
	ld.global.nc.f32 	%f71, [%rd27];
	sub.f32 	%f72, %f71, %f2;
	add.s64 	%rd28, %rd2, %rd62;
	ld.global.nc.f32 	%f73, [%rd28];
	sub.f32 	%f74, %f73, %f3;
	mul.f32 	%f75, %f74, %f74;
	fma.rn.f32 	%f76, %f72, %f72, %f75;
	fma.rn.f32 	%f77, %f70, %f70, %f76;
	setp.gtu.f32 	%p34, %f77, %f4;
	setp.ge.s32 	%p35, %r96, %r66;
	or.pred  	%p36, %p34, %p35;
	@%p36 bra 	$L__BB12_33;
	add.s32 	%r88, %r96, %r2;
	mul.wide.s32 	%rd63, %r88, 4;
	add.s64 	%rd64, %rd1, %rd63;
	st.global.u32 	[%rd64], %r53;
	add.s32 	%r96, %r96, 1;
$L__BB12_33:
	ld.global.nc.f32 	%f78, [%rd26+4];
	sub.f32 	%f79, %f78, %f1;
	ld.global.nc.f32 	%f80, [%rd27+4];
	sub.f32 	%f81, %f80, %f2;
	ld.global.nc.f32 	%f82, [%rd28+4];
	sub.f32 	%f83, %f82, %f3;
	mul.f32 	%f84, %f83, %f83;
	fma.rn.f32 	%f85, %f81, %f81, %f84;
	fma.rn.f32 	%f86, %f79, %f79, %f85;
	setp.gtu.f32 	%p37, %f86, %f4;
	setp.ge.s32 	%p38, %r96, %r66;
	or.pred  	%p39, %p37, %p38;
	@%p39 bra 	$L__BB12_35;
	add.s32 	%r89, %r96, %r2;
	mul.wide.s32 	%rd65, %r89, 4;
	add.s64 	%rd66, %rd1, %rd65;
	st.global.u32 	[%rd66], %r120;
	add.s32 	%r96, %r96, 1;
$L__BB12_35:
	ld.global.nc.f32 	%f87, [%rd26+8];
	sub.f32 	%f88, %f87, %f1;
	ld.global.nc.f32 	%f89, [%rd27+8];
	sub.f32 	%f90, %f89, %f2;
	ld.global.nc.f32 	%f91, [%rd28+8];
	sub.f32 	%f92, %f91, %f3;
	mul.f32 	%f93, %f92, %f92;
	fma.rn.f32 	%f94, %f90, %f90, %f93;
	fma.rn.f32 	%f95, %f88, %f88, %f94;
	setp.gtu.f32 	%p40, %f95, %f4;
	setp.ge.s32 	%p41, %r96, %r66;
	or.pred  	%p42, %p40, %p41;
	@%p42 bra 	$L__BB12_37;
	add.s32 	%r90, %r120, 1;
	add.s32 	%r91, %r96, %r2;
	mul.wide.s32 	%rd67, %r91, 4;
	add.s64 	%rd68, %rd1, %rd67;
	st.global.u32 	[%rd68], %r90;
	add.s32 	%r96, %r96, 1;
$L__BB12_37:
	ld.global.nc.f32 	%f96, [%rd26+12];
	sub.f32 	%f97, %f96, %f1;
	ld.global.nc.f32 	%f98, [%rd27+12];
	sub.f32 	%f99, %f98, %f2;
	ld.global.nc.f32 	%f100, [%rd28+12];
	sub.f32 	%f101, %f100, %f3;
	mul.f32 	%f102, %f101, %f101;
	fma.rn.f32 	%f103, %f99, %f99, %f102;
	fma.rn.f32 	%f104, %f97, %f97, %f103;
	setp.gtu.f32 	%p43, %f104, %f4;
	setp.ge.s32 	%p44, %r96, %r66;
	or.pred  	%p45, %p43, %p44;
	@%p45 bra 	$L__BB12_39;
	add.s32 	%r92, %r120, 2;
	add.s32 	%r93, %r96, %r2;
	mul.wide.s32 	%rd69, %r93, 4;
	add.s64 	%rd70, %rd1, %rd69;
	st.global.u32 	[%rd70], %r92;
	add.s32 	%r96, %r96, 1;
$L__BB12_39:
	add.s32 	%r121, %r121, 4;
	add.s32 	%r120, %r120, 4;
	setp.ne.s32 	%p46, %r121, 0;
	@%p46 bra 	$L__BB12_31;
$L__BB12_40:
	ld.param.u64 	%rd74, [dbscan_find_neighbors_kernel_param_4];
	cvta.to.global.u64 	%rd71, %rd74;
	mul.wide.s32 	%rd72, %r1, 4;
	add.s64 	%rd73, %rd71, %rd72;
	st.global.u32 	[%rd73], %r96;
$L__BB12_41:
	ret;

}
	// .globl	dbscan_find_neighbors_tiled_kernel
.visible .entry dbscan_find_neighbors_tiled_kernel(
	.param .u64 .ptr .align 1 dbscan_find_neighbors_tiled_kernel_param_0,
	.param .u64 .ptr .align 1 dbscan_find_neighbors_tiled_kernel_param_1,
	.param .u64 .ptr .align 1 dbscan_find_neighbors_tiled_kernel_param_2,
	.param .u64 .ptr .align 1 dbscan_find_neighbors_tiled_kernel_param_3,
	.param .u64 .ptr .align 1 dbscan_find_neighbors_tiled_kernel_param_4,
	.param .u64 .ptr .align 1 dbscan_find_neighbors_tiled_kernel_param_5,
	.param .f32 dbscan_find_neighbors_tiled_kernel_param_6,
	.param .u32 dbscan_find_neighbors_tiled_kernel_param_7,
	.param .u32 dbscan_find_neighbors_tiled_kernel_param_8
)
{
	.reg .pred 	%p<106>;
	.reg .b32 	%r<140>;
	.reg .b32 	%f<154>;
	.reg .b64 	%rd<59>;

	ld.param.u64 	%rd9, [dbscan_find_neighbors_tiled_kernel_param_0];
	ld.param.u64 	%rd5, [dbscan_find_neighbors_tiled_kernel_param_1];
	ld.param.u64 	%rd6, [dbscan_find_neighbors_tiled_kernel_param_2];
	ld.param.u64 	%rd10, [dbscan_find_neighbors_tiled_kernel_param_3];
	ld.param.u64 	%rd8, [dbscan_find_neighbors_tiled_kernel_param_5];
	ld.param.f32 	%f10, [dbscan_find_neighbors_tiled_kernel_param_6];
	ld.param.u32 	%r74, [dbscan_find_neighbors_tiled_kernel_param_7];
	ld.param.u32 	%r75, [dbscan_find_neighbors_tiled_kernel_param_8];
	cvta.to.global.u64 	%rd1, %rd10;
	cvta.to.global.u64 	%rd2, %rd6;
	cvta.to.global.u64 	%rd3, %rd5;
	cvta.to.global.u64 	%rd4, %rd9;
	mov.u32 	%r1, %ntid.x;
	mov.u32 	%r77, %ctaid.x;
	mov.u32 	%r2, %tid.x;
	mad.lo.s32 	%r3, %r77, %r1, %r2;
	setp.ge.s32 	%p1, %r3, %r74;
	mov.b32 	%r116, 0;
	mov.f32 	%f150, 0f00000000;
	mov.f32 	%f151, %f150;
	mov.f32 	%f152, %f150;
	@%p1 bra 	$L__BB13_2;
	cvta.to.global.u64 	%rd11, %rd8;
	mul.wide.s32 	%rd12, %r3, 4;
	add.s64 	%rd13, %rd4, %rd12;
	ld.global.nc.f32 	%f152, [%rd13];
	add.s64 	%rd14, %rd3, %rd12;
	ld.global.nc.f32 	%f151, [%rd14];
	add.s64 	%rd15, %rd2, %rd12;
	ld.global.nc.f32 	%f150, [%rd15];
	add.s64 	%rd16, %rd11, %rd12;
	ld.global.nc.u32 	%r116, [%rd16];
$L__BB13_2:
	mul.f32 	%f7, %f10, %f10;
	add.s32 	%r79, %r1, %r74;
	add.s32 	%r80, %r79, -1;
	div.u32 	%r6, %r80, %r1;
	setp.lt.s32 	%p2, %r6, 1;
	mov.b32 	%r138, 0;
	@%p2 bra 	$L__BB13_64;
	shl.b32 	%r82, %r1, 2;
	mov.u32 	%r83, smem;
	add.s32 	%r7, %r83, %r82;
	shl.b32 	%r84, %r2, 2;
	add.s32 	%r8, %r83, %r84;
	and.b32  	%r9, %r1, 7;
	mov.b32 	%r117, 0;
	mov.u32 	%r138, %r117;
$L__BB13_4:
	mul.lo.s32 	%r12, %r117, %r1;
	add.s32 	%r13, %r12, %r2;
	setp.ge.s32 	%p3, %r13, %r74;
	@%p3 bra 	$L__BB13_6;
	ld.param.u64 	%rd57, [dbscan_find_neighbors_tiled_kernel_param_2];
	ld.param.u64 	%rd56, [dbscan_find_neighbors_tiled_kernel_param_1];
	mul.wide.s32 	%rd17, %r13, 4;
	add.s64 	%rd18, %rd4, %rd17;
	ld.global.nc.f32 	%f13, [%rd18];
	st.shared.f32 	[%r8], %f13;
	cvta.to.global.u64 	%rd19, %rd56;
	add.s64 	%rd20, %rd19, %rd17;
	ld.global.nc.f32 	%f14, [%rd20];
	add.s32 	%r89, %r7, %r84;
	st.shared.f32 	[%r89], %f14;
	cvta.to.global.u64 	%rd21, %rd57;
	add.s64 	%rd22, %rd21, %rd17;
	ld.global.nc.f32 	%f153, [%rd22];
	bra.uni 	$L__BB13_7;
$L__BB13_6:
	mov.b32 	%r85, 1343554297;
	st.shared.u32 	[%r8], %r85;
	add.s32 	%r87, %r7, %r84;
	st.shared.u32 	[%r87], %r85;
	mov.f32 	%f153, 0f501502F9;
$L__BB13_7:
	setp.ge.s32 	%p4, %r3, %r74;
	shl.b32 	%r90, %r1, 3;
	add.s32 	%r91, %r8, %r90;
	st.shared.f32 	[%r91], %f153;
	bar.sync 	0;
	@%p4 bra 	$L__BB13_63;
	setp.lt.u32 	%p5, %r1, 8;
	mov.b32 	%r130, 0;
	@%p5 bra 	$L__BB13_35;
	mov.b32 	%r119, 0;
$L__BB13_10:
	.pragma "nounroll";
	add.s32 	%r16, %r119, %r12;
	setp.ge.s32 	%p6, %r16, %r74;
	setp.eq.s32 	%p7, %r16, %r3;
	or.pred  	%p8, %p6, %p7;
	shl.b32 	%r95, %r119, 2;
	mov.u32 	%r96, smem;
	add.s32 	%r17, %r96, %r95;
	add.s32 	%r18, %r7, %r95;
	shl.b32 	%r97, %r1, 3;
	add.s32 	%r19, %r17, %r97;
	@%p8 bra 	$L__BB13_13;
	ld.shared.f32 	%f15, [%r17];
	sub.f32 	%f16, %f15, %f152;
	ld.shared.f32 	%f17, [%r18];
	sub.f32 	%f18, %f17, %f151;
	ld.shared.f32 	%f19, [%r19];
	sub.f32 	%f20, %f19, %f150;
	mul.f32 	%f21, %f20, %f20;
	fma.rn.f32 	%f22, %f18, %f18, %f21;
	fma.rn.f32 	%f23, %f16, %f16, %f22;
	setp.gtu.f32 	%p9, %f23, %f7;
	setp.ge.s32 	%p10, %r138, %r75;
	or.pred  	%p11, %p9, %p10;
	@%p11 bra 	$L__BB13_13;
	add.s32 	%r98, %r138, %r116;
	mul.wide.s32 	%rd23, %r98, 4;
	add.s64 	%rd24, %rd1, %rd23;
	st.global.u32 	[%rd24], %r16;
	add.s32 	%r138, %r138, 1;
$L__BB13_13:
	add.s32 	%r22, %r16, 1;
	setp.ge.s32 	%p12, %r22, %r74;
	setp.eq.s32 	%p13, %r22, %r3;
	or.pred  	%p14, %p12, %p13;
	@%p14 bra 	$L__BB13_16;
	ld.shared.f32 	%f24, [%r17+4];
	sub.f32 	%f25, %f24, %f152;
	ld.shared.f32 	%f26, [%r18+4];
	sub.f32 	%f27, %f26, %f151;
	ld.shared.f32 	%f28, [%r19+4];
	sub.f32 	%f29, %f28, %f150;
	mul.f32 	%f30, %f29, %f29;
	fma.rn.f32 	%f31, %f27, %f27, %f30;
	fma.rn.f32 	%f32, %f25, %f25, %f31;
	setp.gtu.f32 	%p15, %f32, %f7;
	setp.ge.s32 	%p16, %r138, %r75;
	or.pred  	%p17, %p15, %p16;
	@%p17 bra 	$L__BB13_16;
	add.s32 	%r99, %r138, %r116;
	mul.wide.s32 	%rd25, %r99, 4;
	add.s64 	%rd26, %rd1, %rd25;
	st.global.u32 	[%rd26], %r22;
	add.s32 	%r138, %r138, 1;
$L__BB13_16:
	add.s32 	%r25, %r16, 2;
	setp.ge.s32 	%p18, %r25, %r74;
	setp.eq.s32 	%p19, %r25, %r3;
	or.pred  	%p20, %p18, %p19;
	@%p20 bra 	$L__BB13_19;
	ld.shared.f32 	%f33, [%r17+8];
	sub.f32 	%f34, %f33, %f152;
	ld.shared.f32 	%f35, [%r18+8];
	sub.f32 	%f36, %f35, %f151;
	ld.shared.f32 	%f37, [%r19+8];
	sub.f32 	%f38, %f37, %f150;
	mul.f32 	%f39, %f38, %f38;
	fma.rn.f32 	%f40, %f36, %f36, %f39;
	fma.rn.f32 	%f41, %f34, %f34, %f40;
	setp.gtu.f32 	%p21, %f41, %f7;
	setp.ge.s32 	%p22, %r138, %r75;
	or.pred  	%p23, %p21, %p22;
	@%p23 bra 	$L__BB13_19;
	add.s32 	%r100, %r138, %r116;
	mul.wide.s32 	%rd27, %r100, 4;
	add.s64 	%rd28, %rd1, %rd27;
	st.global.u32 	[%rd28], %r25;
	add.s32 	%r138, %r138, 1;
$L__BB13_19:
	add.s32 	%r28, %r16, 3;
	setp.ge.s32 	%p24, %r28, %r74;
	setp.eq.s32 	%p25, %r28, %r3;
	or.pred  	%p26, %p24, %p25;
	@%p26 bra 	$L__BB13_22;
	ld.shared.f32 	%f42, [%r17+12];
	sub.f32 	%f43, %f42, %f152;
	ld.shared.f32 	%f44, [%r18+12];
	sub.f32 	%f45, %f44, %f151;
	ld.shared.f32 	%f46, [%r19+12];
	sub.f32 	%f47, %f46, %f150;
	mul.f32 	%f48, %f47, %f47;
	fma.rn.f32 	%f49, %f45, %f45, %f48;
	fma.rn.f32 	%f50, %f43, %f43, %f49;
	setp.gtu.f32 	%p27, %f50, %f7;
	setp.ge.s32 	%p28, %r138, %r75;
	or.pred  	%p29, %p27, %p28;
	@%p29 bra 	$L__BB13_22;
	add.s32 	%r101, %r138, %r116;
	mul.wide.s32 	%rd29, %r101, 4;
	add.s64 	%rd30, %rd1, %rd29;
	st.global.u32 	[%rd30], %r28;
	add.s32 	%r138, %r138, 1;
$L__BB13_22:
	add.s32 	%r31, %r16, 4;
	setp.ge.s32 	%p30, %r31, %r74;
	setp.eq.s32 	%p31, %r31, %r3;
	or.pred  	%p32, %p30, %p31;
	@%p32 bra 	$L__BB13_25;
	ld.shared.f32 	%f51, [%r17+16];
	sub.f32 	%f52, %f51, %f152;
	ld.shared.f32 	%f53, [%r18+16];
	sub.f32 	%f54, %f53, %f151;
	ld.shared.f32 	%f55, [%r19+16];
	sub.f32 	%f56, %f55, %f150;
	mul.f32 	%f57, %f56, %f56;
	fma.rn.f32 	%f58, %f54, %f54, %f57;
	fma.rn.f32 	%f59, %f52, %f52, %f58;
	setp.gtu.f32 	%p33, %f59, %f7;
	setp.ge.s32 	%p34, %r138, %r75;
	or.pred  	%p35, %p33, %p34;
	@%p35 bra 	$L__BB13_25;
	add.s32 	%r102, %r138, %r116;
	mul.wide.s32 	%rd31, %r102, 4;
	add.s64 	%rd32, %rd1, %rd31;
	st.global.u32 	[%rd32], %r31;
	add.s32 	%r138, %r138, 1;
$L__BB13_25:
	add.s32 	%r34, %r16, 5;
	setp.ge.s32 	%p36, %r34, %r74;
	setp.eq.s32 	%p37, %r34, %r3;
	or.pred  	%p38, %p36, %p37;
	@%p38 bra 	$L__BB13_28;
	ld.shared.f32 	%f60, [%r17+20];
	sub.f32 	%f61, %f60, %f152;
	ld.shared.f32 	%f62, [%r18+20];
	sub.f32 	%f63, %f62, %f151;
	ld.shared.f32 	%f64, [%r19+20];
	sub.f32 	%f65, %f64, %f150;
	mul.f32 	%f66, %f65, %f65;
	fma.rn.f32 	%f67, %f63, %f63, %f66;
	fma.rn.f32 	%f68, %f61, %f61, %f67;
	setp.gtu.f32 	%p39, %f68, %f7;
	setp.ge.s32 	%p40, %r138, %r75;
	or.pred  	%p41, %p39, %p40;
	@%p41 bra 	$L__BB13_28;
	add.s32 	%r103, %r138, %r116;
	mul.wide.s32 	%rd33, %r103, 4;
	add.s64 	%rd34, %rd1, %rd33;
	st.global.u32 	[%rd34], %r34;
	add.s32 	%r138, %r138, 1;
$L__BB13_28:
	add.s32 	%r37, %r16, 6;
	setp.ge.s32 	%p42, %r37, %r74;
	setp.eq.s32 	%p43, %r37, %r3;
	or.pred  	%p44, %p42, %p43;
	@%p44 bra 	$L__BB13_31;
	ld.shared.f32 	%f69, [%r17+24];
	sub.f32 	%f70, %f69, %f152;
	ld.shared.f32 	%f71, [%r18+24];
	sub.f32 	%f72, %f71, %f151;
	ld.shared.f32 	%f73, [%r19+24];
	sub.f32 	%f74, %f73, %f150;
	mul.f32 	%f75, %f74, %f74;
	fma.rn.f32 	%f76, %f72, %f72, %f75;
	fma.rn.f32 	%f77, %f70, %f70, %f76;
	setp.gtu.f32 	%p45, %f77, %f7;
	setp.ge.s32 	%p46, %r138, %r75;
	or.pred  	%p47, %p45, %p46;
	@%p47 bra 	$L__BB13_31;
	add.s32 	%r104, %r138, %r116;
	mul.wide.s32 	%rd35, %r104, 4;
	add.s64 	%rd36, %rd1, %rd35;
	st.global.u32 	[%rd36], %r37;
	add.s32 	%r138, %r138, 1;
$L__BB13_31:
	add.s32 	%r40, %r16, 7;
	setp.ge.s32 	%p48, %r40, %r74;
	setp.eq.s32 	%p49, %r40, %r3;
	or.pred  	%p50, %p48, %p49;
	@%p50 bra 	$L__BB13_34;
	ld.shared.f32 	%f78, [%r17+28];
	sub.f32 	%f79, %f78, %f152;
	ld.shared.f32 	%f80, [%r18+28];
	sub.f32 	%f81, %f80, %f151;
	ld.shared.f32 	%f82, [%r19+28];
	sub.f32 	%f83, %f82, %f150;
	mul.f32 	%f84, %f83, %f83;
	fma.rn.f32 	%f85, %f81, %f81, %f84;
	fma.rn.f32 	%f86, %f79, %f79, %f85;
	setp.gtu.f32 	%p51, %f86, %f7;
	setp.ge.s32 	%p52, %r138, %r75;
	or.pred  	%p53, %p51, %p52;
	@%p53 bra 	$L__BB13_34;
	add.s32 	%r105, %r138, %r116;
	mul.wide.s32 	%rd37, %r105, 4;
	add.s64 	%rd38, %rd1, %rd37;
	st.global.u32 	[%rd38], %r40;
	add.s32 	%r138, %r138, 1;
$L__BB13_34:
	add.s32 	%r119, %r119, 8;
	and.b32  	%r130, %r1, 2040;
	setp.ne.s32 	%p54, %r119, %r130;
	@%p54 bra 	$L__BB13_10;
$L__BB13_35:
	setp.eq.s32 	%p55, %r9, 0;
	@%p55 bra 	$L__BB13_63;
	add.s32 	%r48, %r130, %r12;
	setp.ge.s32 	%p56, %r48, %r74;
	setp.eq.s32 	%p57, %r3, %r48;
	or.pred  	%p58, %p56, %p57;
	shl.b32 	%r106, %r130, 2;
	mov.u32 	%r107, smem;
	add.s32 	%r49, %r107, %r106;
	add.s32 	%r50, %r7, %r106;
	shl.b32 	%r108, %r1, 3;
	add.s32 	%r51, %r49, %r108;
	@%p58 bra 	$L__BB13_39;
	ld.shared.f32 	%f87, [%r49];
	sub.f32 	%f88, %f87, %f152;
	ld.shared.f32 	%f89, [%r50];
	sub.f32 	%f90, %f89, %f151;
	ld.shared.f32 	%f91, [%r51];
	sub.f32 	%f92, %f91, %f150;
	mul.f32 	%f93, %f92, %f92;
	fma.rn.f32 	%f94, %f90, %f90, %f93;
	fma.rn.f32 	%f95, %f88, %f88, %f94;
	setp.gtu.f32 	%p59, %f95, %f7;
	setp.ge.s32 	%p60, %r138, %r75;
	or.pred  	%p61, %p59, %p60;
	@%p61 bra 	$L__BB13_39;
	add.s32 	%r109, %r138, %r116;
	mul.wide.s32 	%rd39, %r109, 4;
	add.s64 	%rd40, %rd1, %rd39;
	st.global.u32 	[%rd40], %r48;
	add.s32 	%r138, %r138, 1;
$L__BB13_39:
	setp.eq.s32 	%p62, %r9, 1;
	@%p62 bra 	$L__BB13_63;
	add.s32 	%r54, %r48, 1;
	setp.ge.s32 	%p63, %r54, %r74;
	setp.eq.s32 	%p64, %r3, %r54;
	or.pred  	%p65, %p63, %p64;
	@%p65 bra 	$L__BB13_43;
	ld.shared.f32 	%f96, [%r49+4];
	sub.f32 	%f97, %f96, %f152;
	ld.shared.f32 	%f98, [%r50+4];
	sub.f32 	%f99, %f98, %f151;
	ld.shared.f32 	%f100, [%r51+4];
	sub.f32 	%f101, %f100, %f150;
	mul.f32 	%f102, %f101, %f101;
	fma.rn.f32 	%f103, %f99, %f99, %f102;
	fma.rn.f32 	%f104, %f97, %f97, %f103;
	setp.gtu.f32 	%p66, %f104, %f7;
	setp.ge.s32 	%p67, %r138, %r75;
	or.pred  	%p68, %p66, %p67;
	@%p68 bra 	$L__BB13_43;
	add.s32 	%r110, %r138, %r116;
	mul.wide.s32 	%rd41, %r110, 4;
	add.s64 	%rd42, %rd1, %rd41;
	st.global.u32 	[%rd42], %r54;
	add.s32 	%r138, %r138, 1;
$L__BB13_43:
	setp.eq.s32 	%p69, %r9, 2;
	@%p69 bra 	$L__BB13_63;
	add.s32 	%r57, %r48, 2;
	setp.ge.s32 	%p70, %r57, %r74;
	setp.eq.s32 	%p71, %r3, %r57;
	or.pred  	%p72, %p70, %p71;
	@%p72 bra 	$L__BB13_47;
	ld.shared.f32 	%f105, [%r49+8];
	sub.f32 	%f106, %f105, %f152;
	ld.shared.f32 	%f107, [%r50+8];
	sub.f32 	%f108, %f107, %f151;
	ld.shared.f32 	%f109, [%r51+8];
	sub.f32 	%f110, %f109, %f150;
	mul.f32 	%f111, %f110, %f110;
	fma.rn.f32 	%f112, %f108, %f108, %f111;
	fma.rn.f32 	%f113, %f106, %f106, %f112;
	setp.gtu.f32 	%p73, %f113, %f7;
	setp.ge.s32 	%p74, %r138, %r75;
	or.pred  	%p75, %p73, %p74;
	@%p75 bra 	$L__BB13_47;
	add.s32 	%r111, %r138, %r116;
	mul.wide.s32 	%rd43, %r111, 4;
	add.s64 	%rd44, %rd1, %rd43;
	st.global.u32 	[%rd44], %r57;
	add.s32 	%r138, %r138, 1;
$L__BB13_47:
	setp.eq.s32 	%p76, %r9, 3;
	@%p76 bra 	$L__BB13_63;
	add.s32 	%r60, %r48, 3;
	setp.ge.s32 	%p77, %r60, %r74;
	setp.eq.s32 	%p78, %r3, %r60;
	or.pred  	%p79, %p77, %p78;
	@%p79 bra 	$L__BB13_51;
	ld.shared.f32 	%f114, [%r49+12];
	sub.f32 	%f115, %f114, %f152;
	ld.shared.f32 	%f116, [%r50+12];
	sub.f32 	%f117, %f116, %f151;
	ld.shared.f32 	%f118, [%r51+12];
	sub.f32 	%f119, %f118, %f150;
	mul.f32 	%f120, %f119, %f119;
	fma.rn.f32 	%f121, %f117, %f117, %f120;
	fma.rn.f32 	%f122, %f115, %f115, %f121;
	setp.gtu.f32 	%p80, %f122, %f7;
	setp.ge.s32 	%p81, %r138, %r75;
	or.pred  	%p82, %p80, %p81;
	@%p82 bra 	$L__BB13_51;
	add.s32 	%r112, %r138, %r116;
	mul.wide.s32 	%rd45, %r112, 4;
	add.s64 	%rd46, %rd1, %rd45;
	st.global.u32 	[%rd46], %r60;
	add.s32 	%r138, %r138, 1;
$L__BB13_51:
	setp.eq.s32 	%p83, %r9, 4;
	@%p83 bra 	$L__BB13_63;
	add.s32 	%r63, %r48, 4;
	setp.ge.s32 	%p84, %r63, %r74;
	setp.eq.s32 	%p85, %r3, %r63;
	or.pred  	%p86, %p84, %p85;
	@%p86 bra 	$L__BB13_55;
	ld.shared.f32 	%f123, [%r49+16];
	sub.f32 	%f124, %f123, %f152;
	ld.shared.f32 	%f125, [%r50+16];
	sub.f32 	%f126, %f125, %f151;
	ld.shared.f32 	%f127, [%r51+16];
	sub.f32 	%f128, %f127, %f150;
	mul.f32 	%f129, %f128, %f128;
	fma.rn.f32 	%f130, %f126, %f126, %f129;
	fma.rn.f32 	%f131, %f124, %f124, %f130;
	setp.gtu.f32 	%p87, %f131, %f7;
	setp.ge.s32 	%p88, %r138, %r75;
	or.pred  	%p89, %p87, %p88;
	@%p89 bra 	$L__BB13_55;
	add.s32 	%r113, %r138, %r116;
	mul.wide.s32 	%rd47, %r113, 4;
	add.s64 	%rd48, %rd1, %rd47;
	st.global.u32 	[%rd48], %r63;
	add.s32 	%r138, %r138, 1;
$L__BB13_55:
	setp.eq.s32 	%p90, %r9, 5;
	@%p90 bra 	$L__BB13_63;
	add.s32 	%r66, %r48, 5;
	setp.ge.s32 	%p91, %r66, %r74;
	setp.eq.s32 	%p92, %r3, %r66;
	or.pred  	%p93, %p91, %p92;
	@%p93 bra 	$L__BB13_59;
	ld.shared.f32 	%f132, [%r49+20];
	sub.f32 	%f133, %f132, %f152;
	ld.shared.f32 	%f134, [%r50+20];
	sub.f32 	%f135, %f134, %f151;
	ld.shared.f32 	%f136, [%r51+20];
	sub.f32 	%f137, %f136, %f150;
	mul.f32 	%f138, %f137, %f137;
	fma.rn.f32 	%f139, %f135, %f135, %f138;
	fma.rn.f32 	%f140, %f133, %f133, %f139;
	setp.gtu.f32 	%p94, %f140, %f7;
	setp.ge.s32 	%p95, %r138, %r75;
	or.pred  	%p96, %p94, %p95;
	@%p96 bra 	$L__BB13_59;
	add.s32 	%r114, %r138, %r116;
	mul.wide.s32 	%rd49, %r114, 4;
	add.s64 	%rd50, %rd1, %rd49;
	st.global.u32 	[%rd50], %r66;
	add.s32 	%r138, %r138, 1;
$L__BB13_59:
	setp.eq.s32 	%p97, %r9, 6;
	@%p97 bra 	$L__BB13_63;
	add.s32 	%r69, %r48, 6;
	setp.ge.s32 	%p98, %r69, %r74;
	setp.eq.s32 	%p99, %r3, %r69;
	or.pred  	%p100, %p98, %p99;
	@%p100 bra 	$L__BB13_63;
	ld.shared.f32 	%f141, [%r49+24];
	sub.f32 	%f142, %f141, %f152;
	ld.shared.f32 	%f143, [%r50+24];
	sub.f32 	%f144, %f143, %f151;
	ld.shared.f32 	%f145, [%r51+24];
	sub.f32 	%f146, %f145, %f150;
	mul.f32 	%f147, %f146, %f146;
	fma.rn.f32 	%f148, %f144, %f144, %f147;
	fma.rn.f32 	%f149, %f142, %f142, %f148;
	setp.gtu.f32 	%p101, %f149, %f7;
	setp.ge.s32 	%p102, %r138, %r75;
	or.pred  	%p103, %p101, %p102;
	@%p103 bra 	$L__BB13_63;
	add.s32 	%r115, %r138, %r116;
	mul.wide.s32 	%rd51, %r115, 4;
	add.s64 	%rd52, %rd1, %rd51;
	st.global.u32 	[%rd52], %r69;
	add.s32 	%r138, %r138, 1;
$L__BB13_63:
	bar.sync 	0;
	add.s32 	%r117, %r117, 1;
	setp.ne.s32 	%p104, %r117, %r6;
	@%p104 bra 	$L__BB13_4;
$L__BB13_64:
	setp.ge.s32 	%p105, %r3, %r74;
	@%p105 bra 	$L__BB13_66;
	ld.param.u64 	%rd58, [dbscan_find_neighbors_tiled_kernel_param_4];
	cvta.to.global.u64 	%rd53, %rd58;
	mul.wide.s32 	%rd54, %r3, 4;
	add.s64 	%rd55, %rd53, %rd54;
	st.global.u32 	[%rd55], %r138;
$L__BB13_66:
	ret;

}
	// .globl	dbscan_mark_core_points_kernel
.visible .entry dbscan_mark_core_points_kernel(
	.param .u64 .ptr .align 1 dbscan_mark_core_points_kernel_param_0,
	.param .u64 .ptr .align 1 dbscan_mark_core_points_kernel_param_1,
	.param .u32 dbscan_mark_core_points_kernel_param_2,
	.param .u32 dbscan_mark_core_points_kernel_param_3
)
{
	.reg .pred 	%p<3>;
	.reg .b32 	%r<9>;
	.reg .b64 	%rd<11>;

	ld.param.u64 	%rd2, [dbscan_mark_core_points_kernel_param_0];
	ld.param.u64 	%rd3, [dbscan_mark_core_points_kernel_param_1];
	ld.param.u32 	%r2, [dbscan_mark_core_points_kernel_param_2];
	ld.param.u32 	%r3, [dbscan_mark_core_points_kernel_param_3];
	cvta.to.global.u64 	%rd1, %rd3;
	mov.u32 	%r4, %ctaid.x;
	mov.u32 	%r5, %ntid.x;
	mov.u32 	%r6, %tid.x;
	mad.lo.s32 	%r1, %r4, %r5, %r6;
	setp.ge.s32 	%p1, %r1, %r3;
	@%p1 bra 	$L__BB14_4;
	cvta.to.global.u64 	%rd4, %rd2;
	mul.wide.s32 	%rd5, %r1, 4;
	add.s64 	%rd6, %rd4, %rd5;
	ld.global.nc.u32 	%r7, [%rd6];
	setp.lt.s32 	%p2, %r7, %r2;
	@%p2 bra 	$L__BB14_3;
	add.s64 	%rd8, %rd1, %rd5;
	st.global.u32 	[%rd8], %r1;
	bra.uni 	$L__BB14_4;
$L__BB14_3:
	add.s64 	%rd10, %rd1, %rd5;
	mov.b32 	%r8, -2;
	st.global.u32 	[%rd10], %r8;
$L__BB14_4:
	ret;

}
	// .globl	dbscan_propagate_labels_kernel
.visible .entry dbscan_propagate_labels_kernel(
	.param .u64 .ptr .align 1 dbscan_propagate_labels_kernel_param_0,
	.param .u64 .ptr .align 1 dbscan_propagate_labels_kernel_param_1,
	.param .u64 .ptr .align 1 dbscan_propagate_labels_kernel_param_2,
	.param .u64 .ptr .align 1 dbscan_propagate_labels_kernel_param_3,
	.param .u64 .ptr .align 1 dbscan_propagate_labels_kernel_param_4,
	.param .u32 dbscan_propagate_labels_kernel_param_5
)
{
	.reg .pred 	%p<44>;
	.reg .b32 	%r<65>;
	.reg .b64 	%rd<39>;

	ld.param.u64 	%rd17, [dbscan_propagate_labels_kernel_param_0];
	ld.param.u64 	%rd15, [dbscan_propagate_labels_kernel_param_1];
	ld.param.u64 	%rd16, [dbscan_propagate_labels_kernel_param_2];
	ld.param.u64 	%rd18, [dbscan_propagate_labels_kernel_param_3];
	ld.param.u64 	%rd19, [dbscan_propagate_labels_kernel_param_4];
	ld.param.u32 	%r19, [dbscan_propagate_labels_kernel_param_5];
	cvta.to.global.u64 	%rd1, %rd19;
	cvta.to.global.u64 	%rd2, %rd17;
	cvta.to.global.u64 	%rd3, %rd18;
	mov.u32 	%r20, %ctaid.x;
	mov.u32 	%r21, %ntid.x;
	mov.u32 	%r22, %tid.x;
	mad.lo.s32 	%r1, %r20, %r21, %r22;
	setp.ge.s32 	%p1, %r1, %r19;
	@%p1 bra 	$L__BB15_36;
	mul.wide.s32 	%rd20, %r1, 4;
	add.s64 	%rd21, %rd3, %rd20;
	ld.global.u32 	%r2, [%rd21];
	setp.lt.s32 	%p2, %r2, 0;
	@%p2 bra 	$L__BB15_36;
	cvta.to.global.u64 	%rd22, %rd16;
	add.s64 	%rd24, %rd22, %rd20;
	ld.global.nc.u32 	%r3, [%rd24];
	cvta.to.global.u64 	%rd25, %rd15;
	add.s64 	%rd26, %rd25, %rd20;
	ld.global.nc.u32 	%r4, [%rd26];
	setp.lt.s32 	%p3, %r4, 1;
	@%p3 bra 	$L__BB15_36;
	and.b32  	%r5, %r4, 7;
	setp.lt.u32 	%p4, %r4, 8;
	mov.b32 	%r62, 0;
	@%p4 bra 	$L__BB15_30;
	and.b32  	%r62, %r4, 2147483640;
	neg.s32 	%r61, %r62;
	add.s64 	%rd4, %rd2, 16;
	mov.u32 	%r60, %r3;
$L__BB15_5:
	.pragma "nounroll";
	mul.wide.s32 	%rd27, %r60, 4;
	add.s64 	%rd5, %rd4, %rd27;
	ld.global.nc.u32 	%r24, [%rd5+-16];
	mul.wide.s32 	%rd28, %r24, 4;
	add.s64 	%rd6, %rd3, %rd28;
	ld.global.u32 	%r25, [%rd6];
	setp.lt.u32 	%p5, %r25, -2;
	setp.le.s32 	%p6, %r25, %r2;
	and.pred  	%p7, %p5, %p6;
	@%p7 bra 	$L__BB15_8;
	atom.global.min.s32 	%r26, [%rd6], %r2;
	setp.le.s32 	%p8, %r26, %r2;
	@%p8 bra 	$L__BB15_8;
	atom.global.add.u32 	%r27, [%rd1], 1;
$L__BB15_8:
	ld.global.nc.u32 	%r28, [%rd5+-12];
	mul.wide.s32 	%rd29, %r28, 4;
	add.s64 	%rd7, %rd3, %rd29;
	ld.global.u32 	%r29, [%rd7];
	setp.lt.u32 	%p9, %r29, -2;
	setp.le.s32 	%p10, %r29, %r2;
	and.pred  	%p11, %p9, %p10;
	@%p11 bra 	$L__BB15_11;
	atom.global.min.s32 	%r30, [%rd7], %r2;
	setp.le.s32 	%p12, %r30, %r2;
	@%p12 bra 	$L__BB15_11;
	atom.global.add.u32 	%r31, [%rd1], 1;
$L__BB15_11:
	ld.global.nc.u32 	%r32, [%rd5+-8];
	mul.wide.s32 	%rd30, %r32, 4;
	add.s64 	%rd8, %rd3, %rd30;
	ld.global.u32 	%r33, [%rd8];
	setp.lt.u32 	%p13, %r33, -2;
	setp.le.s32 	%p14, %r33, %r2;
	and.pred  	%p15, %p13, %p14;
	@%p15 bra 	$L__BB15_14;
	atom.global.min.s32 	%r34, [%rd8], %r2;
	setp.le.s32 	%p16, %r34, %r2;
	@%p16 bra 	$L__BB15_14;
	atom.global.add.u32 	%r35, [%rd1], 1;
$L__BB15_14:
	ld.global.nc.u32 	%r36, [%rd5+-4];
	mul.wide.s32 	%rd31, %r36, 4;
	add.s64 	%rd9, %rd3, %rd31;
	ld.global.u32 	%r37, [%rd9];
	setp.lt.u32 	%p17, %r37, -2;
	setp.le.s32 	%p18, %r37, %r2;
	and.pred  	%p19, %p17, %p18;
	@%p19 bra 	$L__BB15_17;
	atom.global.min.s32 	%r38, [%rd9], %r2;
	setp.le.s32 	%p20, %r38, %r2;
	@%p20 bra 	$L__BB15_17;
	atom.global.add.u32 	%r39, [%rd1], 1;
$L__BB15_17:
	ld.global.nc.u32 	%r40, [%rd5];
	mul.wide.s32 	%rd32, %r40, 4;
	add.s64 	%rd10, %rd3, %rd32;
	ld.global.u32 	%r41, [%rd10];
	setp.lt.u32 	%p21, %r41, -2;
	setp.le.s32 	%p22, %r41, %r2;
	and.pred  	%p23, %p21, %p22;
	@%p23 bra 	$L__BB15_20;
	atom.global.min.s32 	%r42, [%rd10], %r2;
	setp.le.s32 	%p24, %r42, %r2;
	@%p24 bra 	$L__BB15_20;
	atom.global.add.u32 	%r43, [%rd1], 1;
$L__BB15_20:
	ld.global.nc.u32 	%r44, [%rd5+4];
	mul.wide.s32 	%rd33, %r44, 4;
	add.s64 	%rd11, %rd3, %rd33;
	ld.global.u32 	%r45, [%rd11];
	setp.lt.u32 	%p25, %r45, -2;
	setp.le.s32 	%p26, %r45, %r2;
	and.pred  	%p27, %p25, %p26;
	@%p27 bra 	$L__BB15_23;
	atom.global.min.s32 	%r46, [%rd11], %r2;
	setp.le.s32 	%p28, %r46, %r2;
	@%p28 bra 	$L__BB15_23;
	atom.global.add.u32 	%r47, [%rd1], 1;
$L__BB15_23:
	ld.global.nc.u32 	%r48, [%rd5+8];
	mul.wide.s32 	%rd34, %r48, 4;
	add.s64 	%rd12, %rd3, %rd34;
	ld.global.u32 	%r49, [%rd12];
	setp.lt.u32 	%p29, %r49, -2;
	setp.le.s32 	%p30, %r49, %r2;
	and.pred  	%p31, %p29, %p30;
	@%p31 bra 	$L__BB15_26;
	atom.global.min.s32 	%r50, [%rd12], %r2;
	setp.le.s32 	%p32, %r50, %r2;
	@%p32 bra 	$L__BB15_26;
	atom.global.add.u32 	%r51, [%rd1], 1;
$L__BB15_26:
	ld.global.nc.u32 	%r52, [%rd5+12];
	mul.wide.s32 	%rd35, %r52, 4;
	add.s64 	%rd13, %rd3, %rd35;
	ld.global.u32 	%r53, [%rd13];
	setp.lt.u32 	%p33, %r53, -2;
	setp.le.s32 	%p34, %r53, %r2;
	and.pred  	%p35, %p33, %p34;
	@%p35 bra 	$L__BB15_29;
	atom.global.min.s32 	%r54, [%rd13], %r2;
	setp.le.s32 	%p36, %r54, %r2;
	@%p36 bra 	$L__BB15_29;
	atom.global.add.u32 	%r55, [%rd1], 1;
$L__BB15_29:
	add.s32 	%r61, %r61, 8;
	add.s32 	%r60, %r60, 8;
	setp.ne.s32 	%p37, %r61, 0;
	@%p37 bra 	$L__BB15_5;
$L__BB15_30:
	setp.eq.s32 	%p38, %r5, 0;
	@%p38 bra 	$L__BB15_36;
	add.s32 	%r64, %r62, %r3;
	neg.s32 	%r63, %r5;
$L__BB15_32:
	.pragma "nounroll";
	mul.wide.s32 	%rd36, %r64, 4;
	add.s64 	%rd37, %rd2, %rd36;
	ld.global.nc.u32 	%r56, [%rd37];
	mul.wide.s32 	%rd38, %r56, 4;
	add.s64 	%rd14, %rd3, %rd38;
	ld.global.u32 	%r57, [%rd14];
	setp.lt.u32 	%p39, %r57, -2;
	setp.le.s32 	%p40, %r57, %r2;
	and.pred  	%p41, %p39, %p40;
	@%p41 bra 	$L__BB15_35;
	atom.global.min.s32 	%r58, [%rd14], %r2;
	setp.le.s32 	%p42, %r58, %r2;
	@%p42 bra 	$L__BB15_35;
	atom.global.add.u32 	%r59, [%rd1], 1;
$L__BB15_35:
	add.s32 	%r64, %r64, 1;
	add.s32 	%r63, %r63, 1;
	setp.ne.s32 	%p43, %r63, 0;
	@%p43 bra 	$L__BB15_32;
$L__BB15_36:
	ret;

}
	// .globl	dbscan_finalize_noise_kernel
.visible .entry dbscan_finalize_noise_kernel(
	.param .u64 .ptr .align 1 dbscan_finalize_noise_kernel_param_0,
	.param .u32 dbscan_finalize_noise_kernel_param_1
)
{
	.reg .pred 	%p<3>;
	.reg .b32 	%r<8>;
	.reg .b64 	%rd<5>;

	ld.param.u64 	%rd2, [dbscan_finalize_noise_kernel_param_0];
	ld.param.u32 	%r2, [dbscan_finalize_noise_kernel_param_1];
	mov.u32 	%r3, %ctaid.x;
	mov.u32 	%r4, %ntid.x;
	mov.u32 	%r5, %tid.x;
	mad.lo.s32 	%r1, %r3, %r4, %r5;
	setp.ge.s32 	%p1, %r1, %r2;
	@%p1 bra 	$L__BB16_3;
	cvta.to.global.u64 	%rd3, %rd2;
	mul.wide.s32 	%rd4, %r1, 4;
	add.s64 	%rd1, %rd3, %rd4;
	ld.global.u32 	%r6, [%rd1];
	setp.ne.s32 	%p2, %r6, -2;
	@%p2 bra 	$L__BB16_3;
	mov.b32 	%r7, -1;
	st.global.u32 	[%rd1], %r7;
$L__BB16_3:
	ret;

}
	// .globl	dbscan_compact_labels_kernel
.visible .entry dbscan_compact_labels_kernel(
	.param .u64 .ptr .align 1 dbscan_compact_labels_kernel_param_0,
	.param .u64 .ptr .align 1 dbscan_compact_labels_kernel_param_1,
	.param .u32 dbscan_compact_labels_kernel_param_2
)
{
	.reg .pred 	%p<3>;
	.reg .b32 	%r<8>;
	.reg .b64 	%rd<9>;

	ld.param.u64 	%rd2, [dbscan_compact_labels_kernel_param_0];
	ld.param.u64 	%rd3, [dbscan_compact_labels_kernel_param_1];
	ld.param.u32 	%r3, [dbscan_compact_labels_kernel_param_2];
	mov.u32 	%r4, %ctaid.x;
	mov.u32 	%r5, %ntid.x;
	mov.u32 	%r6, %tid.x;
	mad.lo.s32 	%r1, %r4, %r5, %r6;
	setp.ge.s32 	%p1, %r1, %r3;
	@%p1 bra 	$L__BB17_3;
	cvta.to.global.u64 	%rd4, %rd2;
	mul.wide.s32 	%rd5, %r1, 4;
	add.s64 	%rd1, %rd4, %rd5;
	ld.global.u32 	%r2, [%rd1];
	setp.lt.s32 	%p2, %r2, 0;
	@%p2 bra 	$L__BB17_3;
	cvta.to.global.u64 	%rd6, %rd3;
	mul.wide.u32 	%rd7, %r2, 4;
	add.s64 	%rd8, %rd6, %rd7;
	ld.global.nc.u32 	%r7, [%rd8];
	st.global.u32 	[%rd1], %r7;
$L__BB17_3:
	ret;

}
	// .globl	sssp_relax_edges_kernel
.visible .entry sssp_relax_edges_kernel(
	.param .u64 .ptr .align 1 sssp_relax_edges_kernel_param_0,
	.param .u64 .ptr .align 1 sssp_relax_edges_kernel_param_1,
	.param .u64 .ptr .align 1 sssp_relax_edges_kernel_param_2,
	.param .u64 .ptr .align 1 sssp_relax_edges_kernel_param_3,
	.param .u64 .ptr .align 1 sssp_relax_edges_kernel_param_4,
	.param .u32 sssp_relax_edges_kernel_param_5
)
{
	.reg .pred 	%p<9>;
	.reg .b32 	%r<12>;
	.reg .b32 	%f<10>;
	.reg .b64 	%rd<19>;

	ld.param.u64 	%rd6, [sssp_relax_edges_kernel_param_0];
	ld.param.u64 	%rd7, [sssp_relax_edges_kernel_param_1];
	ld.param.u64 	%rd8, [sssp_relax_edges_kernel_param_2];
	ld.param.u64 	%rd10, [sssp_relax_edges_kernel_param_3];
	ld.param.u64 	%rd9, [sssp_relax_edges_kernel_param_4];
	ld.param.u32 	%r3, [sssp_relax_edges_kernel_param_5];
	cvta.to.global.u64 	%rd1, %rd10;
	mov.u32 	%r4, %ctaid.x;
	mov.u32 	%r5, %ntid.x;
	mov.u32 	%r6, %tid.x;
	mad.lo.s32 	%r1, %r4, %r5, %r6;
	setp.ge.s32 	%p1, %r1, %r3;
	@%p1 bra 	$L__BB18_8;
	cvta.to.global.u64 	%rd11, %rd6;
	cvta.to.global.u64 	%rd12, %rd7;
	cvta.to.global.u64 	%rd13, %rd8;
	mul.wide.s32 	%rd14, %r1, 4;
	add.s64 	%rd15, %rd11, %rd14;
	ld.global.nc.u32 	%r7, [%rd15];
	add.s64 	%rd2, %rd12, %rd14;
	add.s64 	%rd3, %rd13, %rd14;
	mul.wide.s32 	%rd16, %r7, 4;
	add.s64 	%rd17, %rd1, %rd16;
	ld.global.f32 	%f1, [%rd17];
	setp.ge.f32 	%p2, %f1, 0f501502F9;
	@%p2 bra 	$L__BB18_8;
	ld.global.nc.u32 	%r8, [%rd2];
	ld.global.nc.f32 	%f7, [%rd3];
	add.f32 	%f2, %f1, %f7;
	mul.wide.s32 	%rd18, %r8, 4;
	add.s64 	%rd4, %rd1, %rd18;
	ld.global.f32 	%f8, [%rd4];
	setp.geu.f32 	%p3, %f2, %f8;
	@%p3 bra 	$L__BB18_8;
	mov.b32 	%r2, %f2;
	cvta.to.global.u64 	%rd5, %rd9;
$L__BB18_4:
	mov.b32 	%r9, %f8;
	atom.relaxed.global.cas.b32 	%r10, [%rd4], %r9, %r2;
	setp.eq.s32 	%p4, %r10, %r9;
	mov.f32 	%f9, %f2;
	@%p4 bra 	$L__BB18_6;
	ld.global.f32 	%f9, [%rd4];
$L__BB18_6:
	setp.eq.f32 	%p5, %f9, %f8;
	setp.ge.f32 	%p6, %f2, %f9;
	or.pred  	%p7, %p5, %p6;
	@%p7 bra 	$L__BB18_8;
	atom.global.add.u32 	%r11, [%rd5], 1;
	setp.lt.f32 	%p8, %f2, %f9;
	mov.f32 	%f8, %f9;
	@%p8 bra 	$L__BB18_4;
$L__BB18_8:
	ret;

}
	// .globl	sssp_init_distances_kernel
.visible .entry sssp_init_distances_kernel(
	.param .u64 .ptr .align 1 sssp_init_distances_kernel_param_0,
	.param .u32 sssp_init_distances_kernel_param_1,
	.param .u32 sssp_init_distances_kernel_param_2
)
{
	.reg .pred 	%p<3>;
	.reg .b32 	%r<7>;
	.reg .b32 	%f<2>;
	.reg .b64 	%rd<5>;

	ld.param.u64 	%rd1, [sssp_init_distances_kernel_param_0];
	ld.param.u32 	%r2, [sssp_init_distances_kernel_param_1];
	ld.param.u32 	%r3, [sssp_init_distances_kernel_param_2];
	mov.u32 	%r4, %ctaid.x;
	mov.u32 	%r5, %ntid.x;
	mov.u32 	%r6, %tid.x;
	mad.lo.s32 	%r1, %r4, %r5, %r6;
	setp.ge.s32 	%p1, %r1, %r3;
	@%p1 bra 	$L__BB19_2;
	cvta.to.global.u64 	%rd2, %rd1;
	setp.eq.s32 	%p2, %r1, %r2;
	selp.f32 	%f1, 0f00000000, 0f501502F9, %p2;
	mul.wide.s32 	%rd3, %r1, 4;
	add.s64 	%rd4, %rd2, %rd3;
	st.global.f32 	[%rd4], %f1;
$L__BB19_2:
	ret;

}
	// .globl	sssp_frontier_relax_kernel
.visible .entry sssp_frontier_relax_kernel(
	.param .u64 .ptr .align 1 sssp_frontier_relax_kernel_param_0,
	.param .u32 sssp_frontier_relax_kernel_param_1,
	.param .u64 .ptr .align 1 sssp_frontier_relax_kernel_param_2,
	.param .u64 .ptr .align 1 sssp_frontier_relax_kernel_param_3,
	.param .u64 .ptr .align 1 sssp_frontier_relax_kernel_param_4,
	.param .u64 .ptr .align 1 sssp_frontier_relax_kernel_param_5,
	.param .u64 .ptr .align 1 sssp_frontier_relax_kernel_param_6,
	.param .u64 .ptr .align 1 sssp_frontier_relax_kernel_param_7
)
{
	.reg .pred 	%p<22>;
	.reg .b32 	%r<64>;
	.reg .b32 	%f<22>;
	.reg .b64 	%rd<46>;

	ld.param.u64 	%rd13, [sssp_frontier_relax_kernel_param_0];
	ld.param.u32 	%r37, [sssp_frontier_relax_kernel_param_1];
	ld.param.u64 	%rd14, [sssp_frontier_relax_kernel_param_2];
	ld.param.u64 	%rd15, [sssp_frontier_relax_kernel_param_3];
	ld.param.u64 	%rd16, [sssp_frontier_relax_kernel_param_4];
	ld.param.u64 	%rd17, [sssp_frontier_relax_kernel_param_5];
	ld.param.u64 	%rd18, [sssp_frontier_relax_kernel_param_6];
	ld.param.u64 	%rd19, [sssp_frontier_relax_kernel_param_7];
	cvta.to.global.u64 	%rd1, %rd19;
	cvta.to.global.u64 	%rd2, %rd18;
	cvta.to.global.u64 	%rd3, %rd16;
	cvta.to.global.u64 	%rd4, %rd15;
	cvta.to.global.u64 	%rd5, %rd17;
	mov.u32 	%r38, %ctaid.x;
	mov.u32 	%r39, %ntid.x;
	mov.u32 	%r40, %tid.x;
	mad.lo.s32 	%r1, %r38, %r39, %r40;
	setp.ge.s32 	%p1, %r1, %r37;
	@%p1 bra 	$L__BB20_32;
	cvta.to.global.u64 	%rd20, %rd13;
	cvta.to.global.u64 	%rd21, %rd14;
	mul.wide.s32 	%rd22, %r1, 4;
	add.s64 	%rd23, %rd20, %rd22;
	ld.global.nc.u32 	%r41, [%rd23];
	mul.wide.s32 	%rd24, %r41, 4;
	add.s64 	%rd25, %rd5, %rd24;
	ld.global.f32 	%f1, [%rd25];
	add.s64 	%rd26, %rd21, %rd24;
	ld.global.nc.u32 	%r2, [%rd26];
	ld.global.nc.u32 	%r3, [%rd26+4];
	setp.ge.s32 	%p2, %r2, %r3;
	@%p2 bra 	$L__BB20_32;
	sub.s32 	%r42, %r3, %r2;
	and.b32  	%r4, %r42, 3;
	setp.eq.s32 	%p3, %r4, 0;
	mov.u32 	%r58, %r2;
	@%p3 bra 	$L__BB20_10;
	mov.b32 	%r56, 0;
	mov.u32 	%r58, %r2;
$L__BB20_4:
	.pragma "nounroll";
	mul.wide.s32 	%rd27, %r58, 4;
	add.s64 	%rd28, %rd4, %rd27;
	ld.global.nc.u32 	%r7, [%rd28];
	add.s64 	%rd29, %rd3, %rd27;
	ld.global.nc.f32 	%f12, [%rd29];
	add.f32 	%f2, %f1, %f12;
	mul.wide.s32 	%rd30, %r7, 4;
	add.s64 	%rd6, %rd5, %rd30;
	ld.global.f32 	%f3, [%rd6];
	setp.geu.f32 	%p4, %f2, %f3;
	@%p4 bra 	$L__BB20_9;
	mov.b32 	%r57, %f3;
	mov.b32 	%r9, %f2;
$L__BB20_6:
	atom.relaxed.global.cas.b32 	%r11, [%rd6], %r57, %r9;
	setp.eq.s32 	%p5, %r11, %r57;
	@%p5 bra 	$L__BB20_8;
	mov.b32 	%f13, %r11;
	setp.lt.f32 	%p6, %f2, %f13;
	mov.u32 	%r57, %r11;
	@%p6 bra 	$L__BB20_6;
	bra.uni 	$L__BB20_9;
$L__BB20_8:
	add.s64 	%rd32, %rd2, %rd30;
	mov.b32 	%r44, 1;
	st.global.u32 	[%rd32], %r44;
	atom.global.add.u32 	%r45, [%rd1], 1;
$L__BB20_9:
	add.s32 	%r58, %r58, 1;
	add.s32 	%r56, %r56, 1;
	setp.ne.s32 	%p7, %r56, %r4;
	@%p7 bra 	$L__BB20_4;
$L__BB20_10:
	sub.s32 	%r46, %r2, %r3;
	setp.gt.u32 	%p8, %r46, -4;
	@%p8 bra 	$L__BB20_32;
$L__BB20_11:
	.pragma "nounroll";
	mul.wide.s32 	%rd33, %r58, 4;
	add.s64 	%rd7, %rd4, %rd33;
	ld.global.nc.u32 	%r16, [%rd7];
	add.s64 	%rd8, %rd3, %rd33;
	ld.global.nc.f32 	%f14, [%rd8];
	add.f32 	%f4, %f1, %f14;
	mul.wide.s32 	%rd34, %r16, 4;
	add.s64 	%rd9, %rd5, %rd34;
	ld.global.f32 	%f5, [%rd9];
	setp.geu.f32 	%p9, %f4, %f5;
	@%p9 bra 	$L__BB20_16;
	mov.b32 	%r60, %f5;
	mov.b32 	%r18, %f4;
$L__BB20_13:
	atom.relaxed.global.cas.b32 	%r20, [%rd9], %r60, %r18;
	setp.ne.s32 	%p10, %r20, %r60;
	@%p10 bra 	$L__BB20_15;
	add.s64 	%rd36, %rd2, %rd34;
	mov.b32 	%r47, 1;
	st.global.u32 	[%rd36], %r47;
	atom.global.add.u32 	%r48, [%rd1], 1;
	bra.uni 	$L__BB20_16;
$L__BB20_15:
	mov.b32 	%f15, %r20;
	setp.lt.f32 	%p11, %f4, %f15;
	mov.u32 	%r60, %r20;
	@%p11 bra 	$L__BB20_13;
$L__BB20_16:
	ld.global.nc.u32 	%r21, [%rd7+4];
	ld.global.nc.f32 	%f16, [%rd8+4];
	add.f32 	%f6, %f1, %f16;
	mul.wide.s32 	%rd37, %r21, 4;
	add.s64 	%rd10, %rd5, %rd37;
	ld.global.f32 	%f7, [%rd10];
	setp.geu.f32 	%p12, %f6, %f7;
	@%p12 bra 	$L__BB20_21;
	mov.b32 	%r61, %f7;
	mov.b32 	%r23, %f6;
$L__BB20_18:
	atom.relaxed.global.cas.b32 	%r25, [%rd10], %r61, %r23;
	setp.eq.s32 	%p13, %r25, %r61;
	@%p13 bra 	$L__BB20_20;
	mov.b32 	%f17, %r25;
	setp.lt.f32 	%p14, %f6, %f17;
	mov.u32 	%r61, %r25;
	@%p14 bra 	$L__BB20_18;
	bra.uni 	$L__BB20_21;
$L__BB20_20:
	add.s64 	%rd39, %rd2, %rd37;
	mov.b32 	%r49, 1;
	st.global.u32 	[%rd39], %r49;
	atom.global.add.u32 	%r50, [%rd1], 1;
$L__BB20_21:
	ld.global.nc.u32 	%r26, [%rd7+8];
	ld.global.nc.f32 	%f18, [%rd8+8];
	add.f32 	%f8, %f1, %f18;
	mul.wide.s32 	%rd40, %r26, 4;
	add.s64 	%rd11, %rd5, %rd40;
	ld.global.f32 	%f9, [%rd11];
	setp.geu.f32 	%p15, %f8, %f9;
	@%p15 bra 	$L__BB20_26;
	mov.b32 	%r62, %f9;
	mov.b32 	%r28, %f8;
$L__BB20_23:
	atom.relaxed.global.cas.b32 	%r30, [%rd11], %r62, %r28;
	setp.eq.s32 	%p16, %r30, %r62;
	@%p16 bra 	$L__BB20_25;
	mov.b32 	%f19, %r30;
	setp.lt.f32 	%p17, %f8, %f19;
	mov.u32 	%r62, %r30;
	@%p17 bra 	$L__BB20_23;
	bra.uni 	$L__BB20_26;
$L__BB20_25:
	add.s64 	%rd42, %rd2, %rd40;
	mov.b32 	%r51, 1;
	st.global.u32 	[%rd42], %r51;
	atom.global.add.u32 	%r52, [%rd1], 1;
$L__BB20_26:
	ld.global.nc.u32 	%r31, [%rd7+12];
	ld.global.nc.f32 	%f20, [%rd8+12];
	add.f32 	%f10, %f1, %f20;
	mul.wide.s32 	%rd43, %r31, 4;
	add.s64 	%rd12, %rd5, %rd43;
	ld.global.f32 	%f11, [%rd12];
	setp.geu.f32 	%p18, %f10, %f11;
	@%p18 bra 	$L__BB20_31;
	mov.b32 	%r63, %f11;
	mov.b32 	%r33, %f10;
$L__BB20_28:
	atom.relaxed.global.cas.b32 	%r35, [%rd12], %r63, %r33;
	setp.eq.s32 	%p19, %r35, %r63;
	@%p19 bra 	$L__BB20_30;
	mov.b32 	%f21, %r35;
	setp.lt.f32 	%p20, %f10, %f21;
	mov.u32 	%r63, %r35;
	@%p20 bra 	$L__BB20_28;
	bra.uni 	$L__BB20_31;
$L__BB20_30:
	add.s64 	%rd45, %rd2, %rd43;
	mov.b32 	%r53, 1;
	st.global.u32 	[%rd45], %r53;
	atom.global.add.u32 	%r54, [%rd1], 1;
$L__BB20_31:
	add.s32 	%r58, %r58, 4;
	setp.ne.s32 	%p21, %r58, %r3;
	@%p21 bra 	$L__BB20_11;
$L__BB20_32:
	ret;

}
	// .globl	sssp_detect_negative_cycle_kernel
.visible .entry sssp_detect_negative_cycle_kernel(
	.param .u64 .ptr .align 1 sssp_detect_negative_cycle_kernel_param_0,
	.param .u64 .ptr .align 1 sssp_detect_negative_cycle_kernel_param_1,
	.param .u64 .ptr .align 1 sssp_detect_negative_cycle_kernel_param_2,
	.param .u64 .ptr .align 1 sssp_detect_negative_cycle_kernel_param_3,
	.param .u64 .ptr .align 1 sssp_detect_negative_cycle_kernel_param_4,
	.param .u32 sssp_detect_negative_cycle_kernel_param_5
)
{
	.reg .pred 	%p<4>;
	.reg .b32 	%r<9>;
	.reg .b32 	%f<5>;
	.reg .b64 	%rd<19>;

	ld.param.u64 	%rd4, [sssp_detect_negative_cycle_kernel_param_0];
	ld.param.u64 	%rd5, [sssp_detect_negative_cycle_kernel_param_1];
	ld.param.u64 	%rd6, [sssp_detect_negative_cycle_kernel_param_2];
	ld.param.u64 	%rd8, [sssp_detect_negative_cycle_kernel_param_3];
	ld.param.u64 	%rd7, [sssp_detect_negative_cycle_kernel_param_4];
	ld.param.u32 	%r2, [sssp_detect_negative_cycle_kernel_param_5];
	cvta.to.global.u64 	%rd1, %rd8;
	mov.u32 	%r3, %ctaid.x;
	mov.u32 	%r4, %ntid.x;
	mov.u32 	%r5, %tid.x;
	mad.lo.s32 	%r1, %r3, %r4, %r5;
	setp.ge.s32 	%p1, %r1, %r2;
	@%p1 bra 	$L__BB21_4;
	cvta.to.global.u64 	%rd9, %rd4;
	cvta.to.global.u64 	%rd10, %rd6;
	cvta.to.global.u64 	%rd11, %rd5;
	mul.wide.s32 	%rd12, %r1, 4;
	add.s64 	%rd13, %rd9, %rd12;
	ld.global.nc.u32 	%r6, [%rd13];
	add.s64 	%rd2, %rd11, %rd12;
	add.s64 	%rd3, %rd10, %rd12;
	mul.wide.s32 	%rd14, %r6, 4;
	add.s64 	%rd15, %rd1, %rd14;
	ld.global.nc.f32 	%f1, [%rd15];
	setp.geu.f32 	%p2, %f1, 0f501502F9;
	@%p2 bra 	$L__BB21_4;
	ld.global.nc.f32 	%f2, [%rd3];
	ld.global.nc.u32 	%r7, [%rd2];
	add.f32 	%f3, %f2, %f1;
	mul.wide.s32 	%rd16, %r7, 4;
	add.s64 	%rd17, %rd1, %rd16;
	ld.global.nc.f32 	%f4, [%rd17];
	setp.geu.f32 	%p3, %f3, %f4;
	@%p3 bra 	$L__BB21_4;
	cvta.to.global.u64 	%rd18, %rd7;
	atom.global.or.b32 	%r8, [%rd18], 1;
$L__BB21_4:
	ret;

}
	// .globl	_ZN3cub18CUB_300001_SM_10006detail11EmptyKernelIvEEvv
.visible .entry _ZN3cub18CUB_300001_SM_10006detail11EmptyKernelIvEEvv()
{


	ret;

}


// ===== COMPILED SASS (sm_100) =====

	.target	sm_100

	.elftype	@"ET_EXEC"


//--------------------- .note.nv.tkinfo           --------------------------
	.section	.note.nv.tkinfo,"",@"SHT_NOTE"
	.sectionflags	@"SHF_NOTE_NV_TKINFO"
	.tkinfo
        /*0018*/ 	.word	0x00000002
        /*0030*/ 	.string	""
        /*0030*/ 	.string	"ptxas"
        /*0030*/ 	.string	"Cuda compilation tools, release 13.0, V13.0.88"
        /*0030*/ 	.string	"Build cuda_13.0.r13.0/compiler.36424714_0"
        /*0030*/ 	.string	"-arch sm_100 -m 64 "



//--------------------- .note.nv.cuinfo           --------------------------
	.section	.note.nv.cuinfo,"",@"SHT_NOTE"
	.sectionflags	@"SHF_NOTE_NV_CUINFO"
        /*0018*/ 	.short	0x0002
        /*001a*/ 	.short	0x0064
        /*001c*/ 	.short	0x0082
	.zero		2


//--------------------- .nv.info                  --------------------------
	.section	.nv.info,"",@"SHT_CUDA_INFO"
	.align	4


	//----- nvinfo : EIATTR_REGCOUNT
	.align		4
        /*0000*/ 	.byte	0x04, 0x2f
        /*0002*/ 	.short	(.L_55 - .L_54)
	.align		4
.L_54:
        /*0004*/ 	.word	index@(init_centroids_kernel)
        /*0008*/ 	.word	0x0000001f


	//----- nvinfo : EIATTR_FRAME_SIZE
	.align		4
.L_55:
        /*000c*/ 	.byte	0x04, 0x11
        /*000e*/ 	.short	(.L_57 - .L_56)
	.align		4
.L_56:
        /*0010*/ 	.word	index@(init_centroids_kernel)
        /*0014*/ 	.word	0x00000030


	//----- nvinfo : EIATTR_REGCOUNT
	.align		4
.L_57:
        /*0018*/ 	.byte	0x04, 0x2f
        /*001a*/ 	.short	(.L_59 - .L_58)
	.align		4
.L_58:
        /*001c*/ 	.word	index@(compute_total_weight_kernel)
        /*0020*/ 	.word	0x0000000a


	//----- nvinfo : EIATTR_FRAME_SIZE
	.align		4
.L_59:
        /*0024*/ 	.byte	0x04, 0x11
        /*0026*/ 	.short	(.L_61 - .L_60)
	.align		4
.L_60:
        /*0028*/ 	.word	index@(compute_total_weight_kernel)
        /*002c*/ 	.word	0x00000000


	//----- nvinfo : EIATTR_REGCOUNT
	.align		4
.L_61:
        /*0030*/ 	.byte	0x04, 0x2f
        /*0032*/ 	.short	(.L_63 - .L_62)
	.align		4
.L_62:
        /*0034*/ 	.word	index@(select_weighted_centroid_kernel)
        /*0038*/ 	.word	0x00000016


	//----- nvinfo : EIATTR_FRAME_SIZE
	.align		4
.L_63:
        /*003c*/ 	.byte	0x04, 0x11
        /*003e*/ 	.short	(.L_65 - .L_64)
	.align		4
.L_64:
        /*0040*/ 	.word	index@(select_weighted_centroid_kernel)
        /*0044*/ 	.word	0x00000000


	//----- nvinfo : EIATTR_REGCOUNT
	.align		4
.L_65:
        /*0048*/ 	.byte	0x04, 0x2f
        /*004a*/ 	.short	(.L_67 - .L_66)
	.align		4
.L_66:
        /*004c*/ 	.word	index@(assign_clusters_kernel)
        /*0050*/ 	.word	0x0000001f


	//----- nvinfo : EIATTR_FRAME_SIZE
	.align		4
.L_67:
        /*0054*/ 	.byte	0x04, 0x11
        /*0056*/ 	.short	(.L_69 - .L_68)
	.align		4
.L_68:
        /*0058*/ 	.word	index@($__internal_9_$__cuda_sm20_sqrt_rn_f32_slowpath)
        /*005c*/ 	.word	0x00000000


	//----- nvinfo : EIATTR_FRAME_SIZE
	.align		4
.L_69:
        /*0060*/ 	.byte	0x04, 0x11
        /*0062*/ 	.short	(.L_71 - .L_70)
	.align		4
.L_70:
        /*0064*/ 	.word	index@(assign_clusters_kernel)
        /*0068*/ 	.word	0x00000000


	//----- nvinfo : EIATTR_REGCOUNT
	.align		4
.L_71:
        /*006c*/ 	.byte	0x04, 0x2f
        /*006e*/ 	.short	(.L_73 - .L_72)
	.align		4
.L_72:
        /*0070*/ 	.word	index@(update_centroids_kernel)
        /*0074*/ 	.word	0x00000020


	//----- nvinfo : EIATTR_FRAME_SIZE
	.align		4
.L_73:
        /*0078*/ 	.byte	0x04, 0x11
        /*007a*/ 	.short	(.L_75 - .L_74)
	.align		4
.L_74:
        /*007c*/ 	.word	index@($__internal_8_$__cuda_sm3x_div_rn_noftz_f32_slowpath)
        /*0080*/ 	.word	0x00000000


	//----- nvinfo : EIATTR_FRAME_SIZE
	.align		4
.L_75:
        /*0084*/ 	.byte	0x04, 0x11
        /*0086*/ 	.short	(.L_77 - .L_76)
	.align		4
.L_76:
        /*0088*/ 	.word	index@(update_centroids_kernel)
        /*008c*/ 	.word	0x00000000


	//----- nvinfo : EIATTR_REGCOUNT
	.align		4
.L_77:
        /*0090*/ 	.byte	0x04, 0x2f
        /*0092*/ 	.short	(.L_79 - .L_78)
	.align		4
.L_78:
        /*0094*/ 	.word	index@(compute_inertia_kernel)
        /*0098*/ 	.word	0x00000018


	//----- nvinfo : EIATTR_FRAME_SIZE
	.align		4
.L_79:
        /*009c*/ 	.byte	0x04, 0x11
        /*009e*/ 	.short	(.L_81 - .L_80)
	.align		4
.L_80:
        /*00a0*/ 	.word	index@(compute_inertia_kernel)
        /*00a4*/ 	.word	0x00000000


	//----- nvinfo : EIATTR_REGCOUNT
	.align		4
.L_81:
        /*00a8*/ 	.byte	0x04, 0x2f
        /*00aa*/ 	.short	(.L_83 - .L_82)
	.align		4
.L_82:
        /*00ac*/ 	.word	index@(compute_lof_kernel)
        /*00b0*/ 	.word	0x0000001f


	//----- nvinfo : EIATTR_FRAME_SIZE
	.align		4
.L_83:
        /*00b4*/ 	.byte	0x04, 0x11
        /*00b6*/ 	.short	(.L_85 - .L_84)
	.align		4
.L_84:
        /*00b8*/ 	.word	index@($__internal_7_$__cuda_sm3x_div_rn_noftz_f32_slowpath)
        /*00bc*/ 	.word	0x00000080


	//----- nvinfo : EIATTR_FRAME_SIZE
	.align		4
.L_85:
        /*00c0*/ 	.byte	0x04, 0x11
        /*00c2*/ 	.short	(.L_87 - .L_86)
	.align		4
.L_86:
        /*00c4*/ 	.word	index@($__internal_6_$__cuda_sm20_sqrt_rn_f32_slowpath)
        /*00c8*/ 	.word	0x00000080


	//----- nvinfo : EIATTR_FRAME_SIZE
	.align		4
.L_87:
        /*00cc*/ 	.byte	0x04, 0x11
        /*00ce*/ 	.short	(.L_89 - .L_88)
	.align		4
.L_88:
        /*00d0*/ 	.word	index@($__internal_5_$__cuda_sm20_rcp_rn_f32_slowpath)
        /*00d4*/ 	.word	0x00000080


	//----- nvinfo : EIATTR_FRAME_SIZE
	.align		4
.L_89:
        /*00d8*/ 	.byte	0x04, 0x11
        /*00da*/ 	.short	(.L_91 - .L_90)
	.align		4
.L_90:
        /*00dc*/ 	.word	index@(compute_lof_kernel)
        /*00e0*/ 	.word	0x00000080


	//----- nvinfo : EIATTR_REGCOUNT
	.align		4
.L_91:
        /*00e4*/ 	.byte	0x04, 0x2f
        /*00e6*/ 	.short	(.L_93 - .L_92)
	.align		4
.L_92:
        /*00e8*/ 	.word	index@(compute_zscore_kernel)
        /*00ec*/ 	.word	0x00000010


	//----- nvinfo : EIATTR_FRAME_SIZE
	.align		4
.L_93:
        /*00f0*/ 	.byte	0x04, 0x11
        /*00f2*/ 	.short	(.L_95 - .L_94)
	.align		4
.L_94:
        /*00f4*/ 	.word	index@($__internal_4_$__cuda_sm3x_div_rn_noftz_f32_slowpath)
        /*00f8*/ 	.word	0x00000000


	//----- nvinfo : EIATTR_FRAME_SIZE
	.align		4
.L_95:
        /*00fc*/ 	.byte	0x04, 0x11
        /*00fe*/ 	.short	(.L_97 - .L_96)
	.align		4
.L_96:
        /*0100*/ 	.word	index@(compute_zscore_kernel)
        /*0104*/ 	.word	0x00000000


	//----- nvinfo : EIATTR_REGCOUNT
	.align		4
.L_97:
        /*0108*/ 	.byte	0x04, 0x2f
        /*010a*/ 	.short	(.L_99 - .L_98)
	.align		4
.L_98:
        /*010c*/ 	.word	index@(init_communities_kernel)
        /*0110*/ 	.word	0x0000000c


	//----- nvinfo : EIATTR_FRAME_SIZE
	.align		4
.L_99:
        /*0114*/ 	.byte	0x04, 0x11
        /*0116*/ 	.short	(.L_101 - .L_100)
	.align		4
.L_100:
        /*0118*/ 	.word	index@(init_communities_kernel)
        /*011c*/ 	.word	0x00000000


	//----- nvinfo : EIATTR_REGCOUNT
	.align		4
.L_101:
        /*0120*/ 	.byte	0x04, 0x2f
        /*0122*/ 	.short	(.L_103 - .L_102)
	.align		4
.L_102:
        /*0124*/ 	.word	index@(louvain_local_pass_kernel)
        /*0128*/ 	.word	0x00000028


	//----- nvinfo : EIATTR_FRAME_SIZE
	.align		4
.L_103:
        /*012c*/ 	.byte	0x04, 0x11
        /*012e*/ 	.short	(.L_105 - .L_104)
	.align		4
.L_104:
        /*0130*/ 	.word	index@($__internal_3_$__cuda_sm3x_div_rn_noftz_f32_slowpath)
        /*0134*/ 	.word	0x00000000


	//----- nvinfo : EIATTR_FRAME_SIZE
	.align		4
.L_105:
        /*0138*/ 	.byte	0x04, 0x11
        /*013a*/ 	.short	(.L_107 - .L_106)
	.align		4
.L_106:
        /*013c*/ 	.word	index@(louvain_local_pass_kernel)
        /*0140*/ 	.word	0x00000000


	//----- nvinfo : EIATTR_REGCOUNT
	.align		4
.L_107:
        /*0144*/ 	.byte	0x04, 0x2f
        /*0146*/ 	.short	(.L_109 - .L_108)
	.align		4
.L_108:
        /*0148*/ 	.word	index@(compute_stress_kernel)
        /*014c*/ 	.word	0x0000001a


	//----- nvinfo : EIATTR_FRAME_SIZE
	.align		4
.L_109:
        /*0150*/ 	.byte	0x04, 0x11
        /*0152*/ 	.short	(.L_111 - .L_110)
	.align		4
.L_110:
        /*0154*/ 	.word	index@($__internal_2_$__cuda_sm20_sqrt_rn_f32_slowpath)
        /*0158*/ 	.word	0x00000000


	//----- nvinfo : EIATTR_FRAME_SIZE
	.align		4
.L_111:
        /*015c*/ 	.byte	0x04, 0x11
        /*015e*/ 	.short	(.L_113 - .L_112)
	.align		4
.L_112:
        /*0160*/ 	.word	index@(compute_stress_kernel)
        /*0164*/ 	.word	0x00000000


	//----- nvinfo : EIATTR_REGCOUNT
	.align		4
.L_113:
        /*0168*/ 	.byte	0x04, 0x2f
        /*016a*/ 	.short	(.L_115 - .L_114)
	.align		4
.L_114:
        /*016c*/ 	.word	index@(stress_majorization_step_kernel)
        /*0170*/ 	.word	0x00000024


	//----- nvinfo : EIATTR_FRAME_SIZE
	.align		4
.L_115:
        /*0174*/ 	.byte	0x04, 0x11
        /*0176*/ 	.short	(.L_117 - .L_116)
	.align		4
.L_116:
        /*0178*/ 	.word	index@($__internal_1_$__cuda_sm3x_div_rn_noftz_f32_slowpath)
        /*017c*/ 	.word	0x00000000


	//----- nvinfo : EIATTR_FRAME_SIZE
	.align		4
.L_117:
        /*0180*/ 	.byte	0x04, 0x11
        /*0182*/ 	.short	(.L_119 - .L_118)
	.align		4
.L_118:
        /*0184*/ 	.word	index@($__internal_0_$__cuda_sm20_sqrt_rn_f32_slowpath)
        /*0188*/ 	.word	0x00000000


	//----- nvinfo : EIATTR_FRAME_SIZE
	.align		4
.L_119:
        /*018c*/ 	.byte	0x04, 0x11
        /*018e*/ 	.short	(.L_121 - .L_120)
	.align		4
.L_120:
        /*0190*/ 	.word	index@(stress_majorization_step_kernel)
        /*0194*/ 	.word	0x00000000


	//----- nvinfo : EIATTR_REGCOUNT
	.align		4
.L_121:
        /*0198*/ 	.byte	0x04, 0x2f
        /*019a*/ 	.short	(.L_123 - .L_122)
	.align		4
.L_122:
        /*019c*/ 	.word	index@(dbscan_find_neighbors_kernel)
        /*01a0*/ 	.word	0x00000020


	//----- nvinfo : EIATTR_FRAME_SIZE
	.align		4
.L_123:
        /*01a4*/ 	.byte	0x04, 0x11
        /*01a6*/ 	.short	(.L_125 - .L_124)
	.align		4
.L_124:
        /*01a8*/ 	.word	index@(dbscan_find_neighbors_kernel)
        /*01ac*/ 	.word	0x00000000


	//----- nvinfo : EIATTR_REGCOUNT
	.align		4
.L_125:
        /*01b0*/ 	.byte	0x04, 0x2f
        /*01b2*/ 	.short	(.L_127 - .L_126)
	.align		4
.L_126:
        /*01b4*/ 	.word	index@(dbscan_find_neighbors_tiled_kernel)
        /*01b8*/ 	.word	0x0000001a


	//----- nvinfo : EIATTR_FRAME_SIZE
	.align		4
.L_127:
        /*01bc*/ 	.byte	0x04, 0x11
        /*01be*/ 	.short	(.L_129 - .L_128)
	.align		4
.L_128:
        /*01c0*/ 	.word	index@(dbscan_find_neighbors_tiled_kernel)
        /*01c4*/ 	.word	0x00000000


	//----- nvinfo : EIATTR_REGCOUNT
	.align		4
.L_129:
        /*01c8*/ 	.byte	0x04, 0x2f
        /*01ca*/ 	.short	(.L_131 - .L_130)
	.align		4
.L_130:
        /*01cc*/ 	.word	index@(dbscan_mark_core_points_kernel)
        /*01d0*/ 	.word	0x0000000a


	//----- nvinfo : EIATTR_FRAME_SIZE
	.align		4
.L_131:
        /*01d4*/ 	.byte	0x04, 0x11
        /*01d6*/ 	.short	(.L_133 - .L_132)
	.align		4
.L_132:
        /*01d8*/ 	.word	index@(dbscan_mark_core_points_kernel)
        /*01dc*/ 	.word	0x00000000


	//----- nvinfo : EIATTR_REGCOUNT
	.align		4
.L_133:
        /*01e0*/ 	.byte	0x04, 0x2f
        /*01e2*/ 	.short	(.L_135 - .L_134)
	.align		4
.L_134:
        /*01e4*/ 	.word	index@(dbscan_propagate_labels_kernel)
        /*01e8*/ 	.word	0x00000016


	//----- nvinfo : EIATTR_FRAME_SIZE
	.align		4
.L_135:
        /*01ec*/ 	.byte	0x04, 0x11
        /*01ee*/ 	.short	(.L_137 - .L_136)
	.align		4
.L_136:
        /*01f0*/ 	.word	index@(dbscan_propagate_labels_kernel)
        /*01f4*/ 	.word	0x00000000


	//----- nvinfo : EIATTR_REGCOUNT
	.align		4
.L_137:
        /*01f8*/ 	.byte	0x04, 0x2f
        /*01fa*/ 	.short	(.L_139 - .L_138)
	.align		4
.L_138:
        /*01fc*/ 	.word	index@(dbscan_finalize_noise_kernel)
        /*0200*/ 	.word	0x00000008


	//----- nvinfo : EIATTR_FRAME_SIZE
	.align		4
.L_139:
        /*0204*/ 	.byte	0x04, 0x11
        /*0206*/ 	.short	(.L_141 - .L_140)
	.align		4
.L_140:
        /*0208*/ 	.word	index@(dbscan_finalize_noise_kernel)
        /*020c*/ 	.word	0x00000000


	//----- nvinfo : EIATTR_REGCOUNT
	.align		4
.L_141:
        /*0210*/ 	.byte	0x04, 0x2f
        /*0212*/ 	.short	(.L_143 - .L_142)
	.align		4
.L_142:
        /*0214*/ 	.word	index@(dbscan_compact_labels_kernel)
        /*0218*/ 	.word	0x0000000a


	//----- nvinfo : EIATTR_FRAME_SIZE
	.align		4
.L_143:
        /*021c*/ 	.byte	0x04, 0x11
        /*021e*/ 	.short	(.L_145 - .L_144)
	.align		4
.L_144:
        /*0220*/ 	.word	index@(dbscan_compact_labels_kernel)
        /*0224*/ 	.word	0x00000000


	//----- nvinfo : EIATTR_REGCOUNT
	.align		4
.L_145:
        /*0228*/ 	.byte	0x04, 0x2f
        /*022a*/ 	.short	(.L_147 - .L_146)
	.align		4
.L_146:
        /*022c*/ 	.word	index@(sssp_relax_edges_kernel)
        /*0230*/ 	.word	0x0000000e


	//----- nvinfo : EIATTR_FRAME_SIZE
	.align		4
.L_147:
        /*0234*/ 	.byte	0x04, 0x11
        /*0236*/ 	.short	(.L_149 - .L_148)
	.align		4
.L_148:
        /*0238*/ 	.word	index@(sssp_relax_edges_kernel)
        /*023c*/ 	.word	0x00000000


	//----- nvinfo : EIATTR_REGCOUNT
	.align		4
.L_149:
        /*0240*/ 	.byte	0x04, 0x2f
        /*0242*/ 	.short	(.L_151 - .L_150)
	.align		4
.L_150:
        /*0244*/ 	.word	index@(sssp_init_distances_kernel)
        /*0248*/ 	.word	0x00000008


	//----- nvinfo : EIATTR_FRAME_SIZE
	.align		4
.L_151:
        /*024c*/ 	.byte	0x04, 0x11
        /*024e*/ 	.short	(.L_153 - .L_152)
	.align		4
.L_152:
        /*0250*/ 	.word	index@(sssp_init_distances_kernel)
        /*0254*/ 	.word	0x00000000


	//----- nvinfo : EIATTR_REGCOUNT
	.align		4
.L_153:
        /*0258*/ 	.byte	0x04, 0x2f
        /*025a*/ 	.short	(.L_155 - .L_154)
	.align		4
.L_154:
        /*025c*/ 	.word	index@(sssp_frontier_relax_kernel)
        /*0260*/ 	.word	0x00000014


	//----- nvinfo : EIATTR_FRAME_SIZE
	.align		4
.L_155:
        /*0264*/ 	.byte	0x04, 0x11
        /*0266*/ 	.short	(.L_157 - .L_156)
	.align		4
.L_156:
        /*0268*/ 	.word	index@(sssp_frontier_relax_kernel)
        /*026c*/ 	.word	0x00000000


	//----- nvinfo : EIATTR_REGCOUNT
	.align		4
.L_157:
        /*0270*/ 	.byte	0x04, 0x2f
        /*0272*/ 	.short	(.L_159 - .L_158)
	.align		4
.L_158:
        /*0274*/ 	.word	index@(sssp_detect_negative_cycle_kernel)
        /*0278*/ 	.word	0x0000000e


	//----- nvinfo : EIATTR_FRAME_SIZE
	.align		4
.L_159:
        /*027c*/ 	.byte	0x04, 0x11
        /*027e*/ 	.short	(.L_161 - .L_160)
	.align		4
.L_160:
        /*0280*/ 	.word	index@(sssp_detect_negative_cycle_kernel)
        /*0284*/ 	.word	0x00000000


	//----- nvinfo : EIATTR_REGCOUNT
	.align		4
.L_161:
        /*0288*/ 	.byte	0x04, 0x2f
        /*028a*/ 	.short	(.L_163 - .L_162)
	.align		4
.L_162:
        /*028c*/ 	.word	index@(_ZN3cub18CUB_300001_SM_10006detail11EmptyKernelIvEEvv)
        /*0290*/ 	.word	0x00000004


	//----- nvinfo : EIATTR_FRAME_SIZE
	.align		4
.L_163:
        /*0294*/ 	.byte	0x04, 0x11
        /*0296*/ 	.short	(.L_165 - .L_164)
	.align		4
.L_164:
        /*0298*/ 	.word	index@(_ZN3cub18CUB_300001_SM_10006detail11EmptyKernelIvEEvv)
        /*029c*/ 	.word	0x00000000


	//----- nvinfo : EIATTR_MIN_STACK_SIZE
	.align		4
.L_165:
        /*02a0*/ 	.byte	0x04, 0x12
        /*02a2*/ 	.short	(.L_167 - .L_166)
	.align		4
.L_166:
        /*02a4*/ 	.word	index@(_ZN3cub18CUB_300001_SM_10006detail11EmptyKernelIvEEvv)
        /*02a8*/ 	.word	0x00000000


	//----- nvinfo : EIATTR_MIN_STACK_SIZE
	.align		4
.L_167:
        /*02ac*/ 	.byte	0x04, 0x12
        /*02ae*/ 	.short	(.L_169 - .L_168)
	.align		4
.L_168:
        /*02b0*/ 	.word	index@(sssp_detect_negative_cycle_kernel)
        /*02b4*/ 	.word	0x00000000


	//----- nvinfo : EIATTR_MIN_STACK_SIZE
	.align		4
.L_169:
        /*02b8*/ 	.byte	0x04, 0x12
        /*02ba*/ 	.short	(.L_171 - .L_170)
	.align		4
.L_170:
        /*02bc*/ 	.word	index@(sssp_frontier_relax_kernel)
        /*02c0*/ 	.word	0x00000000


	//----- nvinfo : EIATTR_MIN_STACK_SIZE
	.align		4
.L_171:
        /*02c4*/ 	.byte	0x04, 0x12
        /*02c6*/ 	.short	(.L_173 - .L_172)
	.align		4
.L_172:
        /*02c8*/ 	.word	index@(sssp_init_distances_kernel)
        /*02cc*/ 	.word	0x00000000


	//----- nvinfo : EIATTR_MIN_STACK_SIZE
	.align		4
.L_173:
        /*02d0*/ 	.byte	0x04, 0x12
        /*02d2*/ 	.short	(.L_175 - .L_174)
	.align		4
.L_174:
        /*02d4*/ 	.word	index@(sssp_relax_edges_kernel)
        /*02d8*/ 	.word	0x00000000


	//----- nvinfo : EIATTR_MIN_STACK_SIZE
	.align		4
.L_175:
        /*02dc*/ 	.byte	0x04, 0x12
        /*02de*/ 	.short	(.L_177 - .L_176)
	.align		4
.L_176:
        /*02e0*/ 	.word	index@(dbscan_compact_labels_kernel)
        /*02e4*/ 	.word	0x00000000


	//----- nvinfo : EIATTR_MIN_STACK_SIZE
	.align		4
.L_177:
        /*02e8*/ 	.byte	0x04, 0x12
        /*02ea*/ 	.short	(.L_179 - .L_178)
	.align		4
.L_178:
        /*02ec*/ 	.word	index@(dbscan_finalize_noise_kernel)
        /*02f0*/ 	.word	0x00000000


	//----- nvinfo : EIATTR_MIN_STACK_SIZE
	.align		4
.L_179:
        /*02f4*/ 	.byte	0x04, 0x12
        /*02f6*/ 	.short	(.L_181 - .L_180)
	.align		4
.L_180:
        /*02f8*/ 	.word	index@(dbscan_propagate_labels_kernel)
        /*02fc*/ 	.word	0x00000000


	//----- nvinfo : EIATTR_MIN_STACK_SIZE
	.align		4
.L_181:
        /*0300*/ 	.byte	0x04, 0x12
        /*0302*/ 	.short	(.L_183 - .L_182)
	.align		4
.L_182:
        /*0304*/ 	.word	index@(dbscan_mark_core_points_kernel)
        /*0308*/ 	.word	0x00000000


	//----- nvinfo : EIATTR_MIN_STACK_SIZE
	.align		4
.L_183:
        /*030c*/ 	.byte	0x04, 0x12
        /*030e*/ 	.short	(.L_185 - .L_184)
	.align		4
.L_184:
        /*0310*/ 	.word	index@(dbscan_find_neighbors_tiled_kernel)
        /*0314*/ 	.word	0x00000000


	//----- nvinfo : EIATTR_MIN_STACK_SIZE
	.align		4
.L_185:
        /*0318*/ 	.byte	0x04, 0x12
        /*031a*/ 	.short	(.L_187 - .L_186)
	.align		4
.L_186:
        /*031c*/ 	.word	index@(dbscan_find_neighbors_kernel)
        /*0320*/ 	.word	0x00000000


	//----- nvinfo : EIATTR_MIN_STACK_SIZE
	.align		4
.L_187:
        /*0324*/ 	.byte	0x04, 0x12
        /*0326*/ 	.short	(.L_189 - .L_188)
	.align		4
.L_188:
        /*0328*/ 	.word	index@(stress_majorization_step_kernel)
        /*032c*/ 	.word	0x00000000


	//----- nvinfo : EIATTR_MIN_STACK_SIZE
	.align		4
.L_189:
        /*0330*/ 	.byte	0x04, 0x12
        /*0332*/ 	.short	(.L_191 - .L_190)
	.align		4
.L_190:
        /*0334*/ 	.word	index@(compute_stress_kernel)
        /*0338*/ 	.word	0x00000000


	//----- nvinfo : EIATTR_MIN_STACK_SIZE
	.align		4
.L_191:
        /*033c*/ 	.byte	0x04, 0x12
        /*033e*/ 	.short	(.L_193 - .L_192)
	.align		4
.L_192:
        /*0340*/ 	.word	index@(louvain_local_pass_kernel)
        /*0344*/ 	.word	0x00000000


	//----- nvinfo : EIATTR_MIN_STACK_SIZE
	.align		4
.L_193:
        /*0348*/ 	.byte	0x04, 0x12
        /*034a*/ 	.short	(.L_195 - .L_194)
	.align		4
.L_194:
        /*034c*/ 	.word	index@(init_communities_kernel)
        /*0350*/ 	.word	0x00000000


	//----- nvinfo : EIATTR_MIN_STACK_SIZE
	.align		4
.L_195:
        /*0354*/ 	.byte	0x04, 0x12
        /*0356*/ 	.short	(.L_197 - .L_196)
	.align		4
.L_196:
        /*0358*/ 	.word	index@(compute_zscore_kernel)
        /*035c*/ 	.word	0x00000000


	//----- nvinfo : EIATTR_MIN_STACK_SIZE
	.align		4
.L_197:
        /*0360*/ 	.byte	0x04, 0x12
        /*0362*/ 	.short	(.L_199 - .L_198)
	.align		4
.L_198:
        /*0364*/ 	.word	index@(compute_lof_kernel)
        /*0368*/ 	.word	0x00000080


	//----- nvinfo : EIATTR_MIN_STACK_SIZE
	.align		4
.L_199:
        /*036c*/ 	.byte	0x04, 0x12
        /*036e*/ 	.short	(.L_201 - .L_200)
	.align		4
.L_200:
        /*0370*/ 	.word	index@(compute_inertia_kernel)
        /*0374*/ 	.word	0x00000000


	//----- nvinfo : EIATTR_MIN_STACK_SIZE
	.align		4
.L_201:
        /*0378*/ 	.byte	0x04, 0x12
        /*037a*/ 	.short	(.L_203 - .L_202)
	.align		4
.L_202:
        /*037c*/ 	.word	index@(update_centroids_kernel)
        /*0380*/ 	.word	0x00000000


	//----- nvinfo : EIATTR_MIN_STACK_SIZE
	.align		4
.L_203:
        /*0384*/ 	.byte	0x04, 0x12
        /*0386*/ 	.short	(.L_205 - .L_204)
	.align		4
.L_204:
        /*0388*/ 	.word	index@(assign_clusters_kernel)
        /*038c*/ 	.word	0x00000000


	//----- nvinfo : EIATTR_MIN_STACK_SIZE
	.align		4
.L_205:
        /*0390*/ 	.byte	0x04, 0x12
        /*0392*/ 	.short	(.L_207 - .L_206)
	.align		4
.L_206:
        /*0394*/ 	.word	index@(select_weighted_centroid_kernel)
        /*0398*/ 	.word	0x00000000


	//----- nvinfo : EIATTR_MIN_STACK_SIZE
	.align		4
.L_207:
        /*039c*/ 	.byte	0x04, 0x12
        /*039e*/ 	.short	(.L_209 - .L_208)
	.align		4
.L_208:
        /*03a0*/ 	.word	index@(compute_total_weight_kernel)
        /*03a4*/ 	.word	0x00000000


	//----- nvinfo : EIATTR_MIN_STACK_SIZE
	.align		4
.L_209:
        /*03a8*/ 	.byte	0x04, 0x12
        /*03aa*/ 	.short	(.L_211 - .L_210)
	.align		4
.L_210:
        /*03ac*/ 	.word	index@(init_centroids_kernel)
        /*03b0*/ 	.word	0x00000030
.L_211:


//--------------------- .nv.compat                --------------------------
	.section	.nv.compat,"",@"SHT_CUDA_COMPAT_INFO"
	.align	4
        /*0000*/ 	.byte	0x02, 0x09, 0x00, 0x00, 0x02, 0x02, 0x01, 0x00, 0x02, 0x05, 0x05, 0x00, 0x03, 0x07, 0x01, 0x01
        /*0010*/ 	.byte	0x02, 0x03, 0x00, 0x00, 0x02, 0x06, 0x01, 0x00, 0x04, 0x0b, 0x08, 0x00, 0x01, 0x00, 0x00, 0x00
        /*0020*/ 	.byte	0x00, 0x00, 0x00, 0x00


//--------------------- .nv.info._ZN3cub18CUB_300001_SM_10006detail11EmptyKernelIvEEvv --------------------------
	.section	.nv.info._ZN3cub18CUB_300001_SM_10006detail11EmptyKernelIvEEvv,"",@"SHT_CUDA_INFO"
	.sectionflags	@""
	.align	4


	//----- nvinfo : EIATTR_CUDA_API_VERSION
	.align		4
        /*0000*/ 	.byte	0x04, 0x37
        /*0002*/ 	.short	(.L_213 - .L_212)
.L_212:
        /*0004*/ 	.word	0x00000082


	//----- nvinfo : EIATTR_SPARSE_MMA_MASK
	.align		4
.L_213:
        /*0008*/ 	.byte	0x03, 0x50
        /*000a*/ 	.short	0x0000


	//----- nvinfo : EIATTR_MAXREG_COUNT
	.align		4
        /*000c*/ 	.byte	0x03, 0x1b
        /*000e*/ 	.short	0x00ff


	//----- nvinfo : EIATTR_MERCURY_ISA_VERSION
	.align		4
        /*0010*/ 	.byte	0x03, 0x5f
        /*0012*/ 	.short	0x0101


	//----- nvinfo : EIATTR_VRC_CTA_INIT_COUNT
	.align		4
        /*0014*/ 	.byte	0x02, 0x4a
	.zero		1
	.zero		1


	//----- nvinfo : EIATTR_EXIT_INSTR_OFFSETS
	.align		4
        /*0018*/ 	.byte	0x04, 0x1c
        /*001a*/ 	.short	(.L_215 - .L_214)


	//   ....[0]....
.L_214:
        /*001c*/ 	.word	0x00000010


	//----- nvinfo : EIATTR_SW_WAR
	.align		4
.L_215:
        /*0020*/ 	.byte	0x04, 0x36
        /*0022*/ 	.short	(.L_217 - .L_216)
.L_216:
        /*0024*/ 	.word	0x00000008
.L_217:


//--------------------- .nv.info.sssp_detect_negative_cycle_kernel --------------------------
	.section	.nv.info.sssp_detect_negative_cycle_kernel,"",@"SHT_CUDA_INFO"
	.sectionflags	@""
	.align	4


	//----- nvinfo : EIATTR_CUDA_API_VERSION
	.align		4
        /*0000*/ 	.byte	0x04, 0x37
        /*0002*/ 	.short	(.L_219 - .L_218)
.L_218:
        /*0004*/ 	.word	0x00000082


	//----- nvinfo : EIATTR_KPARAM_INFO
	.align		4
.L_219:
        /*0008*/ 	.byte	0x04, 0x17
        /*000a*/ 	.short	(.L_221 - .L_220)
.L_220:
        /*000c*/ 	.word	0x00000000
        /*0010*/ 	.short	0x0005
        /*0012*/ 	.short	0x0028
        /*0014*/ 	.byte	0x00, 0xf0, 0x11, 0x00


	//----- nvinfo : EIATTR_KPARAM_INFO
	.align		4
.L_221:
        /*0018*/ 	.byte	0x04, 0x17
        /*001a*/ 	.short	(.L_223 - .L_222)
.L_222:
        /*001c*/ 	.word	0x00000000
        /*0020*/ 	.short	0x0004
        /*0022*/ 	.short	0x0020
        /*0024*/ 	.byte	0x00, 0xf5, 0x21, 0x00


	//----- nvinfo : EIATTR_KPARAM_INFO
	.align		4
.L_223:
        /*0028*/ 	.byte	0x04, 0x17
        /*002a*/ 	.short	(.L_225 - .L_224)
.L_224:
        /*002c*/ 	.word	0x00000000
        /*0030*/ 	.short	0x0003
        /*0032*/ 	.short	0x0018
        /*0034*/ 	.byte	0x00, 0xf5, 0x21, 0x00


	//----- nvinfo : EIATTR_KPARAM_INFO
	.align		4
.L_225:
        /*0038*/ 	.byte	0x04, 0x17
        /*003a*/ 	.short	(.L_227 - .L_226)
.L_226:
        /*003c*/ 	.word	0x00000000
        /*0040*/ 	.short	0x0002
        /*0042*/ 	.short	0x0010
        /*0044*/ 	.byte	0x00, 0xf5, 0x21, 0x00


	//----- nvinfo : EIATTR_KPARAM_INFO
	.align		4
.L_227:
        /*0048*/ 	.byte	0x04, 0x17
        /*004a*/ 	.short	(.L_229 - .L_228)
.L_228:
        /*004c*/ 	.word	0x00000000
        /*0050*/ 	.short	0x0001
        /*0052*/ 	.short	0x0008
        /*0054*/ 	.byte	0x00, 0xf5, 0x21, 0x00


	//----- nvinfo : EIATTR_KPARAM_INFO
	.align		4
.L_229:
        /*0058*/ 	.byte	0x04, 0x17
        /*005a*/ 	.short	(.L_231 - .L_230)
.L_230:
        /*005c*/ 	.word	0x00000000
        /*0060*/ 	.short	0x0000
        /*0062*/ 	.short	0x0000
        /*0064*/ 	.byte	0x00, 0xf5, 0x21, 0x00


	//----- nvinfo : EIATTR_SPARSE_MMA_MASK
	.align		4
.L_231:
        /*0068*/ 	.byte	0x03, 0x50
        /*006a*/ 	.short	0x0000


	//----- nvinfo : EIATTR_MAXREG_COUNT
	.align		4
        /*006c*/ 	.byte	0x03, 0x1b
        /*006e*/ 	.short	0x00ff


	//----- nvinfo : EIATTR_MERCURY_ISA_VERSION
	.align		4
        /*0070*/ 	.byte	0x03, 0x5f
        /*0072*/ 	.short	0x0101


	//----- nvinfo : EIATTR_INT_WARP_WIDE_INSTR_OFFSETS
	.align		4
        /*0074*/ 	.byte	0x04, 0x31
        /*0076*/ 	.short	(.L_233 - .L_232)


	//   ....[0]....
.L_232:
        /*0078*/ 	.word	0x000001f0


	//   ....[1]....
        /*007c*/ 	.word	0x00000210


	//----- nvinfo : EIATTR_VRC_CTA_INIT_COUNT
	.align		4
.L_233:
        /*0080*/ 	.byte	0x02, 0x4a
	.zero		1
	.zero		1


	//----- nvinfo : EIATTR_EXIT_INSTR_OFFSETS
	.align		4
        /*0084*/ 	.byte	0x04, 0x1c
        /*0086*/ 	.short	(.L_235 - .L_234)


	//   ....[0]....
.L_234:
        /*0088*/ 	.word	0x00000070


	//   ....[1]....
        /*008c*/ 	.word	0x00000120


	//   ....[2]....
        /*0090*/ 	.word	0x000001b0


	//   ....[3]....
        /*0094*/ 	.word	0x00000250


	//----- nvinfo : EIATTR_CBANK_PARAM_SIZE
	.align		4
.L_235:
        /*0098*/ 	.byte	0x03, 0x19
        /*009a*/ 	.short	0x002c


	//----- nvinfo : EIATTR_PARAM_CBANK
	.align		4
        /*009c*/ 	.byte	0x04, 0x0a
        /*009e*/ 	.short	(.L_237 - .L_236)
	.align		4
.L_236:
        /*00a0*/ 	.word	index@(.nv.constant0.sssp_detect_negative_cycle_kernel)
        /*00a4*/ 	.short	0x0380
        /*00a6*/ 	.short	0x002c


	//----- nvinfo : EIATTR_SW_WAR
	.align		4
.L_237:
        /*00a8*/ 	.byte	0x04, 0x36
        /*00aa*/ 	.short	(.L_239 - .L_238)
.L_238:
        /*00ac*/ 	.word	0x00000008
.L_239:


//--------------------- .nv.info.sssp_frontier_relax_kernel --------------------------
	.section	.nv.info.sssp_frontier_relax_kernel,"",@"SHT_CUDA_INFO"
	.sectionflags	@""
	.align	4


	//----- nvinfo : EIATTR_CUDA_API_VERSION
	.align		4
        /*0000*/ 	.byte	0x04, 0x37
        /*0002*/ 	.short	(.L_241 - .L_240)
.L_240:
        /*0004*/ 	.word	0x00000082


	//----- nvinfo : EIATTR_KPARAM_INFO
	.align		4
.L_241:
        /*0008*/ 	.byte	0x04, 0x17
        /*000a*/ 	.short	(.L_243 - .L_242)
.L_242:
        /*000c*/ 	.word	0x00000000
        /*0010*/ 	.short	0x0007
        /*0012*/ 	.short	0x0038
        /*0014*/ 	.byte	0x00, 0xf5, 0x21, 0x00


	//----- nvinfo : EIATTR_KPARAM_INFO
	.align		4
.L_243:
        /*0018*/ 	.byte	0x04, 0x17
        /*001a*/ 	.short	(.L_245 - .L_244)
.L_244:
        /*001c*/ 	.word	0x00000000
        /*0020*/ 	.short	0x0006
        /*0022*/ 	.short	0x0030
        /*0024*/ 	.byte	0x00, 0xf5, 0x21, 0x00


	//----- nvinfo : EIATTR_KPARAM_INFO
	.align		4
.L_245:
        /*0028*/ 	.byte	0x04, 0x17
        /*002a*/ 	.short	(.L_247 - .L_246)
.L_246:
        /*002c*/ 	.word	0x00000000
        /*0030*/ 	.short	0x0005
        /*0032*/ 	.short	0x0028
        /*0034*/ 	.byte	0x00, 0xf5, 0x21, 0x00


	//----- nvinfo : EIATTR_KPARAM_INFO
	.align		4
.L_247:
        /*0038*/ 	.byte	0x04, 0x17
        /*003a*/ 	.short	(.L_249 - .L_248)
.L_248:
        /*003c*/ 	.word	0x00000000
        /*0040*/ 	.short	0x0004
        /*0042*/ 	.short	0x0020
        /*0044*/ 	.byte	0x00, 0xf5, 0x21, 0x00


	//----- nvinfo : EIATTR_KPARAM_INFO
	.align		4
.L_249:
        /*0048*/ 	.byte	0x04, 0x17
        /*004a*/ 	.short	(.L_251 - .L_250)
.L_250:
        /*004c*/ 	.word	0x00000000
        /*0050*/ 	.short	0x0003
        /*0052*/ 	.short	0x0018
        /*0054*/ 	.byte	0x00, 0xf5, 0x21, 0x00


	//----- nvinfo : EIATTR_KPARAM_INFO
	.align		4
.L_251:
        /*0058*/ 	.byte	0x04, 0x17
        /*005a*/ 	.short	(.L_253 - .L_252)
.L_252:
        /*005c*/ 	.word	0x00000000
        /*0060*/ 	.short	0x0002
        /*0062*/ 	.short	0x0010
        /*0064*/ 	.byte	0x00, 0xf5, 0x21, 0x00


	//----- nvinfo : EIATTR_KPARAM_INFO
	.align		4
.L_253:
        /*0068*/ 	.byte	0x04, 0x17
        /*006a*/ 	.short	(.L_255 - .L_254)
.L_254:
        /*006c*/ 	.word	0x00000000
        /*0070*/ 	.short	0x0001
        /*0072*/ 	.short	0x0008
        /*0074*/ 	.byte	0x00, 0xf0, 0x11, 0x00


	//----- nvinfo : EIATTR_KPARAM_INFO
	.align		4
.L_255:
        /*0078*/ 	.byte	0x04, 0x17
        /*007a*/ 	.short	(.L_257 - .L_256)
.L_256:
        /*007c*/ 	.word	0x00000000
        /*0080*/ 	.short	0x0000
        /*0082*/ 	.short	0x0000
        /*0084*/ 	.byte	0x00, 0xf5, 0x21, 0x00


	//----- nvinfo : EIATTR_SPARSE_MMA_MASK
	.align		4
.L_257:
        /*0088*/ 	.byte	0x03, 0x50
        /*008a*/ 	.short	0x0000


	//----- nvinfo : EIATTR_MAXREG_COUNT
	.align		4
        /*008c*/ 	.byte	0x03, 0x1b
        /*008e*/ 	.short	0x00ff


	//----- nvinfo : EIATTR_MERCURY_ISA_VERSION
	.align		4
        /*0090*/ 	.byte	0x03, 0x5f
        /*0092*/ 	.short	0x0101


	//----- nvinfo : EIATTR_INT_WARP_WIDE_INSTR_OFFSETS
	.align		4
        /*0094*/ 	.byte	0x04, 0x31
        /*0096*/ 	.short	(.L_259 - .L_258)


	//   ....[0]....
.L_258:
        /*0098*/ 	.word	0x00000350


	//   ....[1]....
        /*009c*/ 	.word	0x000005e0


	//   ....[2]....
        /*00a0*/ 	.word	0x000007b0


	//   ....[3]....
        /*00a4*/ 	.word	0x00000980


	//   ....[4]....
        /*00a8*/ 	.word	0x00000b50


	//----- nvinfo : EIATTR_VRC_CTA_INIT_COUNT
	.align		4
.L_259:
        /*00ac*/ 	.byte	0x02, 0x4a
	.zero		1
	.zero		1


	//----- nvinfo : EIATTR_EXIT_INSTR_OFFSETS
	.align		4
        /*00b0*/ 	.byte	0x04, 0x1c
        /*00b2*/ 	.short	(.L_261 - .L_260)


	//   ....[0]....
.L_260:
        /*00b4*/ 	.word	0x00000070


	//   ....[1]....
        /*00b8*/ 	.word	0x00000130


	//   ....[2]....
        /*00bc*/ 	.word	0x00000440


	//   ....[3]....
        /*00c0*/ 	.word	0x00000c00


	//----- nvinfo : EIATTR_CRS_STACK_SIZE
	.align		4
.L_261:
        /*00c4*/ 	.byte	0x04, 0x1e
        /*00c6*/ 	.short	(.L_263 - .L_262)
.L_262:
        /*00c8*/ 	.word	0x00000000


	//----- nvinfo : EIATTR_CBANK_PARAM_SIZE
	.align		4
.L_263:
        /*00cc*/ 	.byte	0x03, 0x19
        /*00ce*/ 	.short	0x0040


	//----- nvinfo : EIATTR_PARAM_CBANK
	.align		4
        /*00d0*/ 	.byte	0x04, 0x0a
        /*00d2*/ 	.short	(.L_265 - .L_264)
	.align		4
.L_264:
        /*00d4*/ 	.word	index@(.nv.constant0.sssp_frontier_relax_kernel)
        /*00d8*/ 	.short	0x0380
        /*00da*/ 	.short	0x0040


	//----- nvinfo : EIATTR_SW_WAR
	.align		4
.L_265:
        /*00dc*/ 	.byte	0x04, 0x36
        /*00de*/ 	.short	(.L_267 - .L_266)
.L_266:
        /*00e0*/ 	.word	0x00000008
.L_267:


//--------------------- .nv.info.sssp_init_distances_kernel --------------------------
	.section	.nv.info.sssp_init_distances_kernel,"",@"SHT_CUDA_INFO"
	.sectionflags	@""
	.align	4


	//----- nvinfo : EIATTR_CUDA_API_VERSION
	.align		4
        /*0000*/ 	.byte	0x04, 0x37
        /*0002*/ 	.short	(.L_269 - .L_268)
.L_268:
        /*0004*/ 	.word	0x00000082


	//----- nvinfo : EIATTR_KPARAM_INFO
	.align		4
.L_269:
        /*0008*/ 	.byte	0x04, 0x17
        /*000a*/ 	.short	(.L_271 - .L_270)
.L_270:
        /*000c*/ 	.word	0x00000000
        /*0010*/ 	.short	0x0002
        /*0012*/ 	.short	0x000c
        /*0014*/ 	.byte	0x00, 0xf0, 0x11, 0x00


	//----- nvinfo : EIATTR_KPARAM_INFO
	.align		4
.L_271:
        /*0018*/ 	.byte	0x04, 0x17
        /*001a*/ 	.short	(.L_273 - .L_272)
.L_272:
        /*001c*/ 	.word	0x00000000
        /*0020*/ 	.short	0x0001
        /*0022*/ 	.short	0x0008
        /*0024*/ 	.byte	0x00, 0xf0, 0x11, 0x00


	//----- nvinfo : EIATTR_KPARAM_INFO
	.align		4
.L_273:
        /*0028*/ 	.byte	0x04, 0x17
        /*002a*/ 	.short	(.L_275 - .L_274)
.L_274:
        /*002c*/ 	.word	0x00000000
        /*0030*/ 	.short	0x0000
        /*0032*/ 	.short	0x0000
        /*0034*/ 	.byte	0x00, 0xf5, 0x21, 0x00


	//----- nvinfo : EIATTR_SPARSE_MMA_MASK
	.align		4
.L_275:
        /*0038*/ 	.byte	0x03, 0x50
        /*003a*/ 	.short	0x0000


	//----- nvinfo : EIATTR_MAXREG_COUNT
	.align		4
        /*003c*/ 	.byte	0x03, 0x1b
        /*003e*/ 	.short	0x00ff


	//----- nvinfo : EIATTR_MERCURY_ISA_VERSION
	.align		4
        /*0040*/ 	.byte	0x03, 0x5f
        /*0042*/ 	.short	0x0101


	//----- nvinfo : EIATTR_VRC_CTA_INIT_COUNT
	.align		4
        /*0044*/ 	.byte	0x02, 0x4a
	.zero		1
	.zero		1


	//----- nvinfo : EIATTR_EXIT_INSTR_OFFSETS
	.align		4
        /*0048*/ 	.byte	0x04, 0x1c
        /*004a*/ 	.short	(.L_277 - .L_276)


	//   ....[0]....
.L_276:
        /*004c*/ 	.word	0x00000070


	//   ....[1]....
        /*0050*/ 	.word	0x000000f0


	//----- nvinfo : EIATTR_CBANK_PARAM_SIZE
	.align		4
.L_277:
        /*0054*/ 	.byte	0x03, 0x19
        /*0056*/ 	.short	0x0010


	//----- nvinfo : EIATTR_PARAM_CBANK
	.align		4
        /*0058*/ 	.byte	0x04, 0x0a
        /*005a*/ 	.short	(.L_279 - .L_278)
	.align		4
.L_278:
        /*005c*/ 	.word	index@(.nv.constant0.sssp_init_distances_kernel)
        /*0060*/ 	.short	0x0380
        /*0062*/ 	.short	0x0010


	//----- nvinfo : EIATTR_SW_WAR
	.align		4
.L_279:
        /*0064*/ 	.byte	0x04, 0x36
        /*0066*/ 	.short	(.L_281 - .L_280)
.L_280:
        /*0068*/ 	.word	0x00000008
.L_281:


//--------------------- .nv.info.sssp_relax_edges_kernel --------------------------
	.section	.nv.info.sssp_relax_edges_kernel,"",@"SHT_CUDA_INFO"
	.sectionflags	@""
	.align	4


	//----- nvinfo : EIATTR_CUDA_API_VERSION
	.align		4
        /*0000*/ 	.byte	0x04, 0x37
        /*0002*/ 	.short	(.L_283 - .L_282)
.L_282:
        /*0004*/ 	.word	0x00000082


	//----- nvinfo : EIATTR_KPARAM_INFO
	.align		4
.L_283:
        /*0008*/ 	.byte	0x04, 0x17
        /*000a*/ 	.short	(.L_285 - .L_284)
.L_284:
        /*000c*/ 	.word	0x00000000
        /*0010*/ 	.short	0x0005
        /*0012*/ 	.short	0x0028
        /*0014*/ 	.byte	0x00, 0xf0, 0x11, 0x00


	//----- nvinfo : EIATTR_KPARAM_INFO
	.align		4
.L_285:
        /*0018*/ 	.byte	0x04, 0x17
        /*001a*/ 	.short	(.L_287 - .L_286)
.L_286:
        /*001c*/ 	.word	0x00000000
        /*0020*/ 	.short	0x0004
        /*0022*/ 	.short	0x0020
        /*0024*/ 	.byte	0x00, 0xf5, 0x21, 0x00


	//----- nvinfo : EIATTR_KPARAM_INFO
	.align		4
.L_287:
        /*0028*/ 	.byte	0x04, 0x17
        /*002a*/ 	.short	(.L_289 - .L_288)
.L_288:
        /*002c*/ 	.word	0x00000000
        /*0030*/ 	.short	0x0003
        /*0032*/ 	.short	0x0018
        /*0034*/ 	.byte	0x00, 0xf5, 0x21, 0x00


	//----- nvinfo : EIATTR_KPARAM_INFO
	.align		4
.L_289:
        /*0038*/ 	.byte	0x04, 0x17
        /*003a*/ 	.short	(.L_291 - .L_290)
.L_290:
        /*003c*/ 	.word	0x00000000
        /*0040*/ 	.short	0x0002
        /*0042*/ 	.short	0x0010
        /*0044*/ 	.byte	0x00, 0xf5, 0x21, 0x00


	//----- nvinfo : EIATTR_KPARAM_INFO
	.align		4
.L_291:
        /*0048*/ 	.byte	0x04, 0x17
        /*004a*/ 	.short	(.L_293 - .L_292)
.L_292:
        /*004c*/ 	.word	0x00000000
        /*0050*/ 	.short	0x0001
        /*0052*/ 	.short	0x0008
        /*0054*/ 	.byte	0x00, 0xf5, 0x21, 0x00


	//----- nvinfo : EIATTR_KPARAM_INFO
	.align		4
.L_293:
        /*0058*/ 	.byte	0x04, 0x17
        /*005a*/ 	.short	(.L_295 - .L_294)
.L_294:
        /*005c*/ 	.word	0x00000000
        /*0060*/ 	.short	0x0000
        /*0062*/ 	.short	0x0000
        /*0064*/ 	.byte	0x00, 0xf5, 0x21, 0x00


	//----- nvinfo : EIATTR_SPARSE_MMA_MASK
	.align		4
.L_295:
        /*0068*/ 	.byte	0x03, 0x50
        /*006a*/ 	.short	0x0000


	//----- nvinfo : EIATTR_MAXREG_COUNT
	.align		4
        /*006c*/ 	.byte	0x03, 0x1b
        /*006e*/ 	.short	0x00ff


	//----- nvinfo : EIATTR_MERCURY_ISA_VERSION
	.align		4
        /*0070*/ 	.byte	0x03, 0x5f
        /*0072*/ 	.short	0x0101


	//----- nvinfo : EIATTR_INT_WARP_WIDE_INSTR_OFFSETS
	.align		4
        /*0074*/ 	.byte	0x04, 0x31
        /*0076*/ 	.short	(.L_297 - .L_296)


	//   ....[0]....
.L_296:
        /*0078*/ 	.word	0x00000290


	//----- nvinfo : EIATTR_VRC_CTA_INIT_COUNT
	.align		4
.L_297:
        /*007c*/ 	.byte	0x02, 0x4a
	.zero		1
	.zero		1


	//----- nvinfo : EIATTR_EXIT_INSTR_OFFSETS
	.align		4
        /*0080*/ 	.byte	0x04, 0x1c
        /*0082*/ 	.short	(.L_299 - .L_298)


	//   ....[0]....
.L_298:
        /*0084*/ 	.word	0x00000070


	//   ....[1]....
        /*0088*/ 	.word	0x00000120


	//   ....[2]....
        /*008c*/ 	.word	0x000001b0


	//   ....[3]....
        /*0090*/ 	.word	0x00000280


	//   ....[4]....
        /*0094*/ 	.word	0x00000310


	//----- nvinfo : EIATTR_CRS_STACK_SIZE
	.align		4
.L_299:
        /*0098*/ 	.byte	0x04, 0x1e
        /*009a*/ 	.short	(.L_301 - .L_300)
.L_300:
        /*009c*/ 	.word	0x00000000


	//----- nvinfo : EIATTR_CBANK_PARAM_SIZE
	.align		4
.L_301:
        /*00a0*/ 	.byte	0x03, 0x19
        /*00a2*/ 	.short	0x002c


	//----- nvinfo : EIATTR_PARAM_CBANK
	.align		4
        /*00a4*/ 	.byte	0x04, 0x0a
        /*00a6*/ 	.short	(.L_303 - .L_302)
	.align		4
.L_302:
        /*00a8*/ 	.word	index@(.nv.constant0.sssp_relax_edges_kernel)
        /*00ac*/ 	.short	0x0380
        /*00ae*/ 	.short	0x002c


	//----- nvinfo : EIATTR_SW_WAR
	.align		4
.L_303:
        /*00b0*/ 	.byte	0x04, 0x36
        /*00b2*/ 	.short	(.L_305 - .L_304)
.L_304:
        /*00b4*/ 	.word	0x00000008
.L_305:


//--------------------- .nv.info.dbscan_compact_labels_kernel --------------------------
	.section	.nv.info.dbscan_compact_labels_kernel,"",@"SHT_CUDA_INFO"
	.sectionflags	@""
	.align	4


	//----- nvinfo : EIATTR_CUDA_API_VERSION
	.align		4
        /*0000*/ 	.byte	0x04, 0x37
        /*0002*/ 	.short	(.L_307 - .L_306)
.L_306:
        /*0004*/ 	.word	0x00000082


	//----- nvinfo : EIATTR_KPARAM_INFO
	.align		4
.L_307:
        /*0008*/ 	.byte	0x04, 0x17
        /*000a*/ 	.short	(.L_309 - .L_308)
.L_308:
        /*000c*/ 	.word	0x00000000
        /*0010*/ 	.short	0x0002
        /*0012*/ 	.short	0x0010
        /*0014*/ 	.byte	0x00, 0xf0, 0x11, 0x00


	//----- nvinfo : EIATTR_KPARAM_INFO
	.align		4
.L_309:
        /*0018*/ 	.byte	0x04, 0x17
        /*001a*/ 	.short	(.L_311 - .L_310)
.L_310:
        /*001c*/ 	.word	0x00000000
        /*0020*/ 	.short	0x0001
        /*0022*/ 	.short	0x0008
        /*0024*/ 	.byte	0x00, 0xf5, 0x21, 0x00


	//----- nvinfo : EIATTR_KPARAM_INFO
	.align		4
.L_311:
        /*0028*/ 	.byte	0x04, 0x17
        /*002a*/ 	.short	(.L_313 - .L_312)
.L_312:
        /*002c*/ 	.word	0x00000000
        /*0030*/ 	.short	0x0000
        /*0032*/ 	.short	0x0000
        /*0034*/ 	.byte	0x00, 0xf5, 0x21, 0x00


	//----- nvinfo : EIATTR_SPARSE_MMA_MASK
	.align		4
.L_313:
        /*0038*/ 	.byte	0x03, 0x50
        /*003a*/ 	.short	0x0000


	//----- nvinfo : EIATTR_MAXREG_COUNT
	.align		4
        /*003c*/ 	.byte	0x03, 0x1b
        /*003e*/ 	.short	0x00ff


	//----- nvinfo : EIATTR_MERCURY_ISA_VERSION
	.align		4
        /*0040*/ 	.byte	0x03, 0x5f
        /*0042*/ 	.short	0x0101


	//----- nvinfo : EIATTR_VRC_CTA_INIT_COUNT
	.align		4
        /*0044*/ 	.byte	0x02, 0x4a
	.zero		1
	.zero		1


	//----- nvinfo : EIATTR_EXIT_INSTR_OFFSETS
	.align		4
        /*0048*/ 	.byte	0x04, 0x1c
        /*004a*/ 	.short	(.L_315 - .L_314)


	//   ....[0]....
.L_314:
        /*004c*/ 	.word	0x00000070


	//   ....[1]....
        /*0050*/ 	.word	0x000000d0


	//   ....[2]....
        /*0054*/ 	.word	0x00000120


	//----- nvinfo : EIATTR_CBANK_PARAM_SIZE
	.align		4
.L_315:
        /*0058*/ 	.byte	0x03, 0x19
        /*005a*/ 	.short	0x0014


	//----- nvinfo : EIATTR_PARAM_CBANK
	.align		4
        /*005c*/ 	.byte	0x04, 0x0a
        /*005e*/ 	.short	(.L_317 - .L_316)
	.align		4
.L_316:
        /*0060*/ 	.word	index@(.nv.constant0.dbscan_compact_labels_kernel)
        /*0064*/ 	.short	0x0380
        /*0066*/ 	.short	0x0014


	//----- nvinfo : EIATTR_SW_WAR
	.align		4
.L_317:
        /*0068*/ 	.byte	0x04, 0x36
        /*006a*/ 	.short	(.L_319 - .L_318)
.L_318:
        /*006c*/ 	.word	0x00000008
.L_319:


//--------------------- .nv.info.dbscan_finalize_noise_kernel --------------------------
	.section	.nv.info.dbscan_finalize_noise_kernel,"",@"SHT_CUDA_INFO"
	.sectionflags	@""
	.align	4


	//----- nvinfo : EIATTR_CUDA_API_VERSION
	.align		4
        /*0000*/ 	.byte	0x04, 0x37
        /*0002*/ 	.short	(.L_321 - .L_320)
.L_320:
        /*0004*/ 	.word	0x00000082


	//----- nvinfo : EIATTR_KPARAM_INFO
	.align		4
.L_321:
        /*0008*/ 	.byte	0x04, 0x17
        /*000a*/ 	.short	(.L_323 - .L_322)
.L_322:
        /*000c*/ 	.word	0x00000000
        /*0010*/ 	.short	0x0001
        /*0012*/ 	.short	0x0008
        /*0014*/ 	.byte	0x00, 0xf0, 0x11, 0x00


	//----- nvinfo : EIATTR_KPARAM_INFO
	.align		4
.L_323:
        /*0018*/ 	.byte	0x04, 0x17
        /*001a*/ 	.short	(.L_325 - .L_324)
.L_324:
        /*001c*/ 	.word	0x00000000
        /*0020*/ 	.short	0x0000
        /*0022*/ 	.short	0x0000
        /*0024*/ 	.byte	0x00, 0xf5, 0x21, 0x00


	//----- nvinfo : EIATTR_SPARSE_MMA_MASK
	.align		4
.L_325:
        /*0028*/ 	.byte	0x03, 0x50
        /*002a*/ 	.short	0x0000


	//----- nvinfo : EIATTR_MAXREG_COUNT
	.align		4
        /*002c*/ 	.byte	0x03, 0x1b
        /*002e*/ 	.short	0x00ff


	//----- nvinfo : EIATTR_MERCURY_ISA_VERSION
	.align		4
        /*0030*/ 	.byte	0x03, 0x5f
        /*0032*/ 	.short	0x0101


	//----- nvinfo : EIATTR_VRC_CTA_INIT_COUNT
	.align		4
        /*0034*/ 	.byte	0x02, 0x4a
	.zero		1
	.zero		1


	//----- nvinfo : EIATTR_EXIT_INSTR_OFFSETS
	.align		4
        /*0038*/ 	.byte	0x04, 0x1c
        /*003a*/ 	.short	(.L_327 - .L_326)


	//   ....[0]....
.L_326:
        /*003c*/ 	.word	0x00000070


	//   ....[1]....
        /*0040*/ 	.word	0x000000d0


	//   ....[2]....
        /*0044*/ 	.word	0x00000100


	//----- nvinfo : EIATTR_CBANK_PARAM_SIZE
	.align		4
.L_327:
        /*0048*/ 	.byte	0x03, 0x19
        /*004a*/ 	.short	0x000c


	//----- nvinfo : EIATTR_PARAM_CBANK
	.align		4
        /*004c*/ 	.byte	0x04, 0x0a
        /*004e*/ 	.short	(.L_329 - .L_328)
	.align		4
.L_328:
        /*0050*/ 	.word	index@(.nv.constant0.dbscan_finalize_noise_kernel)
        /*0054*/ 	.short	0x0380
        /*0056*/ 	.short	0x000c


	//----- nvinfo : EIATTR_SW_WAR
	.align		4
.L_329:
        /*0058*/ 	.byte	0x04, 0x36
        /*005a*/ 	.short	(.L_331 - .L_330)
.L_330:
        /*005c*/ 	.word	0x00000008
.L_331:


//--------------------- .nv.info.dbscan_propagate_labels_kernel --------------------------
	.section	.nv.info.dbscan_propagate_labels_kernel,"",@"SHT_CUDA_INFO"
	.sectionflags	@""
	.align	4


	//----- nvinfo : EIATTR_CUDA_API_VERSION
	.align		4
        /*0000*/ 	.byte	0x04, 0x37
        /*0002*/ 	.short	(.L_333 - .L_332)
.L_332:
        /*0004*/ 	.word	0x00000082


	//----- nvinfo : EIATTR_KPARAM_INFO
	.align		4
.L_333:
        /*0008*/ 	.byte	0x04, 0x17
        /*000a*/ 	.short	(.L_335 - .L_334)
.L_334:
        /*000c*/ 	.word	0x00000000
        /*0010*/ 	.short	0x0005
        /*0012*/ 	.short	0x0028
        /*0014*/ 	.byte	0x00, 0xf0, 0x11, 0x00


	//----- nvinfo : EIATTR_KPARAM_INFO
	.align		4
.L_335:
        /*0018*/ 	.byte	0x04, 0x17
        /*001a*/ 	.short	(.L_337 - .L_336)
.L_336:
        /*001c*/ 	.word	0x00000000
        /*0020*/ 	.short	0x0004
        /*0022*/ 	.short	0x0020
        /*0024*/ 	.byte	0x00, 0xf5, 0x21, 0x00


	//----- nvinfo : EIATTR_KPARAM_INFO
	.align		4
.L_337:
        /*0028*/ 	.byte	0x04, 0x17
        /*002a*/ 	.short	(.L_339 - .L_338)
.L_338:
        /*002c*/ 	.word	0x00000000
        /*0030*/ 	.short	0x0003
        /*0032*/ 	.short	0x0018
        /*0034*/ 	.byte	0x00, 0xf5, 0x21, 0x00


	//----- nvinfo : EIATTR_KPARAM_INFO
	.align		4
.L_339:
        /*0038*/ 	.byte	0x04, 0x17
        /*003a*/ 	.short	(.L_341 - .L_340)
.L_340:
        /*003c*/ 	.word	0x00000000
        /*0040*/ 	.short	0x0002
        /*0042*/ 	.short	0x0010
        /*0044*/ 	.byte	0x00, 0xf5, 0x21, 0x00


	//----- nvinfo : EIATTR_KPARAM_INFO
	.align		4
.L_341:
        /*0048*/ 	.byte	0x04, 0x17
        /*004a*/ 	.short	(.L_343 - .L_342)
.L_342:
        /*004c*/ 	.word	0x00000000
        /*0050*/ 	.short	0x0001
        /*0052*/ 	.short	0x0008
        /*0054*/ 	.byte	0x00, 0xf5, 0x21, 0x00


	//----- nvinfo : EIATTR_KPARAM_INFO
	.align		4
.L_343:
        /*0058*/ 	.byte	0x04, 0x17
        /*005a*/ 	.short	(.L_345 - .L_344)
.L_344:
        /*005c*/ 	.word	0x00000000
        /*0060*/ 	.short	0x0000
        /*0062*/ 	.short	0x0000
        /*0064*/ 	.byte	0x00, 0xf5, 0x21, 0x00


	//----- nvinfo : EIATTR_SPARSE_MMA_MASK
	.align		4
.L_345:
        /*0068*/ 	.byte	0x03, 0x50
        /*006a*/ 	.short	0x0000


	//----- nvinfo : EIATTR_MAXREG_COUNT
	.align		4
        /*006c*/ 	.byte	0x03, 0x1b
        /*006e*/ 	.short	0x00ff


	//----- nvinfo : EIATTR_MERCURY_ISA_VERSION
	.align		4
        /*0070*/ 	.byte	0x03, 0x5f
        /*0072*/ 	.short	0x0101


	//----- nvinfo : EIATTR_INT_WARP_WIDE_INSTR_OFFSETS
	.align		4
        /*0074*/ 	.byte	0x04, 0x31
        /*0076*/ 	.short	(.L_347 - .L_346)


	//   ....[0]....
.L_346:
        /*0078*/ 	.word	0x00000310


	//   ....[1]....
        /*007c*/ 	.word	0x00000430


	//   ....[2]....
        /*0080*/ 	.word	0x00000550


	//   ....[3]....
        /*0084*/ 	.word	0x00000670


	//   ....[4]....
        /*0088*/ 	.word	0x00000790


	//   ....[5]....
        /*008c*/ 	.word	0x000008b0


	//   ....[6]....
        /*0090*/ 	.word	0x000009d0


	//   ....[7]....
        /*0094*/ 	.word	0x00000af0


	//   ....[8]....
        /*0098*/ 	.word	0x00000cd0


	//----- nvinfo : EIATTR_VRC_CTA_INIT_COUNT
	.align		4
.L_347:
        /*009c*/ 	.byte	0x02, 0x4a
	.zero		1
	.zero		1


	//----- nvinfo : EIATTR_EXIT_INSTR_OFFSETS
	.align		4
        /*00a0*/ 	.byte	0x04, 0x1c
        /*00a2*/ 	.short	(.L_349 - .L_348)


	//   ....[0]....
.L_348:
        /*00a4*/ 	.word	0x00000070


	//   ....[1]....
        /*00a8*/ 	.word	0x000000d0


	//   ....[2]....
        /*00ac*/ 	.word	0x00000140


	//   ....[3]....
        /*00b0*/ 	.word	0x00000b90


	//   ....[4]....
        /*00b4*/ 	.word	0x00000d50


	//----- nvinfo : EIATTR_CRS_STACK_SIZE
	.align		4
.L_349:
        /*00b8*/ 	.byte	0x04, 0x1e
        /*00ba*/ 	.short	(.L_351 - .L_350)
.L_350:
        /*00bc*/ 	.word	0x00000000


	//----- nvinfo : EIATTR_CBANK_PARAM_SIZE
	.align		4
.L_351:
        /*00c0*/ 	.byte	0x03, 0x19
        /*00c2*/ 	.short	0x002c


	//----- nvinfo : EIATTR_PARAM_CBANK
	.align		4
        /*00c4*/ 	.byte	0x04, 0x0a
        /*00c6*/ 	.short	(.L_353 - .L_352)
	.align		4
.L_352:
        /*00c8*/ 	.word	index@(.nv.constant0.dbscan_propagate_labels_kernel)
        /*00cc*/ 	.short	0x0380
        /*00ce*/ 	.short	0x002c


	//----- nvinfo : EIATTR_SW_WAR
	.align		4
.L_353:
        /*00d0*/ 	.byte	0x04, 0x36
        /*00d2*/ 	.short	(.L_355 - .L_354)
.L_354:
        /*00d4*/ 	.word	0x00000008
.L_355:


//--------------------- .nv.info.dbscan_mark_core_points_kernel --------------------------
	.section	.nv.info.dbscan_mark_core_points_kernel,"",@"SHT_CUDA_INFO"
	.sectionflags	@""
	.align	4


	//----- nvinfo : EIATTR_CUDA_API_VERSION
	.align		4
        /*0000*/ 	.byte	0x04, 0x37
        /*0002*/ 	.short	(.L_357 - .L_356)
.L_356:
        /*0004*/ 	.word	0x00000082


	//----- nvinfo : EIATTR_KPARAM_INFO
	.align		4
.L_357:
        /*0008*/ 	.byte	0x04, 0x17
        /*000a*/ 	.short	(.L_359 - .L_358)
.L_358:
        /*000c*/ 	.word	0x00000000
        /*0010*/ 	.short	0x0003
        /*0012*/ 	.short	0x0014
        /*0014*/ 	.byte	0x00, 0xf0, 0x11, 0x00


	//----- nvinfo : EIATTR_KPARAM_INFO
	.align		4
.L_359:
        /*0018*/ 	.byte	0x04, 0x17
        /*001a*/ 	.short	(.L_361 - .L_360)
.L_360:
        /*001c*/ 	.word	0x00000000
        /*0020*/ 	.short	0x0002
        /*0022*/ 	.short	0x0010
        /*0024*/ 	.byte	0x00, 0xf0, 0x11, 0x00


	//----- nvinfo : EIATTR_KPARAM_INFO
	.align		4
.L_361:
        /*0028*/ 	.byte	0x04, 0x17
        /*002a*/ 	.short	(.L_363 - .L_362)
.L_362:
        /*002c*/ 	.word	0x00000000
        /*0030*/ 	.short	0x0001
        /*0032*/ 	.short	0x0008
        /*0034*/ 	.byte	0x00, 0xf5, 0x21, 0x00


	//----- nvinfo : EIATTR_KPARAM_INFO
	.align		4
.L_363:
        /*0038*/ 	.byte	0x04, 0x17
        /*003a*/ 	.short	(.L_365 - .L_364)
.L_364:
        /*003c*/ 	.word	0x00000000
        /*0040*/ 	.short	0x0000
        /*0042*/ 	.short	0x0000
        /*0044*/ 	.byte	0x00, 0xf5, 0x21, 0x00


	//----- nvinfo : EIATTR_SPARSE_MMA_MASK
	.align		4
.L_365:
        /*0048*/ 	.byte	0x03, 0x50
        /*004a*/ 	.short	0x0000


	//----- nvinfo : EIATTR_MAXREG_COUNT
	.align		4
        /*004c*/ 	.byte	0x03, 0x1b
        /*004e*/ 	.short	0x00ff


	//----- nvinfo : EIATTR_MERCURY_ISA_VERSION
	.align		4
        /*0050*/ 	.byte	0x03, 0x5f
        /*0052*/ 	.short	0x0101


	//----- nvinfo : EIATTR_VRC_CTA_INIT_COUNT
	.align		4
        /*0054*/ 	.byte	0x02, 0x4a
	.zero		1
	.zero		1


	//----- nvinfo : EIATTR_EXIT_INSTR_OFFSETS
	.align		4
        /*0058*/ 	.byte	0x04, 0x1c
        /*005a*/ 	.short	(.L_367 - .L_366)


	//   ....[0]....
.L_366:
        /*005c*/ 	.word	0x00000070


	//   ....[1]....
        /*0060*/ 	.word	0x00000110


	//   ....[2]....
        /*0064*/ 	.word	0x00000160


	//----- nvinfo : EIATTR_CBANK_PARAM_SIZE
	.align		4
.L_367:
        /*0068*/ 	.byte	0x03, 0x19
        /*006a*/ 	.short	0x0018


	//----- nvinfo : EIATTR_PARAM_CBANK
	.align		4
        /*006c*/ 	.byte	0x04, 0x0a
        /*006e*/ 	.short	(.L_369 - .L_368)
	.align		4
.L_368:
        /*0070*/ 	.word	index@(.nv.constant0.dbscan_mark_core_points_kernel)
        /*0074*/ 	.short	0x0380
        /*0076*/ 	.short	0x0018


	//----- nvinfo : EIATTR_SW_WAR
	.align		4
.L_369:
        /*0078*/ 	.byte	0x04, 0x36
        /*007a*/ 	.short	(.L_371 - .L_370)
.L_370:
        /*007c*/ 	.word	0x00000008
.L_371:


//--------------------- .nv.info.dbscan_find_neighbors_tiled_kernel --------------------------
	.section	.nv.info.dbscan_find_neighbors_tiled_kernel,"",@"SHT_CUDA_INFO"
	.sectionflags	@""
	.align	4


	//----- nvinfo : EIATTR_CUDA_API_VERSION
	.align		4
        /*0000*/ 	.byte	0x04, 0x37
        /*0002*/ 	.short	(.L_373 - .L_372)
.L_372:
        /*0004*/ 	.word	0x00000082


	//----- nvinfo : EIATTR_KPARAM_INFO
	.align		4
.L_373:
        /*0008*/ 	.byte	0x04, 0x17
        /*000a*/ 	.short	(.L_375 - .L_374)
.L_374:
        /*000c*/ 	.word	0x00000000
        /*0010*/ 	.short	0x0008
        /*0012*/ 	.short	0x0038
        /*0014*/ 	.byte	0x00, 0xf0, 0x11, 0x00


	//----- nvinfo : EIATTR_KPARAM_INFO
	.align		4
.L_375:
        /*0018*/ 	.byte	0x04, 0x17
        /*001a*/ 	.short	(.L_377 - .L_376)
.L_376:
        /*001c*/ 	.word	0x00000000
        /*0020*/ 	.short	0x0007
        /*0022*/ 	.short	0x0034
        /*0024*/ 	.byte	0x00, 0xf0, 0x11, 0x00


	//----- nvinfo : EIATTR_KPARAM_INFO
	.align		4
.L_377:
        /*0028*/ 	.byte	0x04, 0x17
        /*002a*/ 	.short	(.L_379 - .L_378)
.L_378:
        /*002c*/ 	.word	0x00000000
        /*0030*/ 	.short	0x0006
        /*0032*/ 	.short	0x0030
        /*0034*/ 	.byte	0x00, 0xf0, 0x11, 0x00


	//----- nvinfo : EIATTR_KPARAM_INFO
	.align		4
.L_379:
        /*0038*/ 	.byte	0x04, 0x17
        /*003a*/ 	.short	(.L_381 - .L_380)
.L_380:
        /*003c*/ 	.word	0x00000000
        /*0040*/ 	.short	0x0005
        /*0042*/ 	.short	0x0028
        /*0044*/ 	.byte	0x00, 0xf5, 0x21, 0x00


	//----- nvinfo : EIATTR_KPARAM_INFO
	.align		4
.L_381:
        /*0048*/ 	.byte	0x04, 0x17
        /*004a*/ 	.short	(.L_383 - .L_382)
.L_382:
        /*004c*/ 	.word	0x00000000
        /*0050*/ 	.short	0x0004
        /*0052*/ 	.short	0x0020
        /*0054*/ 	.byte	0x00, 0xf5, 0x21, 0x00


	//----- nvinfo : EIATTR_KPARAM_INFO
	.align		4
.L_383:
        /*0058*/ 	.byte	0x04, 0x17
        /*005a*/ 	.short	(.L_385 - .L_384)
.L_384:
        /*005c*/ 	.word	0x00000000
        /*0060*/ 	.short	0x0003
        /*0062*/ 	.short	0x0018
        /*0064*/ 	.byte	0x00, 0xf5, 0x21, 0x00


	//----- nvinfo : EIATTR_KPARAM_INFO
	.align		4
.L_385:
        /*0068*/ 	.byte	0x04, 0x17
        /*006a*/ 	.short	(.L_387 - .L_386)
.L_386:
        /*006c*/ 	.word	0x00000000
        /*0070*/ 	.short	0x0002
        /*0072*/ 	.short	0x0010
        /*0074*/ 	.byte	0x00, 0xf5, 0x21, 0x00


	//----- nvinfo : EIATTR_KPARAM_INFO
	.align		4
.L_387:
        /*0078*/ 	.byte	0x04, 0x17
        /*007a*/ 	.short	(.L_389 - .L_388)
.L_388:
        /*007c*/ 	.word	0x00000000
        /*0080*/ 	.short	0x0001
        /*0082*/ 	.short	0x0008
        /*0084*/ 	.byte	0x00, 0xf5, 0x21, 0x00


	//----- nvinfo : EIATTR_KPARAM_INFO
	.align		4
.L_389:
        /*0088*/ 	.byte	0x04, 0x17
        /*008a*/ 	.short	(.L_391 - .L_390)
.L_390:
        /*008c*/ 	.word	0x00000000
        /*0090*/ 	.short	0x0000
        /*0092*/ 	.short	0x0000
        /*0094*/ 	.byte	0x00, 0xf5, 0x21, 0x00


	//----- nvinfo : EIATTR_SPARSE_MMA_MASK
	.align		4
.L_391:
        /*0098*/ 	.byte	0x03, 0x50
        /*009a*/ 	.short	0x0000


	//----- nvinfo : EIATTR_MAXREG_COUNT
	.align		4
        /*009c*/ 	.byte	0x03, 0x1b
        /*009e*/ 	.short	0x00ff


	//----- nvinfo : EIATTR_NUM_BARRIERS
	.align		4
        /*00a0*/ 	.byte	0x02, 0x4c
        /*00a2*/ 	.byte	0x01
	.zero		1


	//----- nvinfo : EIATTR_MERCURY_ISA_VERSION
	.align		4
        /*00a4*/ 	.byte	0x03, 0x5f
        /*00a6*/ 	.short	0x0101


	//----- nvinfo : EIATTR_VRC_CTA_INIT_COUNT
	.align		4
        /*00a8*/ 	.byte	0x02, 0x4a
	.zero		1
	.zero		1


	//----- nvinfo : EIATTR_EXIT_INSTR_OFFSETS
	.align		4
        /*00ac*/ 	.byte	0x04, 0x1c
        /*00ae*/ 	.short	(.L_393 - .L_392)


	//   ....[0]....
.L_392:
        /*00b0*/ 	.word	0x00001d10


	//   ....[1]....
        /*00b4*/ 	.word	0x00001d50


	//----- nvinfo : EIATTR_CRS_STACK_SIZE
	.align		4
.L_393:
        /*00b8*/ 	.byte	0x04, 0x1e
        /*00ba*/ 	.short	(.L_395 - .L_394)
.L_394:
        /*00bc*/ 	.word	0x00000000


	//----- nvinfo : EIATTR_CBANK_PARAM_SIZE
	.align		4
.L_395:
        /*00c0*/ 	.byte	0x03, 0x19
        /*00c2*/ 	.short	0x003c


	//----- nvinfo : EIATTR_PARAM_CBANK
	.align		4
        /*00c4*/ 	.byte	0x04, 0x0a
        /*00c6*/ 	.short	(.L_397 - .L_396)
	.align		4
.L_396:
        /*00c8*/ 	.word	index@(.nv.constant0.dbscan_find_neighbors_tiled_kernel)
        /*00cc*/ 	.short	0x0380
        /*00ce*/ 	.short	0x003c


	//----- nvinfo : EIATTR_SW_WAR
	.align		4
.L_397:
        /*00d0*/ 	.byte	0x04, 0x36
        /*00d2*/ 	.short	(.L_399 - .L_398)
.L_398:
        /*00d4*/ 	.word	0x00000008
.L_399:


//--------------------- .nv.info.dbscan_find_neighbors_kernel --------------------------
	.section	.nv.info.dbscan_find_neighbors_kernel,"",@"SHT_CUDA_INFO"
	.sectionflags	@""
	.align	4


	//----- nvinfo : EIATTR_CUDA_API_VERSION
	.align		4
        /*0000*/ 	.byte	0x04, 0x37
        /*0002*/ 	.short	(.L_401 - .L_400)
.L_400:
        /*0004*/ 	.word	0x00000082


	//----- nvinfo : EIATTR_KPARAM_INFO
	.align		4
.L_401:
        /*0008*/ 	.byte	0x04, 0x17
        /*000a*/ 	.short	(.L_403 - .L_402)
.L_402:
        /*000c*/ 	.word	0x00000000
        /*0010*/ 	.short	0x0008
        /*0012*/ 	.short	0x0038
        /*0014*/ 	.byte	0x00, 0xf0, 0x11, 0x00


	//----- nvinfo : EIATTR_KPARAM_INFO
	.align		4
.L_403:
        /*0018*/ 	.byte	0x04, 0x17
        /*001a*/ 	.short	(.L_405 - .L_404)
.L_404:
        /*001c*/ 	.word	0x00000000
        /*0020*/ 	.short	0x0007
        /*0022*/ 	.short	0x0034
        /*0024*/ 	.byte	0x00, 0xf0, 0x11, 0x00


	//----- nvinfo : EIATTR_KPARAM_INFO
	.align		4
.L_405:
        /*0028*/ 	.byte	0x04, 0x17
        /*002a*/ 	.short	(.L_407 - .L_406)
.L_406:
        /*002c*/ 	.word	0x00000000
        /*0030*/ 	.short	0x0006
        /*0032*/ 	.short	0x0030
        /*0034*/ 	.byte	0x00, 0xf0, 0x11, 0x00


	//----- nvinfo : EIATTR_KPARAM_INFO
	.align		4
.L_407:
        /*0038*/ 	.byte	0x04, 0x17
        /*003a*/ 	.short	(.L_409 - .L_408)
.L_408:
        /*003c*/ 	.word	0x00000000
        /*0040*/ 	.short	0x0005
        /*0042*/ 	.short	0x0028
        /*0044*/ 	.byte	0x00, 0xf5, 0x21, 0x00


	//----- nvinfo : EIATTR_KPARAM_INFO
	.align		4
.L_409:
        /*0048*/ 	.byte	0x04, 0x17
        /*004a*/ 	.short	(.L_411 - .L_410)
.L_410:
        /*004c*/ 	.word	0x00000000
        /*0050*/ 	.short	0x0004
        /*0052*/ 	.short	0x0020
        /*0054*/ 	.byte	0x00, 0xf5, 0x21, 0x00


	//----- nvinfo : EIATTR_KPARAM_INFO
	.align		4
.L_411:
        /*0058*/ 	.byte	0x04, 0x17
        /*005a*/ 	.short	(.L_413 - .L_412)
.L_412:
        /*005c*/ 	.word	0x00000000
        /*0060*/ 	.short	0x0003
        /*0062*/ 	.short	0x0018
        /*0064*/ 	.byte	0x00, 0xf5, 0x21, 0x00


	//----- nvinfo : EIATTR_KPARAM_INFO
	.align		4
.L_413:
        /*0068*/ 	.byte	0x04, 0x17
        /*006a*/ 	.short	(.L_415 - .L_414)
.L_414:
        /*006c*/ 	.word	0x00000000
        /*0070*/ 	.short	0x0002
        /*0072*/ 	.short	0x0010
        /*0074*/ 	.byte	0x00, 0xf5, 0x21, 0x00


	//----- nvinfo : EIATTR_KPARAM_INFO
	.align		4
.L_415:
        /*0078*/ 	.byte	0x04, 0x17
        /*007a*/ 	.short	(.L_417 - .L_416)
.L_416:
        /*007c*/ 	.word	0x00000000
        /*0080*/ 	.short	0x0001
        /*0082*/ 	.short	0x0008
        /*0084*/ 	.byte	0x00, 0xf5, 0x21, 0x00


	//----- nvinfo : EIATTR_KPARAM_INFO
	.align		4
.L_417:
        /*0088*/ 	.byte	0x04, 0x17
        /*008a*/ 	.short	(.L_419 - .L_418)
.L_418:
        /*008c*/ 	.word	0x00000000
        /*0090*/ 	.short	0x0000
        /*0092*/ 	.short	0x0000
        /*0094*/ 	.byte	0x00, 0xf5, 0x21, 0x00


	//----- nvinfo : EIATTR_SPARSE_MMA_MASK
	.align		4
.L_419:
        /*0098*/ 	.byte	0x03, 0x50
        /*009a*/ 	.short	0x0000


	//----- nvinfo : EIATTR_MAXREG_COUNT
	.align		4
        /*009c*/ 	.byte	0x03, 0x1b
        /*009e*/ 	.short	0x00ff


	//----- nvinfo : EIATTR_MERCURY_ISA_VERSION
	.align		4
        /*00a0*/ 	.byte	0x03, 0x5f
        /*00a2*/ 	.short	0x0101


	//----- nvinfo : EIATTR_VRC_CTA_INIT_COUNT
	.align		4
        /*00a4*/ 	.byte	0x02, 0x4a
	.zero		1
	.zero		1


	//----- nvinfo : EIATTR_EXIT_INSTR_OFFSETS
	.align		4
        /*00a8*/ 	.byte	0x04, 0x1c
        /*00aa*/ 	.short	(.L_421 - .L_420)


	//   ....[0]....
.L_420:
        /*00ac*/ 	.word	0x00000070


	//   ....[1]....
        /*00b0*/ 	.word	0x00001580


	//----- nvinfo : EIATTR_CRS_STACK_SIZE
	.align		4
.L_421:
        /*00b4*/ 	.byte	0x04, 0x1e
        /*00b6*/ 	.short	(.L_423 - .L_422)
.L_422:
        /*00b8*/ 	.word	0x00000000


	//----- nvinfo : EIATTR_CBANK_PARAM_SIZE
	.align		4
.L_423:
        /*00bc*/ 	.byte	0x03, 0x19
        /*00be*/ 	.short	0x003c


	//----- nvinfo : EIATTR_PARAM_CBANK
	.align		4
        /*00c0*/ 	.byte	0x04, 0x0a
        /*00c2*/ 	.short	(.L_425 - .L_424)
	.align		4
.L_424:
        /*00c4*/ 	.word	index@(.nv.constant0.dbscan_find_neighbors_kernel)
        /*00c8*/ 	.short	0x0380
        /*00ca*/ 	.short	0x003c


	//----- nvinfo : EIATTR_SW_WAR
	.align		4
.L_425:
        /*00cc*/ 	.byte	0x04, 0x36
        /*00ce*/ 	.short	(.L_427 - .L_426)
.L_426:
        /*00d0*/ 	.word	0x00000008
.L_427:


//--------------------- .nv.info.stress_majorization_step_kernel --------------------------
	.section	.nv.info.stress_majorization_step_kernel,"",@"SHT_CUDA_INFO"
	.sectionflags	@""
	.align	4


	//----- nvinfo : EIATTR_CUDA_API_VERSION
	.align		4
        /*0000*/ 	.byte	0x04, 0x37
        /*0002*/ 	.short	(.L_429 - .L_428)
.L_428:
        /*0004*/ 	.word	0x00000082


	//----- nvinfo : EIATTR_KPARAM_INFO
	.align		4
.L_429:
        /*0008*/ 	.byte	0x04, 0x17
        /*000a*/ 	.short	(.L_431 - .L_430)
.L_430:
        /*000c*/ 	.word	0x00000000
        /*0010*/ 	.short	0x000c
        /*0012*/ 	.short	0x0058
        /*0014*/ 	.byte	0x00, 0xf0, 0x11, 0x00


	//----- nvinfo : EIATTR_KPARAM_INFO
	.align		4
.L_431:
        /*0018*/ 	.byte	0x04, 0x17
        /*001a*/ 	.short	(.L_433 - .L_432)
.L_432:
        /*001c*/ 	.word	0x00000000
        /*0020*/ 	.short	0x000b
        /*0022*/ 	.short	0x0054
        /*0024*/ 	.byte	0x00, 0xf0, 0x11, 0x00


	//----- nvinfo : EIATTR_KPARAM_INFO
	.align		4
.L_433:
        /*0028*/ 	.byte	0x04, 0x17
        /*002a*/ 	.short	(.L_435 - .L_434)
.L_434:
        /*002c*/ 	.word	0x00000000
        /*0030*/ 	.short	0x000a
        /*0032*/ 	.short	0x0050
        /*0034*/ 	.byte	0x00, 0xf0, 0x11, 0x00


	//----- nvinfo : EIATTR_KPARAM_INFO
	.align		4
.L_435:
        /*0038*/ 	.byte	0x04, 0x17
        /*003a*/ 	.short	(.L_437 - .L_436)
.L_436:
        /*003c*/ 	.word	0x00000000
        /*0040*/ 	.short	0x0009
        /*0042*/ 	.short	0x0048
        /*0044*/ 	.byte	0x00, 0xf5, 0x21, 0x00


	//----- nvinfo : EIATTR_KPARAM_INFO
	.align		4
.L_437:
        /*0048*/ 	.byte	0x04, 0x17
        /*004a*/ 	.short	(.L_439 - .L_438)
.L_438:
        /*004c*/ 	.word	0x00000000
        /*0050*/ 	.short	0x0008
        /*0052*/ 	.short	0x0040
        /*0054*/ 	.byte	0x00, 0xf5, 0x21, 0x00


	//----- nvinfo : EIATTR_KPARAM_INFO
	.align		4
.L_439:
        /*0058*/ 	.byte	0x04, 0x17
        /*005a*/ 	.short	(.L_441 - .L_440)
.L_440:
        /*005c*/ 	.word	0x00000000
        /*0060*/ 	.short	0x0007
        /*0062*/ 	.short	0x0038
        /*0064*/ 	.byte	0x00, 0xf5, 0x21, 0x00


	//----- nvinfo : EIATTR_KPARAM_INFO
	.align		4
.L_441:
        /*0068*/ 	.byte	0x04, 0x17
        /*006a*/ 	.short	(.L_443 - .L_442)
.L_442:
        /*006c*/ 	.word	0x00000000
        /*0070*/ 	.short	0x0006
        /*0072*/ 	.short	0x0030
        /*0074*/ 	.byte	0x00, 0xf5, 0x21, 0x00


	//----- nvinfo : EIATTR_KPARAM_INFO
	.align		4
.L_443:
        /*0078*/ 	.byte	0x04, 0x17
        /*007a*/ 	.short	(.L_445 - .L_444)
.L_444:
        /*007c*/ 	.word	0x00000000
        /*0080*/ 	.short	0x0005
        /*0082*/ 	.short	0x0028
        /*0084*/ 	.byte	0x00, 0xf5, 0x21, 0x00


	//----- nvinfo : EIATTR_KPARAM_INFO
	.align		4
.L_445:
        /*0088*/ 	.byte	0x04, 0x17
        /*008a*/ 	.short	(.L_447 - .L_446)
.L_446:
        /*008c*/ 	.word	0x00000000
        /*0090*/ 	.short	0x0004
        /*0092*/ 	.short	0x0020
        /*0094*/ 	.byte	0x00, 0xf5, 0x21, 0x00


	//----- nvinfo : EIATTR_KPARAM_INFO
	.align		4
.L_447:
        /*0098*/ 	.byte	0x04, 0x17
        /*009a*/ 	.short	(.L_449 - .L_448)
.L_448:
        /*009c*/ 	.word	0x00000000
        /*00a0*/ 	.short	0x0003
        /*00a2*/ 	.short	0x0018
        /*00a4*/ 	.byte	0x00, 0xf5, 0x21, 0x00


	//----- nvinfo : EIATTR_KPARAM_INFO
	.align		4
.L_449:
        /*00a8*/ 	.byte	0x04, 0x17
        /*00aa*/ 	.short	(.L_451 - .L_450)
.L_450:
        /*00ac*/ 	.word	0x00000000
        /*00b0*/ 	.short	0x0002
        /*00b2*/ 	.short	0x0010
        /*00b4*/ 	.byte	0x00, 0xf5, 0x21, 0x00


	//----- nvinfo : EIATTR_KPARAM_INFO
	.align		4
.L_451:
        /*00b8*/ 	.byte	0x04, 0x17
        /*00ba*/ 	.short	(.L_453 - .L_452)
.L_452:
        /*00bc*/ 	.word	0x00000000
        /*00c0*/ 	.short	0x0001
        /*00c2*/ 	.short	0x0008
        /*00c4*/ 	.byte	0x00, 0xf5, 0x21, 0x00


	//----- nvinfo : EIATTR_KPARAM_INFO
	.align		4
.L_453:
        /*00c8*/ 	.byte	0x04, 0x17
        /*00ca*/ 	.short	(.L_455 - .L_454)
.L_454:
        /*00cc*/ 	.word	0x00000000
        /*00d0*/ 	.short	0x0000
        /*00d2*/ 	.short	0x0000
        /*00d4*/ 	.byte	0x00, 0xf5, 0x21, 0x00


	//----- nvinfo : EIATTR_SPARSE_MMA_MASK
	.align		4
.L_455:
        /*00d8*/ 	.byte	0x03, 0x50
        /*00da*/ 	.short	0x0000


	//----- nvinfo : EIATTR_MAXREG_COUNT
	.align		4
        /*00dc*/ 	.byte	0x03, 0x1b
        /*00de*/ 	.short	0x00ff


	//----- nvinfo : EIATTR_MERCURY_ISA_VERSION
	.align		4
        /*00e0*/ 	.byte	0x03, 0x5f
        /*00e2*/ 	.short	0x0101


	//----- nvinfo : EIATTR_VRC_CTA_INIT_COUNT
	.align		4
        /*00e4*/ 	.byte	0x02, 0x4a
	.zero		1
	.zero		1


	//----- nvinfo : EIATTR_EXIT_INSTR_OFFSETS
	.align		4
        /*00e8*/ 	.byte	0x04, 0x1c
        /*00ea*/ 	.short	(.L_457 - .L_456)


	//   ....[0]....
.L_456:
        /*00ec*/ 	.word	0x00000070


	//   ....[1]....
        /*00f0*/ 	.word	0x00001ca0


	//   ....[2]....
        /*00f4*/ 	.word	0x00001d40


	//----- nvinfo : EIATTR_CRS_STACK_SIZE
	.align		4
.L_457:
        /*00f8*/ 	.byte	0x04, 0x1e
        /*00fa*/ 	.short	(.L_459 - .L_458)
.L_458:
        /*00fc*/ 	.word	0x00000000


	//----- nvinfo : EIATTR_CBANK_PARAM_SIZE
	.align		4
.L_459:
        /*0100*/ 	.byte	0x03, 0x19
        /*0102*/ 	.short	0x005c


	//----- nvinfo : EIATTR_PARAM_CBANK
	.align		4
        /*0104*/ 	.byte	0x04, 0x0a
        /*0106*/ 	.short	(.L_461 - .L_460)
	.align		4
.L_460:
        /*0108*/ 	.word	index@(.nv.constant0.stress_majorization_step_kernel)
        /*010c*/ 	.short	0x0380
        /*010e*/ 	.short	0x005c


	//----- nvinfo : EIATTR_SW_WAR
	.align		4
.L_461:
        /*0110*/ 	.byte	0x04, 0x36
        /*0112*/ 	.short	(.L_463 - .L_462)
.L_462:
        /*0114*/ 	.word	0x00000008
.L_463:


//--------------------- .nv.info.compute_stress_kernel --------------------------
	.section	.nv.info.compute_stress_kernel,"",@"SHT_CUDA_INFO"
	.sectionflags	@""
	.align	4


	//----- nvinfo : EIATTR_CUDA_API_VERSION
	.align		4
        /*0000*/ 	.byte	0x04, 0x37
        /*0002*/ 	.short	(.L_465 - .L_464)
.L_464:
        /*0004*/ 	.word	0x00000082


	//----- nvinfo : EIATTR_KPARAM_INFO
	.align		4
.L_465:
        /*0008*/ 	.byte	0x04, 0x17
        /*000a*/ 	.short	(.L_467 - .L_466)
.L_466:
        /*000c*/ 	.word	0x00000000
        /*0010*/ 	.short	0x0006
        /*0012*/ 	.short	0x0030
        /*0014*/ 	.byte	0x00, 0xf0, 0x11, 0x00


	//----- nvinfo : EIATTR_KPARAM_INFO
	.align		4
.L_467:
        /*0018*/ 	.byte	0x04, 0x17
        /*001a*/ 	.short	(.L_469 - .L_468)
.L_468:
        /*001c*/ 	.word	0x00000000
        /*0020*/ 	.short	0x0005
        /*0022*/ 	.short	0x0028
        /*0024*/ 	.byte	0x00, 0xf5, 0x21, 0x00


	//----- nvinfo : EIATTR_KPARAM_INFO
	.align		4
.L_469:
        /*0028*/ 	.byte	0x04, 0x17
        /*002a*/ 	.short	(.L_471 - .L_470)
.L_470:
        /*002c*/ 	.word	0x00000000
        /*0030*/ 	.short	0x0004
        /*0032*/ 	.short	0x0020
        /*0034*/ 	.byte	0x00, 0xf5, 0x21, 0x00


	//----- nvinfo : EIATTR_KPARAM_INFO
	.align		4
.L_471:
        /*0038*/ 	.byte	0x04, 0x17
        /*003a*/ 	.short	(.L_473 - .L_472)
.L_472:
        /*003c*/ 	.word	0x00000000
        /*0040*/ 	.short	0x0003
        /*0042*/ 	.short	0x0018
        /*0044*/ 	.byte	0x00, 0xf5, 0x21, 0x00


	//----- nvinfo : EIATTR_KPARAM_INFO
	.align		4
.L_473:
        /*0048*/ 	.byte	0x04, 0x17
        /*004a*/ 	.short	(.L_475 - .L_474)
.L_474:
        /*004c*/ 	.word	0x00000000
        /*0050*/ 	.short	0x0002
        /*0052*/ 	.short	0x0010
        /*0054*/ 	.byte	0x00, 0xf5, 0x21, 0x00


	//----- nvinfo : EIATTR_KPARAM_INFO
	.align		4
.L_475:
        /*0058*/ 	.byte	0x04, 0x17
        /*005a*/ 	.short	(.L_477 - .L_476)
.L_476:
        /*005c*/ 	.word	0x00000000
        /*0060*/ 	.short	0x0001
        /*0062*/ 	.short	0x0008
        /*0064*/ 	.byte	0x00, 0xf5, 0x21, 0x00


	//----- nvinfo : EIATTR_KPARAM_INFO
	.align		4
.L_477:
        /*0068*/ 	.byte	0x04, 0x17
        /*006a*/ 	.short	(.L_479 - .L_478)
.L_478:
        /*006c*/ 	.word	0x00000000
        /*0070*/ 	.short	0x0000
        /*0072*/ 	.short	0x0000
        /*0074*/ 	.byte	0x00, 0xf5, 0x21, 0x00


	//----- nvinfo : EIATTR_SPARSE_MMA_MASK
	.align		4
.L_479:
        /*0078*/ 	.byte	0x03, 0x50
        /*007a*/ 	.short	0x0000


	//----- nvinfo : EIATTR_MAXREG_COUNT
	.align		4
        /*007c*/ 	.byte	0x03, 0x1b
        /*007e*/ 	.short	0x00ff


	//----- nvinfo : EIATTR_NUM_BARRIERS
	.align		4
        /*0080*/ 	.byte	0x02, 0x4c
        /*0082*/ 	.byte	0x01
	.zero		1


	//----- nvinfo : EIATTR_MERCURY_ISA_VERSION
	.align		4
        /*0084*/ 	.byte	0x03, 0x5f
        /*0086*/ 	.short	0x0101


	//----- nvinfo : EIATTR_VRC_CTA_INIT_COUNT
	.align		4
        /*0088*/ 	.byte	0x02, 0x4a
	.zero		1
	.zero		1


	//----- nvinfo : EIATTR_EXIT_INSTR_OFFSETS
	.align		4
        /*008c*/ 	.byte	0x04, 0x1c
        /*008e*/ 	.short	(.L_481 - .L_480)


	//   ....[0]....
.L_480:
        /*0090*/ 	.word	0x00000a20


	//   ....[1]....
        /*0094*/ 	.word	0x00000aa0


	//----- nvinfo : EIATTR_CRS_STACK_SIZE
	.align		4
.L_481:
        /*0098*/ 	.byte	0x04, 0x1e
        /*009a*/ 	.short	(.L_483 - .L_482)
.L_482:
        /*009c*/ 	.word	0x00000000


	//----- nvinfo : EIATTR_CBANK_PARAM_SIZE
	.align		4
.L_483:
        /*00a0*/ 	.byte	0x03, 0x19
        /*00a2*/ 	.short	0x0034


	//----- nvinfo : EIATTR_PARAM_CBANK
	.align		4
        /*00a4*/ 	.byte	0x04, 0x0a
        /*00a6*/ 	.short	(.L_485 - .L_484)
	.align		4
.L_484:
        /*00a8*/ 	.word	index@(.nv.constant0.compute_stress_kernel)
        /*00ac*/ 	.short	0x0380
        /*00ae*/ 	.short	0x0034


	//----- nvinfo : EIATTR_SW_WAR
	.align		4
.L_485:
        /*00b0*/ 	.byte	0x04, 0x36
        /*00b2*/ 	.short	(.L_487 - .L_486)
.L_486:
        /*00b4*/ 	.word	0x00000008
.L_487:


//--------------------- .nv.info.louvain_local_pass_kernel --------------------------
	.section	.nv.info.louvain_local_pass_kernel,"",@"SHT_CUDA_INFO"
	.sectionflags	@""
	.align	4


	//----- nvinfo : EIATTR_CUDA_API_VERSION
	.align		4
        /*0000*/ 	.byte	0x04, 0x37
        /*0002*/ 	.short	(.L_489 - .L_488)
.L_488:
        /*0004*/ 	.word	0x00000082


	//----- nvinfo : EIATTR_KPARAM_INFO
	.align		4
.L_489:
        /*0008*/ 	.byte	0x04, 0x17
        /*000a*/ 	.short	(.L_491 - .L_490)
.L_490:
        /*000c*/ 	.word	0x00000000
        /*0010*/ 	.short	0x0009
        /*0012*/ 	.short	0x0040
        /*0014*/ 	.byte	0x00, 0xf0, 0x11, 0x00


	//----- nvinfo : EIATTR_KPARAM_INFO
	.align		4
.L_491:
        /*0018*/ 	.byte	0x04, 0x17
        /*001a*/ 	.short	(.L_493 - .L_492)
.L_492:
        /*001c*/ 	.word	0x00000000
        /*0020*/ 	.short	0x0008
        /*0022*/ 	.short	0x003c
        /*0024*/ 	.byte	0x00, 0xf0, 0x11, 0x00


	//----- nvinfo : EIATTR_KPARAM_INFO
	.align		4
.L_493:
        /*0028*/ 	.byte	0x04, 0x17
        /*002a*/ 	.short	(.L_495 - .L_494)
.L_494:
        /*002c*/ 	.word	0x00000000
        /*0030*/ 	.short	0x0007
        /*0032*/ 	.short	0x0038
        /*0034*/ 	.byte	0x00, 0xf0, 0x11, 0x00


	//----- nvinfo : EIATTR_KPARAM_INFO
	.align		4
.L_495:
        /*0038*/ 	.byte	0x04, 0x17
        /*003a*/ 	.short	(.L_497 - .L_496)
.L_496:
        /*003c*/ 	.word	0x00000000
        /*0040*/ 	.short	0x0006
        /*0042*/ 	.short	0x0030
        /*0044*/ 	.byte	0x00, 0xf5, 0x21, 0x00


	//----- nvinfo : EIATTR_KPARAM_INFO
	.align		4
.L_497:
        /*0048*/ 	.byte	0x04, 0x17
        /*004a*/ 	.short	(.L_499 - .L_498)
.L_498:
        /*004c*/ 	.word	0x00000000
        /*0050*/ 	.short	0x0005
        /*0052*/ 	.short	0x0028
        /*0054*/ 	.byte	0x00, 0xf5, 0x21, 0x00


	//----- nvinfo : EIATTR_KPARAM_INFO
	.align		4
.L_499:
        /*0058*/ 	.byte	0x04, 0x17
        /*005a*/ 	.short	(.L_501 - .L_500)
.L_500:
        /*005c*/ 	.word	0x00000000
        /*0060*/ 	.short	0x0004
        /*0062*/ 	.short	0x0020
        /*0064*/ 	.byte	0x00, 0xf5, 0x21, 0x00


	//----- nvinfo : EIATTR_KPARAM_INFO
	.align		4
.L_501:
        /*0068*/ 	.byte	0x04, 0x17
        /*006a*/ 	.short	(.L_503 - .L_502)
.L_502:
        /*006c*/ 	.word	0x00000000
        /*0070*/ 	.short	0x0003
        /*0072*/ 	.short	0x0018
        /*0074*/ 	.byte	0x00, 0xf5, 0x21, 0x00


	//----- nvinfo : EIATTR_KPARAM_INFO
	.align		4
.L_503:
        /*0078*/ 	.byte	0x04, 0x17
        /*007a*/ 	.short	(.L_505 - .L_504)
.L_504:
        /*007c*/ 	.word	0x00000000
        /*0080*/ 	.short	0x0002
        /*0082*/ 	.short	0x0010
        /*0084*/ 	.byte	0x00, 0xf5, 0x21, 0x00


	//----- nvinfo : EIATTR_KPARAM_INFO
	.align		4
.L_505:
        /*0088*/ 	.byte	0x04, 0x17
        /*008a*/ 	.short	(.L_507 - .L_506)
.L_506:
        /*008c*/ 	.word	0x00000000
        /*0090*/ 	.short	0x0001
        /*0092*/ 	.short	0x0008
        /*0094*/ 	.byte	0x00, 0xf5, 0x21, 0x00


	//----- nvinfo : EIATTR_KPARAM_INFO
	.align		4
.L_507:
        /*0098*/ 	.byte	0x04, 0x17
        /*009a*/ 	.short	(.L_509 - .L_508)
.L_508:
        /*009c*/ 	.word	0x00000000
        /*00a0*/ 	.short	0x0000
        /*00a2*/ 	.short	0x0000
        /*00a4*/ 	.byte	0x00, 0xf5, 0x21, 0x00


	//----- nvinfo : EIATTR_SPARSE_MMA_MASK
	.align		4
.L_509:
        /*00a8*/ 	.byte	0x03, 0x50
        /*00aa*/ 	.short	0x0000


	//----- nvinfo : EIATTR_MAXREG_COUNT
	.align		4
        /*00ac*/ 	.byte	0x03, 0x1b
        /*00ae*/ 	.short	0x00ff


	//----- nvinfo : EIATTR_MERCURY_ISA_VERSION
	.align		4
        /*00b0*/ 	.byte	0x03, 0x5f
        /*00b2*/ 	.short	0x0101


	//----- nvinfo : EIATTR_VRC_CTA_INIT_COUNT
	.align		4
        /*00b4*/ 	.byte	0x02, 0x4a
	.zero		1
	.zero		1


	//----- nvinfo : EIATTR_EXIT_INSTR_OFFSETS
	.align		4
        /*00b8*/ 	.byte	0x04, 0x1c
        /*00ba*/ 	.short	(.L_511 - .L_510)


	//   ....[0]....
.L_510:
        /*00bc*/ 	.word	0x00000070


	//   ....[1]....
        /*00c0*/ 	.word	0x00001270


	//   ....[2]....
        /*00c4*/ 	.word	0x00001340


	//----- nvinfo : EIATTR_CRS_STACK_SIZE
	.align		4
.L_511:
        /*00c8*/ 	.byte	0x04, 0x1e
        /*00ca*/ 	.short	(.L_513 - .L_512)
.L_512:
        /*00cc*/ 	.word	0x00000000


	//----- nvinfo : EIATTR_CBANK_PARAM_SIZE
	.align		4
.L_513:
        /*00d0*/ 	.byte	0x03, 0x19
        /*00d2*/ 	.short	0x0044


	//----- nvinfo : EIATTR_PARAM_CBANK
	.align		4
        /*00d4*/ 	.byte	0x04, 0x0a
        /*00d6*/ 	.short	(.L_515 - .L_514)
	.align		4
.L_514:
        /*00d8*/ 	.word	index@(.nv.constant0.louvain_local_pass_kernel)
        /*00dc*/ 	.short	0x0380
        /*00de*/ 	.short	0x0044


	//----- nvinfo : EIATTR_SW_WAR
	.align		4
.L_515:
        /*00e0*/ 	.byte	0x04, 0x36
        /*00e2*/ 	.short	(.L_517 - .L_516)
.L_516:
        /*00e4*/ 	.word	0x00000008
.L_517:


//--------------------- .nv.info.init_communities_kernel --------------------------
	.section	.nv.info.init_communities_kernel,"",@"SHT_CUDA_INFO"
	.sectionflags	@""
	.align	4


	//----- nvinfo : EIATTR_CUDA_API_VERSION
	.align		4
        /*0000*/ 	.byte	0x04, 0x37
        /*0002*/ 	.short	(.L_519 - .L_518)
.L_518:
        /*0004*/ 	.word	0x00000082


	//----- nvinfo : EIATTR_KPARAM_INFO
	.align		4
.L_519:
        /*0008*/ 	.byte	0x04, 0x17
        /*000a*/ 	.short	(.L_521 - .L_520)
.L_520:
        /*000c*/ 	.word	0x00000000
        /*0010*/ 	.short	0x0003
        /*0012*/ 	.short	0x0018
        /*0014*/ 	.byte	0x00, 0xf0, 0x11, 0x00


	//----- nvinfo : EIATTR_KPARAM_INFO
	.align		4
.L_521:
        /*0018*/ 	.byte	0x04, 0x17
        /*001a*/ 	.short	(.L_523 - .L_522)
.L_522:
        /*001c*/ 	.word	0x00000000
        /*0020*/ 	.short	0x0002
        /*0022*/ 	.short	0x0010
        /*0024*/ 	.byte	0x00, 0xf5, 0x21, 0x00


	//----- nvinfo : EIATTR_KPARAM_INFO
	.align		4
.L_523:
        /*0028*/ 	.byte	0x04, 0x17
        /*002a*/ 	.short	(.L_525 - .L_524)
.L_524:
        /*002c*/ 	.word	0x00000000
        /*0030*/ 	.short	0x0001
        /*0032*/ 	.short	0x0008
        /*0034*/ 	.byte	0x00, 0xf5, 0x21, 0x00


	//----- nvinfo : EIATTR_KPARAM_INFO
	.align		4
.L_525:
        /*0038*/ 	.byte	0x04, 0x17
        /*003a*/ 	.short	(.L_527 - .L_526)
.L_526:
        /*003c*/ 	.word	0x00000000
        /*0040*/ 	.short	0x0000
        /*0042*/ 	.short	0x0000
        /*0044*/ 	.byte	0x00, 0xf5, 0x21, 0x00


	//----- nvinfo : EIATTR_SPARSE_MMA_MASK
	.align		4
.L_527:
        /*0048*/ 	.byte	0x03, 0x50
        /*004a*/ 	.short	0x0000


	//----- nvinfo : EIATTR_MAXREG_COUNT
	.align		4
        /*004c*/ 	.byte	0x03, 0x1b
        /*004e*/ 	.short	0x00ff


	//----- nvinfo : EIATTR_MERCURY_ISA_VERSION
	.align		4
        /*0050*/ 	.byte	0x03, 0x5f
        /*0052*/ 	.short	0x0101


	//----- nvinfo : EIATTR_VRC_CTA_INIT_COUNT
	.align		4
        /*0054*/ 	.byte	0x02, 0x4a
	.zero		1
	.zero		1


	//----- nvinfo : EIATTR_EXIT_INSTR_OFFSETS
	.align		4
        /*0058*/ 	.byte	0x04, 0x1c
        /*005a*/ 	.short	(.L_529 - .L_528)


	//   ....[0]....
.L_528:
        /*005c*/ 	.word	0x00000070


	//   ....[1]....
        /*0060*/ 	.word	0x00000120


	//----- nvinfo : EIATTR_CBANK_PARAM_SIZE
	.align		4
.L_529:
        /*0064*/ 	.byte	0x03, 0x19
        /*0066*/ 	.short	0x001c


	//----- nvinfo : EIATTR_PARAM_CBANK
	.align		4
        /*0068*/ 	.byte	0x04, 0x0a
        /*006a*/ 	.short	(.L_531 - .L_530)
	.align		4
.L_530:
        /*006c*/ 	.word	index@(.nv.constant0.init_communities_kernel)
        /*0070*/ 	.short	0x0380
        /*0072*/ 	.short	0x001c


	//----- nvinfo : EIATTR_SW_WAR
	.align		4
.L_531:
        /*0074*/ 	.byte	0x04, 0x36
        /*0076*/ 	.short	(.L_533 - .L_532)
.L_532:
        /*0078*/ 	.word	0x00000008
.L_533:


//--------------------- .nv.info.compute_zscore_kernel --------------------------
	.section	.nv.info.compute_zscore_kernel,"",@"SHT_CUDA_INFO"
	.sectionflags	@""
	.align	4


	//----- nvinfo : EIATTR_CUDA_API_VERSION
	.align		4
        /*0000*/ 	.byte	0x04, 0x37
        /*0002*/ 	.short	(.L_535 - .L_534)
.L_534:
        /*0004*/ 	.word	0x00000082


	//----- nvinfo : EIATTR_KPARAM_INFO
	.align		4
.L_535:
        /*0008*/ 	.byte	0x04, 0x17
        /*000a*/ 	.short	(.L_537 - .L_536)
.L_536:
        /*000c*/ 	.word	0x00000000
        /*0010*/ 	.short	0x0004
        /*0012*/ 	.short	0x0018
        /*0014*/ 	.byte	0x00, 0xf0, 0x11, 0x00


	//----- nvinfo : EIATTR_KPARAM_INFO
	.align		4
.L_537:
        /*0018*/ 	.byte	0x04, 0x17
        /*001a*/ 	.short	(.L_539 - .L_538)
.L_538:
        /*001c*/ 	.word	0x00000000
        /*0020*/ 	.short	0x0003
        /*0022*/ 	.short	0x0014
        /*0024*/ 	.byte	0x00, 0xf0, 0x11, 0x00


	//----- nvinfo : EIATTR_KPARAM_INFO
	.align		4
.L_539:
        /*0028*/ 	.byte	0x04, 0x17
        /*002a*/ 	.short	(.L_541 - .L_540)
.L_540:
        /*002c*/ 	.word	0x00000000
        /*0030*/ 	.short	0x0002
        /*0032*/ 	.short	0x0010
        /*0034*/ 	.byte	0x00, 0xf0, 0x11, 0x00


	//----- nvinfo : EIATTR_KPARAM_INFO
	.align		4
.L_541:
        /*0038*/ 	.byte	0x04, 0x17
        /*003a*/ 	.short	(.L_543 - .L_542)
.L_542:
        /*003c*/ 	.word	0x00000000
        /*0040*/ 	.short	0x0001
        /*0042*/ 	.short	0x0008
        /*0044*/ 	.byte	0x00, 0xf5, 0x21, 0x00


	//----- nvinfo : EIATTR_KPARAM_INFO
	.align		4
.L_543:
        /*0048*/ 	.byte	0x04, 0x17
        /*004a*/ 	.short	(.L_545 - .L_544)
.L_544:
        /*004c*/ 	.word	0x00000000
        /*0050*/ 	.short	0x0000
        /*0052*/ 	.short	0x0000
        /*0054*/ 	.byte	0x00, 0xf5, 0x21, 0x00


	//----- nvinfo : EIATTR_SPARSE_MMA_MASK
	.align		4
.L_545:
        /*0058*/ 	.byte	0x03, 0x50
        /*005a*/ 	.short	0x0000


	//----- nvinfo : EIATTR_MAXREG_COUNT
	.align		4
        /*005c*/ 	.byte	0x03, 0x1b
        /*005e*/ 	.short	0x00ff


	//----- nvinfo : EIATTR_MERCURY_ISA_VERSION
	.align		4
        /*0060*/ 	.byte	0x03, 0x5f
        /*0062*/ 	.short	0x0101


	//----- nvinfo : EIATTR_VRC_CTA_INIT_COUNT
	.align		4
        /*0064*/ 	.byte	0x02, 0x4a
	.zero		1
	.zero		1


	//----- nvinfo : EIATTR_EXIT_INSTR_OFFSETS
	.align		4
        /*0068*/ 	.byte	0x04, 0x1c
        /*006a*/ 	.short	(.L_547 - .L_546)


	//   ....[0]....
.L_546:
        /*006c*/ 	.word	0x00000070


	//   ....[1]....
        /*0070*/ 	.word	0x00000210


	//   ....[2]....
        /*0074*/ 	.word	0x00000250


	//----- nvinfo : EIATTR_CRS_STACK_SIZE
	.align		4
.L_547:
        /*0078*/ 	.byte	0x04, 0x1e
        /*007a*/ 	.short	(.L_549 - .L_548)
.L_548:
        /*007c*/ 	.word	0x00000000


	//----- nvinfo : EIATTR_CBANK_PARAM_SIZE
	.align		4
.L_549:
        /*0080*/ 	.byte	0x03, 0x19
        /*0082*/ 	.short	0x001c


	//----- nvinfo : EIATTR_PARAM_CBANK
	.align		4
        /*0084*/ 	.byte	0x04, 0x0a
        /*0086*/ 	.short	(.L_551 - .L_550)
	.align		4
.L_550:
        /*0088*/ 	.word	index@(.nv.constant0.compute_zscore_kernel)
        /*008c*/ 	.short	0x0380
        /*008e*/ 	.short	0x001c


	//----- nvinfo : EIATTR_SW_WAR
	.align		4
.L_551:
        /*0090*/ 	.byte	0x04, 0x36
        /*0092*/ 	.short	(.L_553 - .L_552)
.L_552:
        /*0094*/ 	.word	0x00000008
.L_553:


//--------------------- .nv.info.compute_lof_kernel --------------------------
	.section	.nv.info.compute_lof_kernel,"",@"SHT_CUDA_INFO"
	.sectionflags	@""
	.align	4


	//----- nvinfo : EIATTR_CUDA_API_VERSION
	.align		4
        /*0000*/ 	.byte	0x04, 0x37
        /*0002*/ 	.short	(.L_555 - .L_554)
.L_554:
        /*0004*/ 	.word	0x00000082


	//----- nvinfo : EIATTR_KPARAM_INFO
	.align		4
.L_555:
        /*0008*/ 	.byte	0x04, 0x17
        /*000a*/ 	.short	(.L_557 - .L_556)
.L_556:
        /*000c*/ 	.word	0x00000000
        /*0010*/ 	.short	0x0010
        /*0012*/ 	.short	0x0070
        /*0014*/ 	.byte	0x00, 0xf0, 0x11, 0x00


	//----- nvinfo : EIATTR_KPARAM_INFO
	.align		4
.L_557:
        /*0018*/ 	.byte	0x04, 0x17
        /*001a*/ 	.short	(.L_559 - .L_558)
.L_558:
        /*001c*/ 	.word	0x00000000
        /*0020*/ 	.short	0x000f
        /*0022*/ 	.short	0x006c
        /*0024*/ 	.byte	0x00, 0xf0, 0x11, 0x00


	//----- nvinfo : EIATTR_KPARAM_INFO
	.align		4
.L_559:
        /*0028*/ 	.byte	0x04, 0x17
        /*002a*/ 	.short	(.L_561 - .L_560)
.L_560:
        /*002c*/ 	.word	0x00000000
        /*0030*/ 	.short	0x000e
        /*0032*/ 	.short	0x0068
        /*0034*/ 	.byte	0x00, 0xf0, 0x11, 0x00


	//----- nvinfo : EIATTR_KPARAM_INFO
	.align		4
.L_561:
        /*0038*/ 	.byte	0x04, 0x17
        /*003a*/ 	.short	(.L_563 - .L_562)
.L_562:
        /*003c*/ 	.word	0x00000000
        /*0040*/ 	.short	0x000d
        /*0042*/ 	.short	0x0064
        /*0044*/ 	.byte	0x00, 0xf0, 0x11, 0x00


	//----- nvinfo : EIATTR_KPARAM_INFO
	.align		4
.L_563:
        /*0048*/ 	.byte	0x04, 0x17
        /*004a*/ 	.short	(.L_565 - .L_564)
.L_564:
        /*004c*/ 	.word	0x00000000
        /*0050*/ 	.short	0x000c
        /*0052*/ 	.short	0x0060
        /*0054*/ 	.byte	0x00, 0xf0, 0x11, 0x00


	//----- nvinfo : EIATTR_KPARAM_INFO
	.align		4
.L_565:
        /*0058*/ 	.byte	0x04, 0x17
        /*005a*/ 	.short	(.L_567 - .L_566)
.L_566:
        /*005c*/ 	.word	0x00000000
        /*0060*/ 	.short	0x000b
        /*0062*/ 	.short	0x005c
        /*0064*/ 	.byte	0x00, 0xf0, 0x11, 0x00


	//----- nvinfo : EIATTR_KPARAM_INFO
	.align		4
.L_567:
        /*0068*/ 	.byte	0x04, 0x17
        /*006a*/ 	.short	(.L_569 - .L_568)
.L_568:
        /*006c*/ 	.word	0x00000000
        /*0070*/ 	.short	0x000a
        /*0072*/ 	.short	0x0058
        /*0074*/ 	.byte	0x00, 0xf0, 0x11, 0x00


	//----- nvinfo : EIATTR_KPARAM_INFO
	.align		4
.L_569:
        /*0078*/ 	.byte	0x04, 0x17
        /*007a*/ 	.short	(.L_571 - .L_570)
.L_570:
        /*007c*/ 	.word	0x00000000
        /*0080*/ 	.short	0x0009
        /*0082*/ 	.short	0x0050
        /*0084*/ 	.byte	0x00, 0xf5, 0x21, 0x00


	//----- nvinfo : EIATTR_KPARAM_INFO
	.align		4
.L_571:
        /*0088*/ 	.byte	0x04, 0x17
        /*008a*/ 	.short	(.L_573 - .L_572)
.L_572:
        /*008c*/ 	.word	0x00000000
        /*0090*/ 	.short	0x0008
        /*0092*/ 	.short	0x0048
        /*0094*/ 	.byte	0x00, 0xf5, 0x21, 0x00


	//----- nvinfo : EIATTR_KPARAM_INFO
	.align		4
.L_573:
        /*0098*/ 	.byte	0x04, 0x17
        /*009a*/ 	.short	(.L_575 - .L_574)
.L_574:
        /*009c*/ 	.word	0x00000000
        /*00a0*/ 	.short	0x0007
        /*00a2*/ 	.short	0x0038
        /*00a4*/ 	.byte	0x00, 0xf0, 0x31, 0x00


	//----- nvinfo : EIATTR_KPARAM_INFO
	.align		4
.L_575:
        /*00a8*/ 	.byte	0x04, 0x17
        /*00aa*/ 	.short	(.L_577 - .L_576)
.L_576:
        /*00ac*/ 	.word	0x00000000
        /*00b0*/ 	.short	0x0006
        /*00b2*/ 	.short	0x0030
        /*00b4*/ 	.byte	0x00, 0xf5, 0x21, 0x00


	//----- nvinfo : EIATTR_KPARAM_INFO
	.align		4
.L_577:
        /*00b8*/ 	.byte	0x04, 0x17
        /*00ba*/ 	.short	(.L_579 - .L_578)
.L_578:
        /*00bc*/ 	.word	0x00000000
        /*00c0*/ 	.short	0x0005
        /*00c2*/ 	.short	0x0028
        /*00c4*/ 	.byte	0x00, 0xf5, 0x21, 0x00


	//----- nvinfo : EIATTR_KPARAM_INFO
	.align		4
.L_579:
        /*00c8*/ 	.byte	0x04, 0x17
        /*00ca*/ 	.short	(.L_581 - .L_580)
.L_580:
        /*00cc*/ 	.word	0x00000000
        /*00d0*/ 	.short	0x0004
        /*00d2*/ 	.short	0x0020
        /*00d4*/ 	.byte	0x00, 0xf5, 0x21, 0x00


	//----- nvinfo : EIATTR_KPARAM_INFO
	.align		4
.L_581:
        /*00d8*/ 	.byte	0x04, 0x17
        /*00da*/ 	.short	(.L_583 - .L_582)
.L_582:
        /*00dc*/ 	.word	0x00000000
        /*00e0*/ 	.short	0x0003
        /*00e2*/ 	.short	0x0018
        /*00e4*/ 	.byte	0x00, 0xf5, 0x21, 0x00


	//----- nvinfo : EIATTR_KPARAM_INFO
	.align		4
.L_583:
        /*00e8*/ 	.byte	0x04, 0x17
        /*00ea*/ 	.short	(.L_585 - .L_584)
.L_584:
        /*00ec*/ 	.word	0x00000000
        /*00f0*/ 	.short	0x0002
        /*00f2*/ 	.short	0x0010
        /*00f4*/ 	.byte	0x00, 0xf5, 0x21, 0x00


	//----- nvinfo : EIATTR_KPARAM_INFO
	.align		4
.L_585:
        /*00f8*/ 	.byte	0x04, 0x17
        /*00fa*/ 	.short	(.L_587 - .L_586)
.L_586:
        /*00fc*/ 	.word	0x00000000
        /*0100*/ 	.short	0x0001
        /*0102*/ 	.short	0x0008
        /*0104*/ 	.byte	0x00, 0xf5, 0x21, 0x00


	//----- nvinfo : EIATTR_KPARAM_INFO
	.align		4
.L_587:
        /*0108*/ 	.byte	0x04, 0x17
        /*010a*/ 	.short	(.L_589 - .L_588)
.L_588:
        /*010c*/ 	.word	0x00000000
        /*0110*/ 	.short	0x0000
        /*0112*/ 	.short	0x0000
        /*0114*/ 	.byte	0x00, 0xf5, 0x21, 0x00


	//----- nvinfo : EIATTR_SPARSE_MMA_MASK
	.align		4
.L_589:
        /*0118*/ 	.byte	0x03, 0x50
        /*011a*/ 	.short	0x0000


	//----- nvinfo : EIATTR_MAXREG_COUNT
	.align		4
        /*011c*/ 	.byte	0x03, 0x1b
        /*011e*/ 	.short	0x00ff


	//----- nvinfo : EIATTR_MERCURY_ISA_VERSION
	.align		4
        /*0120*/ 	.byte	0x03, 0x5f
        /*0122*/ 	.short	0x0101


	//----- nvinfo : EIATTR_VRC_CTA_INIT_COUNT
	.align		4
        /*0124*/ 	.byte	0x02, 0x4a
	.zero		1
	.zero		1


	//----- nvinfo : EIATTR_EXIT_INSTR_OFFSETS
	.align		4
        /*0128*/ 	.byte	0x04, 0x1c
        /*012a*/ 	.short	(.L_591 - .L_590)


	//   ....[0]....
.L_590:
        /*012c*/ 	.word	0x00000080


	//   ....[1]....
        /*0130*/ 	.word	0x00006500


	//----- nvinfo : EIATTR_CRS_STACK_SIZE
	.align		4
.L_591:
        /*0134*/ 	.byte	0x04, 0x1e
        /*0136*/ 	.short	(.L_593 - .L_592)
.L_592:
        /*0138*/ 	.word	0x00000000


	//----- nvinfo : EIATTR_CBANK_PARAM_SIZE
	.align		4
.L_593:
        /*013c*/ 	.byte	0x03, 0x19
        /*013e*/ 	.short	0x0074


	//----- nvinfo : EIATTR_PARAM_CBANK
	.align		4
        /*0140*/ 	.byte	0x04, 0x0a
        /*0142*/ 	.short	(.L_595 - .L_594)
	.align		4
.L_594:
        /*0144*/ 	.word	index@(.nv.constant0.compute_lof_kernel)
        /*0148*/ 	.short	0x0380
        /*014a*/ 	.short	0x0074


	//----- nvinfo : EIATTR_SW_WAR
	.align		4
.L_595:
        /*014c*/ 	.byte	0x04, 0x36
        /*014e*/ 	.short	(.L_597 - .L_596)
.L_596:
        /*0150*/ 	.word	0x00000008
.L_597:


//--------------------- .nv.info.compute_inertia_kernel --------------------------
	.section	.nv.info.compute_inertia_kernel,"",@"SHT_CUDA_INFO"
	.sectionflags	@""
	.align	4


	//----- nvinfo : EIATTR_CUDA_API_VERSION
	.align		4
        /*0000*/ 	.byte	0x04, 0x37
        /*0002*/ 	.short	(.L_599 - .L_598)
.L_598:
        /*0004*/ 	.word	0x00000082


	//----- nvinfo : EIATTR_KPARAM_INFO
	.align		4
.L_599:
        /*0008*/ 	.byte	0x04, 0x17
        /*000a*/ 	.short	(.L_601 - .L_600)
.L_600:
        /*000c*/ 	.word	0x00000000
        /*0010*/ 	.short	0x0008
        /*0012*/ 	.short	0x0040
        /*0014*/ 	.byte	0x00, 0xf0, 0x11, 0x00


	//----- nvinfo : EIATTR_KPARAM_INFO
	.align		4
.L_601:
        /*0018*/ 	.byte	0x04, 0x17
        /*001a*/ 	.short	(.L_603 - .L_602)
.L_602:
        /*001c*/ 	.word	0x00000000
        /*0020*/ 	.short	0x0007
        /*0022*/ 	.short	0x0038
        /*0024*/ 	.byte	0x00, 0xf5, 0x21, 0x00


	//----- nvinfo : EIATTR_KPARAM_INFO
	.align		4
.L_603:
        /*0028*/ 	.byte	0x04, 0x17
        /*002a*/ 	.short	(.L_605 - .L_604)
.L_604:
        /*002c*/ 	.word	0x00000000
        /*0030*/ 	.short	0x0006
        /*0032*/ 	.short	0x0030
        /*0034*/ 	.byte	0x00, 0xf5, 0x21, 0x00


	//----- nvinfo : EIATTR_KPARAM_INFO
	.align		4
.L_605:
        /*0038*/ 	.byte	0x04, 0x17
        /*003a*/ 	.short	(.L_607 - .L_606)
.L_606:
        /*003c*/ 	.word	0x00000000
        /*0040*/ 	.short	0x0005
        /*0042*/ 	.short	0x0028
        /*0044*/ 	.byte	0x00, 0xf5, 0x21, 0x00


	//----- nvinfo : EIATTR_KPARAM_INFO
	.align		4
.L_607:
        /*0048*/ 	.byte	0x04, 0x17
        /*004a*/ 	.short	(.L_609 - .L_608)
.L_608:
        /*004c*/ 	.word	0x00000000
        /*0050*/ 	.short	0x0004
        /*0052*/ 	.short	0x0020
        /*0054*/ 	.byte	0x00, 0xf5, 0x21, 0x00


	//----- nvinfo : EIATTR_KPARAM_INFO
	.align		4
.L_609:
        /*0058*/ 	.byte	0x04, 0x17
        /*005a*/ 	.short	(.L_611 - .L_610)
.L_610:
        /*005c*/ 	.word	0x00000000
        /*0060*/ 	.short	0x0003
        /*0062*/ 	.short	0x0018
        /*0064*/ 	.byte	0x00, 0xf5, 0x21, 0x00


	//----- nvinfo : EIATTR_KPARAM_INFO
	.align		4
.L_611:
        /*0068*/ 	.byte	0x04, 0x17
        /*006a*/ 	.short	(.L_613 - .L_612)
.L_612:
        /*006c*/ 	.word	0x00000000
        /*0070*/ 	.short	0x0002
        /*0072*/ 	.short	0x0010
        /*0074*/ 	.byte	0x00, 0xf5, 0x21, 0x00


	//----- nvinfo : EIATTR_KPARAM_INFO
	.align		4
.L_613:
        /*0078*/ 	.byte	0x04, 0x17
        /*007a*/ 	.short	(.L_615 - .L_614)
.L_614:
        /*007c*/ 	.word	0x00000000
        /*0080*/ 	.short	0x0001
        /*0082*/ 	.short	0x0008
        /*0084*/ 	.byte	0x00, 0xf5, 0x21, 0x00


	//----- nvinfo : EIATTR_KPARAM_INFO
	.align		4
.L_615:
        /*0088*/ 	.byte	0x04, 0x17
        /*008a*/ 	.short	(.L_617 - .L_616)
.L_616:
        /*008c*/ 	.word	0x00000000
        /*0090*/ 	.short	0x0000
        /*0092*/ 	.short	0x0000
        /*0094*/ 	.byte	0x00, 0xf5, 0x21, 0x00


	//----- nvinfo : EIATTR_SPARSE_MMA_MASK
	.align		4
.L_617:
        /*0098*/ 	.byte	0x03, 0x50
        /*009a*/ 	.short	0x0000


	//----- nvinfo : EIATTR_MAXREG_COUNT
	.align		4
        /*009c*/ 	.byte	0x03, 0x1b
        /*009e*/ 	.short	0x00ff


	//----- nvinfo : EIATTR_NUM_BARRIERS
	.align		4
        /*00a0*/ 	.byte	0x02, 0x4c
        /*00a2*/ 	.byte	0x01
	.zero		1


	//----- nvinfo : EIATTR_MERCURY_ISA_VERSION
	.align		4
        /*00a4*/ 	.byte	0x03, 0x5f
        /*00a6*/ 	.short	0x0101


	//----- nvinfo : EIATTR_VRC_CTA_INIT_COUNT
	.align		4
        /*00a8*/ 	.byte	0x02, 0x4a
	.zero		1
	.zero		1


	//----- nvinfo : EIATTR_EXIT_INSTR_OFFSETS
	.align		4
        /*00ac*/ 	.byte	0x04, 0x1c
        /*00ae*/ 	.short	(.L_619 - .L_618)


	//   ....[0]....
.L_618:
        /*00b0*/ 	.word	0x00000600


	//   ....[1]....
        /*00b4*/ 	.word	0x000008a0


	//   ....[2]....
        /*00b8*/ 	.word	0x000008f0


	//----- nvinfo : EIATTR_CRS_STACK_SIZE
	.align		4
.L_619:
        /*00bc*/ 	.byte	0x04, 0x1e
        /*00be*/ 	.short	(.L_621 - .L_620)
.L_620:
        /*00c0*/ 	.word	0x00000000


	//----- nvinfo : EIATTR_CBANK_PARAM_SIZE
	.align		4
.L_621:
        /*00c4*/ 	.byte	0x03, 0x19
        /*00c6*/ 	.short	0x0044


	//----- nvinfo : EIATTR_PARAM_CBANK
	.align		4
        /*00c8*/ 	.byte	0x04, 0x0a
        /*00ca*/ 	.short	(.L_623 - .L_622)
	.align		4
.L_622:
        /*00cc*/ 	.word	index@(.nv.constant0.compute_inertia_kernel)
        /*00d0*/ 	.short	0x0380
        /*00d2*/ 	.short	0x0044


	//----- nvinfo : EIATTR_SW_WAR
	.align		4
.L_623:
        /*00d4*/ 	.byte	0x04, 0x36
        /*00d6*/ 	.short	(.L_625 - .L_624)
.L_624:
        /*00d8*/ 	.word	0x00000008
.L_625:


//--------------------- .nv.info.update_centroids_kernel --------------------------
	.section	.nv.info.update_centroids_kernel,"",@"SHT_CUDA_INFO"
	.sectionflags	@""
	.align	4


	//----- nvinfo : EIATTR_CUDA_API_VERSION
	.align		4
        /*0000*/ 	.byte	0x04, 0x37
        /*0002*/ 	.short	(.L_627 - .L_626)
.L_626:
        /*0004*/ 	.word	0x00000082


	//----- nvinfo : EIATTR_KPARAM_INFO
	.align		4
.L_627:
        /*0008*/ 	.byte	0x04, 0x17
        /*000a*/ 	.short	(.L_629 - .L_628)
.L_628:
        /*000c*/ 	.word	0x00000000
        /*0010*/ 	.short	0x0009
        /*0012*/ 	.short	0x0044
        /*0014*/ 	.byte	0x00, 0xf0, 0x11, 0x00


	//----- nvinfo : EIATTR_KPARAM_INFO
	.align		4
.L_629:
        /*0018*/ 	.byte	0x04, 0x17
        /*001a*/ 	.short	(.L_631 - .L_630)
.L_630:
        /*001c*/ 	.word	0x00000000
        /*0020*/ 	.short	0x0008
        /*0022*/ 	.short	0x0040
        /*0024*/ 	.byte	0x00, 0xf0, 0x11, 0x00


	//----- nvinfo : EIATTR_KPARAM_INFO
	.align		4
.L_631:
        /*0028*/ 	.byte	0x04, 0x17
        /*002a*/ 	.short	(.L_633 - .L_632)
.L_632:
        /*002c*/ 	.word	0x00000000
        /*0030*/ 	.short	0x0007
        /*0032*/ 	.short	0x0038
        /*0034*/ 	.byte	0x00, 0xf5, 0x21, 0x00


	//----- nvinfo : EIATTR_KPARAM_INFO
	.align		4
.L_633:
        /*0038*/ 	.byte	0x04, 0x17
        /*003a*/ 	.short	(.L_635 - .L_634)
.L_634:
        /*003c*/ 	.word	0x00000000
        /*0040*/ 	.short	0x0006
        /*0042*/ 	.short	0x0030
        /*0044*/ 	.byte	0x00, 0xf5, 0x21, 0x00


	//----- nvinfo : EIATTR_KPARAM_INFO
	.align		4
.L_635:
        /*0048*/ 	.byte	0x04, 0x17
        /*004a*/ 	.short	(.L_637 - .L_636)
.L_636:
        /*004c*/ 	.word	0x00000000
        /*0050*/ 	.short	0x0005
        /*0052*/ 	.short	0x0028
        /*0054*/ 	.byte	0x00, 0xf5, 0x21, 0x00


	//----- nvinfo : EIATTR_KPARAM_INFO
	.align		4
.L_637:
        /*0058*/ 	.byte	0x04, 0x17
        /*005a*/ 	.short	(.L_639 - .L_638)
.L_638:
        /*005c*/ 	.word	0x00000000
        /*0060*/ 	.short	0x0004
        /*0062*/ 	.short	0x0020
        /*0064*/ 	.byte	0x00, 0xf5, 0x21, 0x00


	//----- nvinfo : EIATTR_KPARAM_INFO
	.align		4
.L_639:
        /*0068*/ 	.byte	0x04, 0x17
        /*006a*/ 	.short	(.L_641 - .L_640)
.L_640:
        /*006c*/ 	.word	0x00000000
        /*0070*/ 	.short	0x0003
        /*0072*/ 	.short	0x0018
        /*0074*/ 	.byte	0x00, 0xf5, 0x21, 0x00


	//----- nvinfo : EIATTR_KPARAM_INFO
	.align		4
.L_641:
        /*0078*/ 	.byte	0x04, 0x17
        /*007a*/ 	.short	(.L_643 - .L_642)
.L_642:
        /*007c*/ 	.word	0x00000000
        /*0080*/ 	.short	0x0002
        /*0082*/ 	.short	0x0010
        /*0084*/ 	.byte	0x00, 0xf5, 0x21, 0x00


	//----- nvinfo : EIATTR_KPARAM_INFO
	.align		4
.L_643:
        /*0088*/ 	.byte	0x04, 0x17
        /*008a*/ 	.short	(.L_645 - .L_644)
.L_644:
        /*008c*/ 	.word	0x00000000
        /*0090*/ 	.short	0x0001
        /*0092*/ 	.short	0x0008
        /*0094*/ 	.byte	0x00, 0xf5, 0x21, 0x00


	//----- nvinfo : EIATTR_KPARAM_INFO
	.align		4
.L_645:
        /*0098*/ 	.byte	0x04, 0x17
        /*009a*/ 	.short	(.L_647 - .L_646)
.L_646:
        /*009c*/ 	.word	0x00000000
        /*00a0*/ 	.short	0x0000
        /*00a2*/ 	.short	0x0000
        /*00a4*/ 	.byte	0x00, 0xf5, 0x21, 0x00


	//----- nvinfo : EIATTR_SPARSE_MMA_MASK
	.align		4
.L_647:
        /*00a8*/ 	.byte	0x03, 0x50
        /*00aa*/ 	.short	0x0000


	//----- nvinfo : EIATTR_MAXREG_COUNT
	.align		4
        /*00ac*/ 	.byte	0x03, 0x1b
        /*00ae*/ 	.short	0x00ff


	//----- nvinfo : EIATTR_NUM_BARRIERS
	.align		4
        /*00b0*/ 	.byte	0x02, 0x4c
        /*00b2*/ 	.byte	0x01
	.zero		1


	//----- nvinfo : EIATTR_MERCURY_ISA_VERSION
	.align		4
        /*00b4*/ 	.byte	0x03, 0x5f
        /*00b6*/ 	.short	0x0101


	//----- nvinfo : EIATTR_VRC_CTA_INIT_COUNT
	.align		4
        /*00b8*/ 	.byte	0x02, 0x4a
	.zero		1
	.zero		1


	//----- nvinfo : EIATTR_EXIT_INSTR_OFFSETS
	.align		4
        /*00bc*/ 	.byte	0x04, 0x1c
        /*00be*/ 	.short	(.L_649 - .L_648)


	//   ....[0]....
.L_648:
        /*00c0*/ 	.word	0x00000040


	//   ....[1]....
        /*00c4*/ 	.word	0x00001300


	//   ....[2]....
        /*00c8*/ 	.word	0x00001a30


	//   ....[3]....
        /*00cc*/ 	.word	0x00001a60


	//   ....[4]....
        /*00d0*/ 	.word	0x00001dd0


	//----- nvinfo : EIATTR_CRS_STACK_SIZE
	.align		4
.L_649:
        /*00d4*/ 	.byte	0x04, 0x1e
        /*00d6*/ 	.short	(.L_651 - .L_650)
.L_650:
        /*00d8*/ 	.word	0x00000000


	//----- nvinfo : EIATTR_CBANK_PARAM_SIZE
	.align		4
.L_651:
        /*00dc*/ 	.byte	0x03, 0x19
        /*00de*/ 	.short	0x0048


	//----- nvinfo : EIATTR_PARAM_CBANK
	.align		4
        /*00e0*/ 	.byte	0x04, 0x0a
        /*00e2*/ 	.short	(.L_653 - .L_652)
	.align		4
.L_652:
        /*00e4*/ 	.word	index@(.nv.constant0.update_centroids_kernel)
        /*00e8*/ 	.short	0x0380
        /*00ea*/ 	.short	0x0048


	//----- nvinfo : EIATTR_SW_WAR
	.align		4
.L_653:
        /*00ec*/ 	.byte	0x04, 0x36
        /*00ee*/ 	.short	(.L_655 - .L_654)
.L_654:
        /*00f0*/ 	.word	0x00000008
.L_655:


//--------------------- .nv.info.assign_clusters_kernel --------------------------
	.section	.nv.info.assign_clusters_kernel,"",@"SHT_CUDA_INFO"
	.sectionflags	@""
	.align	4


	//----- nvinfo : EIATTR_CUDA_API_VERSION
	.align		4
        /*0000*/ 	.byte	0x04, 0x37
        /*0002*/ 	.short	(.L_657 - .L_656)
.L_656:
        /*0004*/ 	.word	0x00000082


	//----- nvinfo : EIATTR_KPARAM_INFO
	.align		4
.L_657:
        /*0008*/ 	.byte	0x04, 0x17
        /*000a*/ 	.short	(.L_659 - .L_658)
.L_658:
        /*000c*/ 	.word	0x00000000
        /*0010*/ 	.short	0x0009
        /*0012*/ 	.short	0x0044
        /*0014*/ 	.byte	0x00, 0xf0, 0x11, 0x00


	//----- nvinfo : EIATTR_KPARAM_INFO
	.align		4
.L_659:
        /*0018*/ 	.byte	0x04, 0x17
        /*001a*/ 	.short	(.L_661 - .L_660)
.L_660:
        /*001c*/ 	.word	0x00000000
        /*0020*/ 	.short	0x0008
        /*0022*/ 	.short	0x0040
        /*0024*/ 	.byte	0x00, 0xf0, 0x11, 0x00


	//----- nvinfo : EIATTR_KPARAM_INFO
	.align		4
.L_661:
        /*0028*/ 	.byte	0x04, 0x17
        /*002a*/ 	.short	(.L_663 - .L_662)
.L_662:
        /*002c*/ 	.word	0x00000000
        /*0030*/ 	.short	0x0007
        /*0032*/ 	.short	0x0038
        /*0034*/ 	.byte	0x00, 0xf5, 0x21, 0x00


	//----- nvinfo : EIATTR_KPARAM_INFO
	.align		4
.L_663:
        /*0038*/ 	.byte	0x04, 0x17
        /*003a*/ 	.short	(.L_665 - .L_664)
.L_664:
        /*003c*/ 	.word	0x00000000
        /*0040*/ 	.short	0x0006
        /*0042*/ 	.short	0x0030
        /*0044*/ 	.byte	0x00, 0xf5, 0x21, 0x00


	//----- nvinfo : EIATTR_KPARAM_INFO
	.align		4
.L_665:
        /*0048*/ 	.byte	0x04, 0x17
        /*004a*/ 	.short	(.L_667 - .L_666)
.L_666:
        /*004c*/ 	.word	0x00000000
        /*0050*/ 	.short	0x0005
        /*0052*/ 	.short	0x0028
        /*0054*/ 	.byte	0x00, 0xf5, 0x21, 0x00


	//----- nvinfo : EIATTR_KPARAM_INFO
	.align		4
.L_667:
        /*0058*/ 	.byte	0x04, 0x17
        /*005a*/ 	.short	(.L_669 - .L_668)
.L_668:
        /*005c*/ 	.word	0x00000000
        /*0060*/ 	.short	0x0004
        /*0062*/ 	.short	0x0020
        /*0064*/ 	.byte	0x00, 0xf5, 0x21, 0x00


	//----- nvinfo : EIATTR_KPARAM_INFO
	.align		4
.L_669:
        /*0068*/ 	.byte	0x04, 0x17
        /*006a*/ 	.short	(.L_671 - .L_670)
.L_670:
        /*006c*/ 	.word	0x00000000
        /*0070*/ 	.short	0x0003
        /*0072*/ 	.short	0x0018
        /*0074*/ 	.byte	0x00, 0xf5, 0x21, 0x00


	//----- nvinfo : EIATTR_KPARAM_INFO
	.align		4
.L_671:
        /*0078*/ 	.byte	0x04, 0x17
        /*007a*/ 	.short	(.L_673 - .L_672)
.L_672:
        /*007c*/ 	.word	0x00000000
        /*0080*/ 	.short	0x0002
        /*0082*/ 	.short	0x0010
        /*0084*/ 	.byte	0x00, 0xf5, 0x21, 0x00


	//----- nvinfo : EIATTR_KPARAM_INFO
	.align		4
.L_673:
        /*0088*/ 	.byte	0x04, 0x17
        /*008a*/ 	.short	(.L_675 - .L_674)
.L_674:
        /*008c*/ 	.word	0x00000000
        /*0090*/ 	.short	0x0001
        /*0092*/ 	.short	0x0008
        /*0094*/ 	.byte	0x00, 0xf5, 0x21, 0x00


	//----- nvinfo : EIATTR_KPARAM_INFO
	.align		4
.L_675:
        /*0098*/ 	.byte	0x04, 0x17
        /*009a*/ 	.short	(.L_677 - .L_676)
.L_676:
        /*009c*/ 	.word	0x00000000
        /*00a0*/ 	.short	0x0000
        /*00a2*/ 	.short	0x0000
        /*00a4*/ 	.byte	0x00, 0xf5, 0x21, 0x00


	//----- nvinfo : EIATTR_SPARSE_MMA_MASK
	.align		4
.L_677:
        /*00a8*/ 	.byte	0x03, 0x50
        /*00aa*/ 	.short	0x0000


	//----- nvinfo : EIATTR_MAXREG_COUNT
	.align		4
        /*00ac*/ 	.byte	0x03, 0x1b
        /*00ae*/ 	.short	0x00ff


	//----- nvinfo : EIATTR_MERCURY_ISA_VERSION
	.align		4
        /*00b0*/ 	.byte	0x03, 0x5f
        /*00b2*/ 	.short	0x0101


	//----- nvinfo : EIATTR_VRC_CTA_INIT_COUNT
	.align		4
        /*00b4*/ 	.byte	0x02, 0x4a
	.zero		1
	.zero		1


	//----- nvinfo : EIATTR_EXIT_INSTR_OFFSETS
	.align		4
        /*00b8*/ 	.byte	0x04, 0x1c
        /*00ba*/ 	.short	(.L_679 - .L_678)


	//   ....[0]....
.L_678:
        /*00bc*/ 	.word	0x00000070


	//   ....[1]....
        /*00c0*/ 	.word	0x00001300


	//----- nvinfo : EIATTR_CRS_STACK_SIZE
	.align		4
.L_679:
        /*00c4*/ 	.byte	0x04, 0x1e
        /*00c6*/ 	.short	(.L_681 - .L_680)
.L_680:
        /*00c8*/ 	.word	0x00000000


	//----- nvinfo : EIATTR_CBANK_PARAM_SIZE
	.align		4
.L_681:
        /*00cc*/ 	.byte	0x03, 0x19
        /*00ce*/ 	.short	0x0048


	//----- nvinfo : EIATTR_PARAM_CBANK
	.align		4
        /*00d0*/ 	.byte	0x04, 0x0a
        /*00d2*/ 	.short	(.L_683 - .L_682)
	.align		4
.L_682:
        /*00d4*/ 	.word	index@(.nv.constant0.assign_clusters_kernel)
        /*00d8*/ 	.short	0x0380
        /*00da*/ 	.short	0x0048


	//----- nvinfo : EIATTR_SW_WAR
	.align		4
.L_683:
        /*00dc*/ 	.byte	0x04, 0x36
        /*00de*/ 	.short	(.L_685 - .L_684)
.L_684:
        /*00e0*/ 	.word	0x00000008
.L_685:


//--------------------- .nv.info.select_weighted_centroid_kernel --------------------------
	.section	.nv.info.select_weighted_centroid_kernel,"",@"SHT_CUDA_INFO"
	.sectionflags	@""
	.align	4


	//----- nvinfo : EIATTR_CUDA_API_VERSION
	.align		4
        /*0000*/ 	.byte	0x04, 0x37
        /*0002*/ 	.short	(.L_687 - .L_686)
.L_686:
        /*0004*/ 	.word	0x00000082


	//----- nvinfo : EIATTR_KPARAM_INFO
	.align		4
.L_687:
        /*0008*/ 	.byte	0x04, 0x17
        /*000a*/ 	.short	(.L_689 - .L_688)
.L_688:
        /*000c*/ 	.word	0x00000000
        /*0010*/ 	.short	0x000b
        /*0012*/ 	.short	0x004c
        /*0014*/ 	.byte	0x00, 0xf0, 0x11, 0x00


	//----- nvinfo : EIATTR_KPARAM_INFO
	.align		4
.L_689:
        /*0018*/ 	.byte	0x04, 0x17
        /*001a*/ 	.short	(.L_691 - .L_690)
.L_690:
        /*001c*/ 	.word	0x00000000
        /*0020*/ 	.short	0x000a
        /*0022*/ 	.short	0x0048
        /*0024*/ 	.byte	0x00, 0xf0, 0x11, 0x00


	//----- nvinfo : EIATTR_KPARAM_INFO
	.align		4
.L_691:
        /*0028*/ 	.byte	0x04, 0x17
        /*002a*/ 	.short	(.L_693 - .L_692)
.L_692:
        /*002c*/ 	.word	0x00000000
        /*0030*/ 	.short	0x0009
        /*0032*/ 	.short	0x0044
        /*0034*/ 	.byte	0x00, 0xf0, 0x11, 0x00


	//----- nvinfo : EIATTR_KPARAM_INFO
	.align		4
.L_693:
        /*0038*/ 	.byte	0x04, 0x17
        /*003a*/ 	.short	(.L_695 - .L_694)
.L_694:
        /*003c*/ 	.word	0x00000000
        /*0040*/ 	.short	0x0008
        /*0042*/ 	.short	0x0040
        /*0044*/ 	.byte	0x00, 0xf0, 0x11, 0x00


	//----- nvinfo : EIATTR_KPARAM_INFO
	.align		4
.L_695:
        /*0048*/ 	.byte	0x04, 0x17
        /*004a*/ 	.short	(.L_697 - .L_696)
.L_696:
        /*004c*/ 	.word	0x00000000
        /*0050*/ 	.short	0x0007
        /*0052*/ 	.short	0x0038
        /*0054*/ 	.byte	0x00, 0xf5, 0x21, 0x00


	//----- nvinfo : EIATTR_KPARAM_INFO
	.align		4
.L_697:
        /*0058*/ 	.byte	0x04, 0x17
        /*005a*/ 	.short	(.L_699 - .L_698)
.L_698:
        /*005c*/ 	.word	0x00000000
        /*0060*/ 	.short	0x0006
        /*0062*/ 	.short	0x0030
        /*0064*/ 	.byte	0x00, 0xf5, 0x21, 0x00


	//----- nvinfo : EIATTR_KPARAM_INFO
	.align		4
.L_699:
        /*0068*/ 	.byte	0x04, 0x17
        /*006a*/ 	.short	(.L_701 - .L_700)
.L_700:
        /*006c*/ 	.word	0x00000000
        /*0070*/ 	.short	0x0005
        /*0072*/ 	.short	0x0028
        /*0074*/ 	.byte	0x00, 0xf5, 0x21, 0x00


	//----- nvinfo : EIATTR_KPARAM_INFO
	.align		4
.L_701:
        /*0078*/ 	.byte	0x04, 0x17
        /*007a*/ 	.short	(.L_703 - .L_702)
.L_702:
        /*007c*/ 	.word	0x00000000
        /*0080*/ 	.short	0x0004
        /*0082*/ 	.short	0x0020
        /*0084*/ 	.byte	0x00, 0xf5, 0x21, 0x00


	//----- nvinfo : EIATTR_KPARAM_INFO
	.align		4
.L_703:
        /*0088*/ 	.byte	0x04, 0x17
        /*008a*/ 	.short	(.L_705 - .L_704)
.L_704:
        /*008c*/ 	.word	0x00000000
        /*0090*/ 	.short	0x0003
        /*0092*/ 	.short	0x0018
        /*0094*/ 	.byte	0x00, 0xf5, 0x21, 0x00


	//----- nvinfo : EIATTR_KPARAM_INFO
	.align		4
.L_705:
        /*0098*/ 	.byte	0x04, 0x17
        /*009a*/ 	.short	(.L_707 - .L_706)
.L_706:
        /*009c*/ 	.word	0x00000000
        /*00a0*/ 	.short	0x0002
        /*00a2*/ 	.short	0x0010
        /*00a4*/ 	.byte	0x00, 0xf5, 0x21, 0x00


	//----- nvinfo : EIATTR_KPARAM_INFO
	.align		4
.L_707:
        /*00a8*/ 	.byte	0x04, 0x17
        /*00aa*/ 	.short	(.L_709 - .L_708)
.L_708:
        /*00ac*/ 	.word	0x00000000
        /*00b0*/ 	.short	0x0001
        /*00b2*/ 	.short	0x0008
        /*00b4*/ 	.byte	0x00, 0xf5, 0x21, 0x00


	//----- nvinfo : EIATTR_KPARAM_INFO
	.align		4
.L_709:
        /*00b8*/ 	.byte	0x04, 0x17
        /*00ba*/ 	.short	(.L_711 - .L_710)
.L_710:
        /*00bc*/ 	.word	0x00000000
        /*00c0*/ 	.short	0x0000
        /*00c2*/ 	.short	0x0000
        /*00c4*/ 	.byte	0x00, 0xf5, 0x21, 0x00


	//----- nvinfo : EIATTR_SPARSE_MMA_MASK
	.align		4
.L_711:
        /*00c8*/ 	.byte	0x03, 0x50
        /*00ca*/ 	.short	0x0000


	//----- nvinfo : EIATTR_MAXREG_COUNT
	.align		4
        /*00cc*/ 	.byte	0x03, 0x1b
        /*00ce*/ 	.short	0x00ff


	//----- nvinfo : EIATTR_MERCURY_ISA_VERSION
	.align		4
        /*00d0*/ 	.byte	0x03, 0x5f
        /*00d2*/ 	.short	0x0101


	//----- nvinfo : EIATTR_VRC_CTA_INIT_COUNT
	.align		4
        /*00d4*/ 	.byte	0x02, 0x4a
	.zero		1
	.zero		1


	//----- nvinfo : EIATTR_EXIT_INSTR_OFFSETS
	.align		4
        /*00d8*/ 	.byte	0x04, 0x1c
        /*00da*/ 	.short	(.L_713 - .L_712)


	//   ....[0]....
.L_712:
        /*00dc*/ 	.word	0x00000030


	//   ....[1]....
        /*00e0*/ 	.word	0x00000130


	//   ....[2]....
        /*00e4*/ 	.word	0x00000170


	//   ....[3]....
        /*00e8*/ 	.word	0x000002e0


	//----- nvinfo : EIATTR_CBANK_PARAM_SIZE
	.align		4
.L_713:
        /*00ec*/ 	.byte	0x03, 0x19
        /*00ee*/ 	.short	0x0050


	//----- nvinfo : EIATTR_PARAM_CBANK
	.align		4
        /*00f0*/ 	.byte	0x04, 0x0a
        /*00f2*/ 	.short	(.L_715 - .L_714)
	.align		4
.L_714:
        /*00f4*/ 	.word	index@(.nv.constant0.select_weighted_centroid_kernel)
        /*00f8*/ 	.short	0x0380
        /*00fa*/ 	.short	0x0050


	//----- nvinfo : EIATTR_SW_WAR
	.align		4
.L_715:
        /*00fc*/ 	.byte	0x04, 0x36
        /*00fe*/ 	.short	(.L_717 - .L_716)
.L_716:
        /*0100*/ 	.word	0x00000008
.L_717:


//--------------------- .nv.info.compute_total_weight_kernel --------------------------
	.section	.nv.info.compute_total_weight_kernel,"",@"SHT_CUDA_INFO"
	.sectionflags	@""
	.align	4


	//----- nvinfo : EIATTR_CUDA_API_VERSION
	.align		4
        /*0000*/ 	.byte	0x04, 0x37
        /*0002*/ 	.short	(.L_719 - .L_718)
.L_718:
        /*0004*/ 	.word	0x00000082


	//----- nvinfo : EIATTR_KPARAM_INFO
	.align		4
.L_719:
        /*0008*/ 	.byte	0x04, 0x17
        /*000a*/ 	.short	(.L_721 - .L_720)
.L_720:
        /*000c*/ 	.word	0x00000000
        /*0010*/ 	.short	0x0002
        /*0012*/ 	.short	0x0010
        /*0014*/ 	.byte	0x00, 0xf0, 0x11, 0x00


	//----- nvinfo : EIATTR_KPARAM_INFO
	.align		4
.L_721:
        /*0018*/ 	.byte	0x04, 0x17
        /*001a*/ 	.short	(.L_723 - .L_722)
.L_722:
        /*001c*/ 	.word	0x00000000
        /*0020*/ 	.short	0x0001
        /*0022*/ 	.short	0x0008
        /*0024*/ 	.byte	0x00, 0xf5, 0x21, 0x00


	//----- nvinfo : EIATTR_KPARAM_INFO
	.align		4
.L_723:
        /*0028*/ 	.byte	0x04, 0x17
        /*002a*/ 	.short	(.L_725 - .L_724)
.L_724:
        /*002c*/ 	.word	0x00000000
        /*0030*/ 	.short	0x0000
        /*0032*/ 	.short	0x0000
        /*0034*/ 	.byte	0x00, 0xf5, 0x21, 0x00


	//----- nvinfo : EIATTR_SPARSE_MMA_MASK
	.align		4
.L_725:
        /*0038*/ 	.byte	0x03, 0x50
        /*003a*/ 	.short	0x0000


	//----- nvinfo : EIATTR_MAXREG_COUNT
	.align		4
        /*003c*/ 	.byte	0x03, 0x1b
        /*003e*/ 	.short	0x00ff


	//----- nvinfo : EIATTR_NUM_BARRIERS
	.align		4
        /*0040*/ 	.byte	0x02, 0x4c
        /*0042*/ 	.byte	0x01
	.zero		1


	//----- nvinfo : EIATTR_MERCURY_ISA_VERSION
	.align		4
        /*0044*/ 	.byte	0x03, 0x5f
        /*0046*/ 	.short	0x0101


	//----- nvinfo : EIATTR_VRC_CTA_INIT_COUNT
	.align		4
        /*0048*/ 	.byte	0x02, 0x4a
	.zero		1
	.zero		1


	//----- nvinfo : EIATTR_EXIT_INSTR_OFFSETS
	.align		4
        /*004c*/ 	.byte	0x04, 0x1c
        /*004e*/ 	.short	(.L_727 - .L_726)


	//   ....[0]....
.L_726:
        /*0050*/ 	.word	0x00000200


	//   ....[1]....
        /*0054*/ 	.word	0x00000270


	//----- nvinfo : EIATTR_CBANK_PARAM_SIZE
	.align		4
.L_727:
        /*0058*/ 	.byte	0x03, 0x19
        /*005a*/ 	.short	0x0014


	//----- nvinfo : EIATTR_PARAM_CBANK
	.align		4
        /*005c*/ 	.byte	0x04, 0x0a
        /*005e*/ 	.short	(.L_729 - .L_728)
	.align		4
.L_728:
        /*0060*/ 	.word	index@(.nv.constant0.compute_total_weight_kernel)
        /*0064*/ 	.short	0x0380
        /*0066*/ 	.short	0x0014


	//----- nvinfo : EIATTR_SW_WAR
	.align		4
.L_729:
        /*0068*/ 	.byte	0x04, 0x36
        /*006a*/ 	.short	(.L_731 - .L_730)
.L_730:
        /*006c*/ 	.word	0x00000008
.L_731:


//--------------------- .nv.info.init_centroids_kernel --------------------------
	.section	.nv.info.init_centroids_kernel,"",@"SHT_CUDA_INFO"
	.sectionflags	@""
	.align	4


	//----- nvinfo : EIATTR_CUDA_API_VERSION
	.align		4
        /*0000*/ 	.byte	0x04, 0x37
        /*0002*/ 	.short	(.L_733 - .L_732)
.L_732:
        /*0004*/ 	.word	0x00000082


	//----- nvinfo : EIATTR_KPARAM_INFO
	.align		4
.L_733:
        /*0008*/ 	.byte	0x04, 0x17
        /*000a*/ 	.short	(.L_735 - .L_734)
.L_734:
        /*000c*/ 	.word	0x00000000
        /*0010*/ 	.short	0x000b
        /*0012*/ 	.short	0x004c
        /*0014*/ 	.byte	0x00, 0xf0, 0x11, 0x00


	//----- nvinfo : EIATTR_KPARAM_INFO
	.align		4
.L_735:
        /*0018*/ 	.byte	0x04, 0x17
        /*001a*/ 	.short	(.L_737 - .L_736)
.L_736:
        /*001c*/ 	.word	0x00000000
        /*0020*/ 	.short	0x000a
        /*0022*/ 	.short	0x0048
        /*0024*/ 	.byte	0x00, 0xf0, 0x11, 0x00


	//----- nvinfo : EIATTR_KPARAM_INFO
	.align		4
.L_737:
        /*0028*/ 	.byte	0x04, 0x17
        /*002a*/ 	.short	(.L_739 - .L_738)
.L_738:
        /*002c*/ 	.word	0x00000000
        /*0030*/ 	.short	0x0009
        /*0032*/ 	.short	0x0044
        /*0034*/ 	.byte	0x00, 0xf0, 0x11, 0x00


	//----- nvinfo : EIATTR_KPARAM_INFO
	.align		4
.L_739:
        /*0038*/ 	.byte	0x04, 0x17
        /*003a*/ 	.short	(.L_741 - .L_740)
.L_740:
        /*003c*/ 	.word	0x00000000
        /*0040*/ 	.short	0x0008
        /*0042*/ 	.short	0x0040
        /*0044*/ 	.byte	0x00, 0xf0, 0x11, 0x00


	//----- nvinfo : EIATTR_KPARAM_INFO
	.align		4
.L_741:
        /*0048*/ 	.byte	0x04, 0x17
        /*004a*/ 	.short	(.L_743 - .L_742)
.L_742:
        /*004c*/ 	.word	0x00000000
        /*0050*/ 	.short	0x0007
        /*0052*/ 	.short	0x0038
        /*0054*/ 	.byte	0x00, 0xf5, 0x21, 0x00


	//----- nvinfo : EIATTR_KPARAM_INFO
	.align		4
.L_743:
        /*0058*/ 	.byte	0x04, 0x17
        /*005a*/ 	.short	(.L_745 - .L_744)
.L_744:
        /*005c*/ 	.word	0x00000000
        /*0060*/ 	.short	0x0006
        /*0062*/ 	.short	0x0030
        /*0064*/ 	.byte	0x00, 0xf5, 0x21, 0x00


	//----- nvinfo : EIATTR_KPARAM_INFO
	.align		4
.L_745:
        /*0068*/ 	.byte	0x04, 0x17
        /*006a*/ 	.short	(.L_747 - .L_746)
.L_746:
        /*006c*/ 	.word	0x00000000
        /*0070*/ 	.short	0x0005
        /*0072*/ 	.short	0x0028
        /*0074*/ 	.byte	0x00, 0xf5, 0x21, 0x00


	//----- nvinfo : EIATTR_KPARAM_INFO
	.align		4
.L_747:
        /*0078*/ 	.byte	0x04, 0x17
        /*007a*/ 	.short	(.L_749 - .L_748)
.L_748:
        /*007c*/ 	.word	0x00000000
        /*0080*/ 	.short	0x0004
        /*0082*/ 	.short	0x0020
        /*0084*/ 	.byte	0x00, 0xf5, 0x21, 0x00


	//----- nvinfo : EIATTR_KPARAM_INFO
	.align		4
.L_749:
        /*0088*/ 	.byte	0x04, 0x17
        /*008a*/ 	.short	(.L_751 - .L_750)
.L_750:
        /*008c*/ 	.word	0x00000000
        /*0090*/ 	.short	0x0003
        /*0092*/ 	.short	0x0018
        /*0094*/ 	.byte	0x00, 0xf5, 0x21, 0x00


	//----- nvinfo : EIATTR_KPARAM_INFO
	.align		4
.L_751:
        /*0098*/ 	.byte	0x04, 0x17
        /*009a*/ 	.short	(.L_753 - .L_752)
.L_752:
        /*009c*/ 	.word	0x00000000
        /*00a0*/ 	.short	0x0002
        /*00a2*/ 	.short	0x0010
        /*00a4*/ 	.byte	0x00, 0xf5, 0x21, 0x00


	//----- nvinfo : EIATTR_KPARAM_INFO
	.align		4
.L_753:
        /*00a8*/ 	.byte	0x04, 0x17
        /*00aa*/ 	.short	(.L_755 - .L_754)
.L_754:
        /*00ac*/ 	.word	0x00000000
        /*00b0*/ 	.short	0x0001
        /*00b2*/ 	.short	0x0008
        /*00b4*/ 	.byte	0x00, 0xf5, 0x21, 0x00


	//----- nvinfo : EIATTR_KPARAM_INFO
	.align		4
.L_755:
        /*00b8*/ 	.byte	0x04, 0x17
        /*00ba*/ 	.short	(.L_757 - .L_756)
.L_756:
        /*00bc*/ 	.word	0x00000000
        /*00c0*/ 	.short	0x0000
        /*00c2*/ 	.short	0x0000
        /*00c4*/ 	.byte	0x00, 0xf5, 0x21, 0x00


	//----- nvinfo : EIATTR_SPARSE_MMA_MASK
	.align		4
.L_757:
        /*00c8*/ 	.byte	0x03, 0x50
        /*00ca*/ 	.short	0x0000


	//----- nvinfo : EIATTR_MAXREG_COUNT
	.align		4
        /*00cc*/ 	.byte	0x03, 0x1b
        /*00ce*/ 	.short	0x00ff


	//----- nvinfo : EIATTR_MERCURY_ISA_VERSION
	.align		4
        /*00d0*/ 	.byte	0x03, 0x5f
        /*00d2*/ 	.short	0x0101


	//----- nvinfo : EIATTR_VRC_CTA_INIT_COUNT
	.align		4
        /*00d4*/ 	.byte	0x02, 0x4a
	.zero		1
	.zero		1


	//----- nvinfo : EIATTR_EXIT_INSTR_OFFSETS
	.align		4
        /*00d8*/ 	.byte	0x04, 0x1c
        /*00da*/ 	.short	(.L_759 - .L_758)


	//   ....[0]....
.L_758:
        /*00dc*/ 	.word	0x00000080


	//   ....[1]....
        /*00e0*/ 	.word	0x000026d0


	//   ....[2]....
        /*00e4*/ 	.word	0x000029b0


	//   ....[3]....
        /*00e8*/ 	.word	0x00003800


	//----- nvinfo : EIATTR_CRS_STACK_SIZE
	.align		4
.L_759:
        /*00ec*/ 	.byte	0x04, 0x1e
        /*00ee*/ 	.short	(.L_761 - .L_760)
.L_760:
        /*00f0*/ 	.word	0x00000000


	//----- nvinfo : EIATTR_CBANK_PARAM_SIZE
	.align		4
.L_761:
        /*00f4*/ 	.byte	0x03, 0x19
        /*00f6*/ 	.short	0x0050


	//----- nvinfo : EIATTR_PARAM_CBANK
	.align		4
        /*00f8*/ 	.byte	0x04, 0x0a
        /*00fa*/ 	.short	(.L_763 - .L_762)
	.align		4
.L_762:
        /*00fc*/ 	.word	index@(.nv.constant0.init_centroids_kernel)
        /*0100*/ 	.short	0x0380
        /*0102*/ 	.short	0x0050


	//----- nvinfo : EIATTR_SW_WAR
	.align		4
.L_763:
        /*0104*/ 	.byte	0x04, 0x36
        /*0106*/ 	.short	(.L_765 - .L_764)
.L_764:
        /*0108*/ 	.word	0x00000008
.L_765:


//--------------------- .nv.callgraph             --------------------------
	.section	.nv.callgraph,"",@"SHT_CUDA_CALLGRAPH"
	.align	4
	.sectionentsize	8
	.align		4
        /*0000*/ 	.word	0x00000000
	.align		4
        /*0004*/ 	.word	0xffffffff
	.align		4
        /*0008*/ 	.word	0x00000000
	.align		4
        /*000c*/ 	.word	0xfffffffe
	.align		4
        /*0010*/ 	.word	0x00000000
	.align		4
        /*0014*/ 	.word	0xfffffffd
	.align		4
        /*0018*/ 	.word	0x00000000
	.align		4
        /*001c*/ 	.word	0xfffffffc


//--------------------- .nv.constant4             --------------------------
	.section	.nv.constant4,"a",@progbits
	.align	8
	.align		8
.nv.constant4:
        /*0000*/ 	.dword	precalc_xorwow_matrix
	.align		8
        /*0008*/ 	.dword	precalc_xorwow_offset_matrix
	.align		8
        /*0010*/ 	.dword	mrg32k3aM1
	.align		8
        /*0018*/ 	.dword	mrg32k3aM2
	.align		8
        /*0020*/ 	.dword	mrg32k3aM1SubSeq
	.align		8
        /*0028*/ 	.dword	mrg32k3aM2SubSeq
	.align		8
        /*0030*/ 	.dword	mrg32k3aM1Seq
	.align		8
        /*0038*/ 	.dword	mrg32k3aM2Seq
	.align		8
        /*0040*/ 	.dword	_ZN34_INTERNAL_fbbcf84f_4_k_cu_352aafc74cuda3std3__45__cpo5beginE
	.align		8
        /*0048*/ 	.dword	_ZN34_INTERNAL_fbbcf84f_4_k_cu_352aafc74cuda3std3__45__cpo3endE
	.align		8
        /*0050*/ 	.dword	_ZN34_INTERNAL_fbbcf84f_4_k_cu_352aafc74cuda3std3__45__cpo6cbeginE
	.align		8
        /*0058*/ 	.dword	_ZN34_INTERNAL_fbbcf84f_4_k_cu_352aafc74cuda3std3__45__cpo4cendE
	.align		8
        /*0060*/ 	.dword	_ZN34_INTERNAL_fbbcf84f_4_k_cu_352aafc74cuda3std3__45__cpo6rbeginE
	.align		8
        /*0068*/ 	.dword	_ZN34_INTERNAL_fbbcf84f_4_k_cu_352aafc74cuda3std3__45__cpo4rendE
	.align		8
        /*0070*/ 	.dword	_ZN34_INTERNAL_fbbcf84f_4_k_cu_352aafc74cuda3std3__45__cpo7crbeginE
	.align		8
        /*0078*/ 	.dword	_ZN34_INTERNAL_fbbcf84f_4_k_cu_352aafc74cuda3std3__45__cpo5crendE
	.align		8
        /*0080*/ 	.dword	_ZN34_INTERNAL_fbbcf84f_4_k_cu_352aafc74cuda3std3__436_GLOBAL__N__fbbcf84f_4_k_cu_352aafc76ignoreE
	.align		8
        /*0088*/ 	.dword	_ZN34_INTERNAL_fbbcf84f_4_k_cu_352aafc74cuda3std3__419piecewise_constructE
	.align		8
        /*0090*/ 	.dword	_ZN34_INTERNAL_fbbcf84f_4_k_cu_352aafc74cuda3std3__48in_placeE
	.align		8
        /*0098*/ 	.dword	_ZN34_INTERNAL_fbbcf84f_4_k_cu_352aafc74cuda3std3__420unreachable_sentinelE
	.align		8
        /*00a0*/ 	.dword	_ZN34_INTERNAL_fbbcf84f_4_k_cu_352aafc74cuda3std3__47nulloptE
	.align		8
        /*00a8*/ 	.dword	_ZN34_INTERNAL_fbbcf84f_4_k_cu_352aafc74cuda3std3__48unexpectE
	.align		8
        /*00b0*/ 	.dword	_ZN34_INTERNAL_fbbcf84f_4_k_cu_352aafc74cuda3std6ranges3__45__cpo4swapE
	.align		8
        /*00b8*/ 	.dword	_ZN34_INTERNAL_fbbcf84f_4_k_cu_352aafc74cuda3std6ranges3__45__cpo9iter_moveE
	.align		8
        /*00c0*/ 	.dword	_ZN34_INTERNAL_fbbcf84f_4_k_cu_352aafc74cuda3std6ranges3__45__cpo5beginE
	.align		8
        /*00c8*/ 	.dword	_ZN34_INTERNAL_fbbcf84f_4_k_cu_352aafc74cuda3std6ranges3__45__cpo3endE
	.align		8
        /*00d0*/ 	.dword	_ZN34_INTERNAL_fbbcf84f_4_k_cu_352aafc74cuda3std6ranges3__45__cpo6cbeginE
	.align		8
        /*00d8*/ 	.dword	_ZN34_INTERNAL_fbbcf84f_4_k_cu_352aafc74cuda3std6ranges3__45__cpo4cendE
	.align		8
        /*00e0*/ 	.dword	_ZN34_INTERNAL_fbbcf84f_4_k_cu_352aafc74cuda3std6ranges3__45__cpo7advanceE
	.align		8
        /*00e8*/ 	.dword	_ZN34_INTERNAL_fbbcf84f_4_k_cu_352aafc74cuda3std6ranges3__45__cpo9iter_swapE
	.align		8
        /*00f0*/ 	.dword	_ZN34_INTERNAL_fbbcf84f_4_k_cu_352aafc74cuda3std6ranges3__45__cpo4nextE
	.align		8
        /*00f8*/ 	.dword	_ZN34_INTERNAL_fbbcf84f_4_k_cu_352aafc74cuda3std6ranges3__45__cpo4prevE
	.align		8
        /*0100*/ 	.dword	_ZN34_INTERNAL_fbbcf84f_4_k_cu_352aafc74cuda3std6ranges3__45__cpo4dataE
	.align		8
        /*0108*/ 	.dword	_ZN34_INTERNAL_fbbcf84f_4_k_cu_352aafc74cuda3std6ranges3__45__cpo5cdataE
	.align		8
        /*0110*/ 	.dword	_ZN34_INTERNAL_fbbcf84f_4_k_cu_352aafc74cuda3std6ranges3__45__cpo4sizeE
	.align		8
        /*0118*/ 	.dword	_ZN34_INTERNAL_fbbcf84f_4_k_cu_352aafc74cuda3std6ranges3__45__cpo5ssizeE
	.align		8
        /*0120*/ 	.dword	_ZN34_INTERNAL_fbbcf84f_4_k_cu_352aafc74cuda3std6ranges3__45__cpo8distanceE
	.align		8
        /*0128*/ 	.dword	_ZN34_INTERNAL_fbbcf84f_4_k_cu_352aafc76thrust24THRUST_300001_SM_1000_NS8cuda_cub3parE
	.align		8
        /*0130*/ 	.dword	_ZN34_INTERNAL_fbbcf84f_4_k_cu_352aafc76thrust24THRUST_300001_SM_1000_NS8cuda_cub10par_nosyncE
	.align		8
        /*0138*/ 	.dword	_ZN34_INTERNAL_fbbcf84f_4_k_cu_352aafc76thrust24THRUST_300001_SM_1000_NS6system6detail10sequential3seqE
	.align		8
        /*0140*/ 	.dword	_ZN34_INTERNAL_fbbcf84f_4_k_cu_352aafc76thrust24THRUST_300001_SM_1000_NS6system3cpp3parE
	.align		8
        /*0148*/ 	.dword	_ZN34_INTERNAL_fbbcf84f_4_k_cu_352aafc76thrust24THRUST_300001_SM_1000_NS12placeholders2_1E
	.align		8
        /*0150*/ 	.dword	_ZN34_INTERNAL_fbbcf84f_4_k_cu_352aafc76thrust24THRUST_300001_SM_1000_NS12placeholders2_2E
	.align		8
        /*0158*/ 	.dword	_ZN34_INTERNAL_fbbcf84f_4_k_cu_352aafc76thrust24THRUST_300001_SM_1000_NS12placeholders2_3E
	.align		8
        /*0160*/ 	.dword	_ZN34_INTERNAL_fbbcf84f_4_k_cu_352aafc76thrust24THRUST_300001_SM_1000_NS12placeholders2_4E
	.align		8
        /*0168*/ 	.dword	_ZN34_INTERNAL_fbbcf84f_4_k_cu_352aafc76thrust24THRUST_300001_SM_1000_NS12placeholders2_5E
	.align		8
        /*0170*/ 	.dword	_ZN34_INTERNAL_fbbcf84f_4_k_cu_352aafc76thrust24THRUST_300001_SM_1000_NS12placeholders2_6E
	.align		8
        /*0178*/ 	.dword	_ZN34_INTERNAL_fbbcf84f_4_k_cu_352aafc76thrust24THRUST_300001_SM_1000_NS12placeholders2_7E
	.align		8
        /*0180*/ 	.dword	_ZN34_INTERNAL_fbbcf84f_4_k_cu_352aafc76thrust24THRUST_300001_SM_1000_NS12placeholders2_8E
	.align		8
        /*0188*/ 	.dword	_ZN34_INTERNAL_fbbcf84f_4_k_cu_352aafc76thrust24THRUST_300001_SM_1000_NS12placeholders2_9E
	.align		8
        /*0190*/ 	.dword	_ZN34_INTERNAL_fbbcf84f_4_k_cu_352aafc76thrust24THRUST_300001_SM_1000_NS12placeholders3_10E
	.align		8
        /*0198*/ 	.dword	_ZN34_INTERNAL_fbbcf84f_4_k_cu_352aafc76thrust24THRUST_300001_SM_1000_NS3seqE
	.align		8
        /*01a0*/ 	.dword	_ZN34_INTERNAL_fbbcf84f_4_k_cu_352aafc76thrust24THRUST_300001_SM_1000_NS6deviceE


//--------------------- .nv.constant3             --------------------------
	.section	.nv.constant3,"a",@progbits
	.align	8
.nv.constant3:
	.type		__cr_lgamma_table,@object
	.size		__cr_lgamma_table,(.L_8 - __cr_lgamma_table)
__cr_lgamma_table:
        /*0000*/ 	.byte	0x00, 0x00, 0x00, 0x00, 0x00, 0x00, 0x00, 0x00, 0x00, 0x00, 0x00, 0x00, 0x00, 0x00, 0x00, 0x00
        /*0010*/ 	.byte	0xef, 0x39, 0xfa, 0xfe, 0x42, 0x2e, 0xe6, 0x3f, 0x02, 0x20, 0x2a, 0xfa, 0x0b, 0xab, 0xfc, 0x3f
        /*0020*/ 	.byte	0xf9, 0x2c, 0x92, 0x7c, 0xa7, 0x6c, 0x09, 0x40, 0xc9, 0x79, 0x44, 0x3c, 0x64, 0x26, 0x13, 0x40
        /*0030*/ 	.byte	0xca, 0x01, 0xcf, 0x3a, 0x27, 0x51, 0x1a, 0x40, 0x30, 0xcc, 0x2d, 0xf3, 0xe1, 0x0c, 0x21, 0x40
        /*0040*/ 	.byte	0x0d, 0xb7, 0xfc, 0x82, 0x8e, 0x35, 0x25, 0x40
.L_8:


//--------------------- .text._ZN3cub18CUB_300001_SM_10006detail11EmptyKernelIvEEvv --------------------------
	.section	.text._ZN3cub18CUB_300001_SM_10006detail11EmptyKernelIvEEvv,"ax",@progbits
	.align	128
        .global         _ZN3cub18CUB_300001_SM_10006detail11EmptyKernelIvEEvv
        .type           _ZN3cub18CUB_300001_SM_10006detail11EmptyKernelIvEEvv,@function
        .size           _ZN3cub18CUB_300001_SM_10006detail11EmptyKernelIvEEvv,(.L_x_652 - _ZN3cub18CUB_300001_SM_10006detail11EmptyKernelIvEEvv)
        .other          _ZN3cub18CUB_300001_SM_10006detail11EmptyKernelIvEEvv,@"STO_CUDA_ENTRY STV_DEFAULT"
_ZN3cub18CUB_300001_SM_10006detail11EmptyKernelIvEEvv:
.text._ZN3cub18CUB_300001_SM_10006detail11EmptyKernelIvEEvv:
[----:B------:R-:W-:Y:S01]  /*0000*/  LDC R1, c[0x0][0x37c] ;  /* 0x0000df00ff017b82 */ /* 0x000fe20000000800 */
[----:B------:R-:W-:Y:S05]  /*0010*/  EXIT ;  /* 0x000000000000794d */ /* 0x000fea0003800000 */
.L_x_0:
[----:B------:R-:W-:-:S00]  /*0020*/  BRA `(.L_x_0) ;  /* 0xfffffffc00fc7947 */ /* 0x000fc0000383ffff */
[----:B------:R-:W-:-:S00]  /*0030*/  NOP ;  /* 0x0000000000007918 */ /* 0x000fc00000000000 */
        /* <DEDUP_REMOVED lines=12> */
.L_x_652:


//--------------------- .text.sssp_detect_negative_cycle_kernel --------------------------
	.section	.text.sssp_detect_negative_cycle_kernel,"ax",@progbits
	.align	128
        .global         sssp_detect_negative_cycle_kernel
        .type           sssp_detect_negative_cycle_kernel,@function
        .size           sssp_detect_negative_cycle_kernel,(.L_x_653 - sssp_detect_negative_cycle_kernel)
        .other          sssp_detect_negative_cycle_kernel,@"STO_CUDA_ENTRY STV_DEFAULT"
sssp_detect_negative_cycle_kernel:
.text.sssp_detect_negative_cycle_kernel:
[----:B------:R-:W-:Y:S01]  /*0000*/  LDC R1, c[0x0][0x37c] ;  /* 0x0000df00ff017b82 */ /* 0x000fe20000000800 */
[----:B------:R-:W0:Y:S07]  /*0010*/  S2R R0, SR_TID.X ;  /* 0x0000000000007919 */ /* 0x000e2e0000002100 */
[----:B------:R-:W0:Y:S01]  /*0020*/  S2UR UR4, SR_CTAID.X ;  /* 0x00000000000479c3 */ /* 0x000e220000002500 */
[----:B------:R-:W1:Y:S07]  /*0030*/  LDCU UR5, c[0x0][0x3a8] ;  /* 0x00007500ff0577ac */ /* 0x000e6e0008000800 */
[----:B------:R-:W0:Y:S02]  /*0040*/  LDC R11, c[0x0][0x360] ;  /* 0x0000d800ff0b7b82 */ /* 0x000e240000000800 */
[----:B0-----:R-:W-:-:S05]  /*0050*/  IMAD R11, R11, UR4, R0 ;  /* 0x000000040b0b7c24 */ /* 0x001fca000f8e0200 */
[----:B-1----:R-:W-:-:S13]  /*0060*/  ISETP.GE.AND P0, PT, R11, UR5, PT ;  /* 0x000000050b007c0c */ /* 0x002fda000bf06270 */
[----:B------:R-:W-:Y:S05]  /*0070*/  @P0 EXIT ;  /* 0x000000000000094d */ /* 0x000fea0003800000 */
[----:B------:R-:W0:Y:S01]  /*0080*/  LDC.64 R2, c[0x0][0x380] ;  /* 0x0000e000ff027b82 */ /* 0x000e220000000a00 */
[----:B------:R-:W1:Y:S07]  /*0090*/  LDCU.64 UR6, c[0x0][0x358] ;  /* 0x00006b00ff0677ac */ /* 0x000e6e0008000a00 */
[----:B------:R-:W2:Y:S08]  /*00a0*/  LDC.64 R8, c[0x0][0x398] ;  /* 0x0000e600ff087b82 */ /* 0x000eb00000000a00 */
[----:B------:R-:W3:Y:S01]  /*00b0*/  LDC.64 R4, c[0x0][0x388] ;  /* 0x0000e200ff047b82 */ /* 0x000ee20000000a00 */
[----:B0-----:R-:W-:-:S06]  /*00c0*/  IMAD.WIDE R2, R11, 0x4, R2 ;  /* 0x000000040b027825 */ /* 0x001fcc00078e0202 */
[----:B-1----:R-:W2:Y:S02]  /*00d0*/  LDG.E.CONSTANT R3, desc[UR6][R2.64] ;  /* 0x0000000602037981 */ /* 0x002ea4000c1e9900 */
[----:B--2---:R-:W-:-:S05]  /*00e0*/  IMAD.WIDE R6, R3, 0x4, R8 ;  /* 0x0000000403067825 */ /* 0x004fca00078e0208 */
[----:B------:R-:W2:Y:S01]  /*00f0*/  LDG.E.CONSTANT R0, desc[UR6][R6.64] ;  /* 0x0000000606007981 */ /* 0x000ea2000c1e9900 */
[----:B---3--:R-:W-:Y:S01]  /*0100*/  IMAD.WIDE R4, R11, 0x4, R4 ;  /* 0x000000040b047825 */ /* 0x008fe200078e0204 */
[----:B--2---:R-:W-:-:S13]  /*0110*/  FSETP.GEU.AND P0, PT, R0, 1.00000000000000000000e+10, PT ;  /* 0x501502f90000780b */ /* 0x004fda0003f0e000 */
[----:B------:R-:W-:Y:S05]  /*0120*/  @P0 EXIT ;  /* 0x000000000000094d */ /* 0x000fea0003800000 */
[----:B------:R-:W2:Y:S01]  /*0130*/  LDG.E.CONSTANT R5, desc[UR6][R4.64] ;  /* 0x0000000604057981 */ /* 0x000ea2000c1e9900 */
[----:B------:R-:W0:Y:S02]  /*0140*/  LDC.64 R2, c[0x0][0x390] ;  /* 0x0000e400ff027b82 */ /* 0x000e240000000a00 */
[----:B0-----:R-:W-:-:S06]  /*0150*/  IMAD.WIDE R2, R11, 0x4, R2 ;  /* 0x000000040b027825 */ /* 0x001fcc00078e0202 */
[----:B------:R-:W3:Y:S01]  /*0160*/  LDG.E.CONSTANT R3, desc[UR6][R2.64] ;  /* 0x0000000602037981 */ /* 0x000ee2000c1e9900 */
[----:B--2---:R-:W-:-:S06]  /*0170*/  IMAD.WIDE R6, R5, 0x4, R8 ;  /* 0x0000000405067825 */ /* 0x004fcc00078e0208 */
[----:B------:R-:W2:Y:S01]  /*0180*/  LDG.E.CONSTANT R7, desc[UR6][R6.64] ;  /* 0x0000000606077981 */ /* 0x000ea2000c1e9900 */
[----:B---3--:R-:W-:-:S05]  /*0190*/  FADD R0, R0, R3 ;  /* 0x0000000300007221 */ /* 0x008fca0000000000 */
[----:B--2---:R-:W-:-:S13]  /*01a0*/  FSETP.GEU.AND P0, PT, R0, R7, PT ;  /* 0x000000070000720b */ /* 0x004fda0003f0e000 */
[----:B------:R-:W-:Y:S05]  /*01b0*/  @P0 EXIT ;  /* 0x000000000000094d */ /* 0x000fea0003800000 */
[----:B------:R-:W0:Y:S01]  /*01c0*/  S2R R4, SR_LANEID ;  /* 0x0000000000047919 */ /* 0x000e220000000000 */
[----:B------:R-:W-:Y:S01]  /*01d0*/  HFMA2 R0, -RZ, RZ, 0, 5.9604644775390625e-08 ;  /* 0x00000001ff007431 */ /* 0x000fe200000001ff */
[----:B------:R-:W1:Y:S01]  /*01e0*/  LDC.64 R2, c[0x0][0x3a0] ;  /* 0x0000e800ff027b82 */ /* 0x000e620000000a00 */
[----:B------:R-:W-:Y:S02]  /*01f0*/  VOTEU.ANY UR4, UPT, PT ;  /* 0x0000000000047886 */ /* 0x000fe400038e0100 */
[----:B------:R-:W-:-:S05]  /*0200*/  UFLO.U32 UR4, UR4 ;  /* 0x00000004000472bd */ /* 0x000fca00080e0000 */
[----:B------:R-:W2:Y:S01]  /*0210*/  REDUX.OR UR5, R0 ;  /* 0x00000000000573c4 */ /* 0x000ea20000004000 */
[----:B0-----:R-:W-:Y:S02]  /*0220*/  ISETP.EQ.U32.AND P0, PT, R4, UR4, PT ;  /* 0x0000000404007c0c */ /* 0x001fe4000bf02070 */
[----:B--2---:R-:W-:-:S11]  /*0230*/  MOV R5, UR5 ;  /* 0x0000000500057c02 */ /* 0x004fd60008000f00 */
[----:B-1----:R-:W-:Y:S01]  /*0240*/  @P0 REDG.E.OR.STRONG.GPU desc[UR6][R2.64], R5 ;  /* 0x000000050200098e */ /* 0x002fe2000f12e106 */
[----:B------:R-:W-:Y:S05]  /*0250*/  EXIT ;  /* 0x000000000000794d */ /* 0x000fea0003800000 */
.L_x_1:
        /* <DEDUP_REMOVED lines=10> */
.L_x_653:


//--------------------- .text.sssp_frontier_relax_kernel --------------------------
	.section	.text.sssp_frontier_relax_kernel,"ax",@progbits
	.align	128
        .global         sssp_frontier_relax_kernel
        .type           sssp_frontier_relax_kernel,@function
        .size           sssp_frontier_relax_kernel,(.L_x_654 - sssp_frontier_relax_kernel)
        .other          sssp_frontier_relax_kernel,@"STO_CUDA_ENTRY STV_DEFAULT"
sssp_frontier_relax_kernel:
.text.sssp_frontier_relax_kernel:
        /* <DEDUP_REMOVED lines=15> */
[----:B------:R-:W2:Y:S04]  /*00f0*/  LDG.E.CONSTANT R5, desc[UR4][R6.64] ;  /* 0x0000000406057981 */ /* 0x000ea8000c1e9900 */
[----:B------:R-:W2:Y:S01]  /*0100*/  LDG.E.CONSTANT R0, desc[UR4][R6.64+0x4] ;  /* 0x0000040406007981 */ /* 0x000ea2000c1e9900 */
[----:B---3--:R-:W-:Y:S01]  /*0110*/  IMAD.WIDE R8, R3, 0x4, R8 ;  /* 0x0000000403087825 */ /* 0x008fe200078e0208 */
[----:B--2---:R-:W-:-:S13]  /*0120*/  ISETP.GE.AND P0, PT, R5, R0, PT ;  /* 0x000000000500720c */ /* 0x004fda0003f06270 */
[----:B------:R-:W-:Y:S05]  /*0130*/  @P0 EXIT ;  /* 0x000000000000094d */ /* 0x000fea0003800000 */
[----:B------:R0:W5:Y:S01]  /*0140*/  LDG.E R2, desc[UR4][R8.64] ;  /* 0x0000000408027981 */ /* 0x000162000c1e1900 */
[--C-:B------:R-:W-:Y:S01]  /*0150*/  IMAD.IADD R7, R0, 0x1, -R5.reuse ;  /* 0x0000000100077824 */ /* 0x100fe200078e0a05 */
[----:B------:R-:W-:Y:S01]  /*0160*/  BSSY B0, `(.L_x_2) ;  /* 0x000002b000007945 */ /* 0x000fe20003800000 */
[----:B------:R-:W-:-:S03]  /*0170*/  IMAD.MOV.U32 R3, RZ, RZ, R5 ;  /* 0x000000ffff037224 */ /* 0x000fc600078e0005 */
[----:B------:R-:W-:-:S13]  /*0180*/  LOP3.LUT P0, R7, R7, 0x3, RZ, 0xc0, !PT ;  /* 0x0000000307077812 */ /* 0x000fda000780c0ff */
[----:B0-----:R-:W-:Y:S05]  /*0190*/  @!P0 BRA `(.L_x_3) ;  /* 0x00000000009c8947 */ /* 0x001fea0003800000 */
[----:B------:R-:W-:Y:S02]  /*01a0*/  HFMA2 R4, -RZ, RZ, 0, 0 ;  /* 0x00000000ff047431 */ /* 0x000fe400000001ff */
[----:B------:R-:W-:-:S07]  /*01b0*/  IMAD.MOV.U32 R3, RZ, RZ, R5 ;  /* 0x000000ffff037224 */ /* 0x000fce00078e0005 */
.L_x_8:
[----:B-1----:R-:W0:Y:S08]  /*01c0*/  LDC.64 R8, c[0x0][0x398] ;  /* 0x0000e600ff087b82 */ /* 0x002e300000000a00 */
[----:B------:R-:W1:Y:S08]  /*01d0*/  LDC.64 R10, c[0x0][0x3a0] ;  /* 0x0000e800ff0a7b82 */ /* 0x000e700000000a00 */
[----:B------:R-:W2:Y:S01]  /*01e0*/  LDC.64 R12, c[0x0][0x3a8] ;  /* 0x0000ea00ff0c7b82 */ /* 0x000ea20000000a00 */
[----:B0-----:R-:W-:-:S05]  /*01f0*/  IMAD.WIDE R8, R3, 0x4, R8 ;  /* 0x0000000403087825 */ /* 0x001fca00078e0208 */
[----:B------:R-:W2:Y:S01]  /*0200*/  LDG.E.CONSTANT R17, desc[UR4][R8.64] ;  /* 0x0000000408117981 */ /* 0x000ea2000c1e9900 */
[----:B-1----:R-:W-:-:S06]  /*0210*/  IMAD.WIDE R10, R3, 0x4, R10 ;  /* 0x00000004030a7825 */ /* 0x002fcc00078e020a */
[----:B------:R-:W3:Y:S01]  /*0220*/  LDG.E.CONSTANT R11, desc[UR4][R10.64] ;  /* 0x000000040a0b7981 */ /* 0x000ee2000c1e9900 */
[----:B--2---:R-:W-:-:S05]  /*0230*/  IMAD.WIDE R12, R17, 0x4, R12 ;  /* 0x00000004110c7825 */ /* 0x004fca00078e020c */
[----:B------:R-:W2:Y:S01]  /*0240*/  LDG.E R14, desc[UR4][R12.64] ;  /* 0x000000040c0e7981 */ /* 0x000ea2000c1e1900 */
[----:B------:R-:W-:Y:S01]  /*0250*/  IADD3 R4, PT, PT, R4, 0x1, RZ ;  /* 0x0000000104047810 */ /* 0x000fe20007ffe0ff */
[----:B------:R-:W-:Y:S01]  /*0260*/  BSSY B1, `(.L_x_4) ;  /* 0x0000018000017945 */ /* 0x000fe20003800000 */
[----:B---3-5:R-:W-:Y:S02]  /*0270*/  FADD R15, R2, R11 ;  /* 0x0000000b020f7221 */ /* 0x028fe40000000000 */
[----:B------:R-:W-:-:S03]  /*0280*/  ISETP.NE.AND P0, PT, R4, R7, PT ;  /* 0x000000070400720c */ /* 0x000fc60003f05270 */
[----:B--2---:R-:W-:-:S13]  /*0290*/  FSETP.GEU.AND P1, PT, R15, R14, PT ;  /* 0x0000000e0f00720b */ /* 0x004fda0003f2e000 */
[----:B------:R-:W-:Y:S05]  /*02a0*/  @P1 BRA `(.L_x_5) ;  /* 0x00000000004c1947 */ /* 0x000fea0003800000 */
.L_x_7:
[----:B------:R-:W-:Y:S05]  /*02b0*/  YIELD ;  /* 0x0000000000007946 */ /* 0x000fea0003800000 */
[----:B------:R-:W2:Y:S02]  /*02c0*/  ATOMG.E.CAS.STRONG.GPU PT, R6, [R12], R14, R15 ;  /* 0x0000000e0c0673a9 */ /* 0x000ea400001ee10f */
[----:B--2---:R-:W-:-:S13]  /*02d0*/  ISETP.NE.AND P1, PT, R6, R14, PT ;  /* 0x0000000e0600720c */ /* 0x004fda0003f25270 */
[----:B------:R-:W-:Y:S05]  /*02e0*/  @!P1 BRA `(.L_x_6) ;  /* 0x0000000000109947 */ /* 0x000fea0003800000 */
[----:B------:R-:W-:Y:S01]  /*02f0*/  FSETP.GEU.AND P1, PT, R15, R6, PT ;  /* 0x000000060f00720b */ /* 0x000fe20003f2e000 */
[----:B------:R-:W-:-:S12]  /*0300*/  IMAD.MOV.U32 R14, RZ, RZ, R6 ;  /* 0x000000ffff0e7224 */ /* 0x000fd800078e0006 */
[----:B------:R-:W-:Y:S05]  /*0310*/  @!P1 BRA `(.L_x_7) ;  /* 0xfffffffc00e49947 */ /* 0x000fea000383ffff */
[----:B------:R-:W-:Y:S05]  /*0320*/  BRA `(.L_x_5) ;  /* 0x00000000002c7947 */ /* 0x000fea0003800000 */
.L_x_6:
[----:B------:R-:W0:Y:S01]  /*0330*/  S2R R6, SR_LANEID ;  /* 0x0000000000067919 */ /* 0x000e220000000000 */
[----:B------:R-:W1:Y:S01]  /*0340*/  LDC.64 R8, c[0x0][0x3b0] ;  /* 0x0000ec00ff087b82 */ /* 0x000e620000000a00 */
[----:B------:R-:W-:Y:S01]  /*0350*/  VOTEU.ANY UR6, UPT, PT ;  /* 0x0000000000067886 */ /* 0x000fe200038e0100 */
[----:B------:R-:W-:Y:S01]  /*0360*/  HFMA2 R15, -RZ, RZ, 0, 5.9604644775390625e-08 ;  /* 0x00000001ff0f7431 */ /* 0x000fe200000001ff */
[----:B------:R-:W-:Y:S02]  /*0370*/  UFLO.U32 UR7, UR6 ;  /* 0x00000006000772bd */ /* 0x000fe400080e0000 */
[----:B------:R-:W2:Y:S03]  /*0380*/  POPC R13, UR6 ;  /* 0x00000006000d7d09 */ /* 0x000ea60008000000 */
[----:B------:R-:W2:Y:S01]  /*0390*/  LDC.64 R10, c[0x0][0x3b8] ;  /* 0x0000ee00ff0a7b82 */ /* 0x000ea20000000a00 */
[----:B-1----:R-:W-:-:S05]  /*03a0*/  IMAD.WIDE R8, R17, 0x4, R8 ;  /* 0x0000000411087825 */ /* 0x002fca00078e0208 */
[----:B------:R1:W-:Y:S01]  /*03b0*/  STG.E desc[UR4][R8.64], R15 ;  /* 0x0000000f08007986 */ /* 0x0003e2000c101904 */
[----:B0-----:R-:W-:-:S13]  /*03c0*/  ISETP.EQ.U32.AND P1, PT, R6, UR7, PT ;  /* 0x0000000706007c0c */ /* 0x001fda000bf22070 */
[----:B--2---:R1:W-:Y:S02]  /*03d0*/  @P1 REDG.E.ADD.STRONG.GPU desc[UR4][R10.64], R13 ;  /* 0x0000000d0a00198e */ /* 0x0043e4000c12e104 */
.L_x_5:
[----:B------:R-:W-:Y:S05]  /*03e0*/  BSYNC B1 ;  /* 0x0000000000017941 */ /* 0x000fea0003800000 */
.L_x_4:
[----:B------:R-:W-:Y:S01]  /*03f0*/  VIADD R3, R3, 0x1 ;  /* 0x0000000103037836 */ /* 0x000fe20000000000 */
[----:B------:R-:W-:Y:S06]  /*0400*/  @P0 BRA `(.L_x_8) ;  /* 0xfffffffc006c0947 */ /* 0x000fec000383ffff */
.L_x_3:
[----:B------:R-:W-:Y:S05]  /*0410*/  BSYNC B0 ;  /* 0x0000000000007941 */ /* 0x000fea0003800000 */
.L_x_2:
[----:B------:R-:W-:-:S04]  /*0420*/  IADD3 R4, PT, PT, R5, -R0, RZ ;  /* 0x8000000005047210 */ /* 0x000fc80007ffe0ff */
[----:B------:R-:W-:-:S13]  /*0430*/  ISETP.GT.U32.AND P0, PT, R4, -0x4, PT ;  /* 0xfffffffc0400780c */ /* 0x000fda0003f04070 */
[----:B------:R-:W-:Y:S05]  /*0440*/  @P0 EXIT ;  /* 0x000000000000094d */ /* 0x000fea0003800000 */
.L_x_25:
[----:B-1----:R-:W0:Y:S08]  /*0450*/  LDC.64 R4, c[0x0][0x398] ;  /* 0x0000e600ff047b82 */ /* 0x002e300000000a00 */
[----:B------:R-:W2:Y:S08]  /*0460*/  LDC.64 R6, c[0x0][0x3a0] ;  /* 0x0000e800ff067b82 */ /* 0x000eb00000000a00 */
[----:B-1----:R-:W1:Y:S01]  /*0470*/  LDC.64 R8, c[0x0][0x3a8] ;  /* 0x0000ea00ff087b82 */ /* 0x002e620000000a00 */
[----:B0-----:R-:W-:-:S05]  /*0480*/  IMAD.WIDE R4, R3, 0x4, R4 ;  /* 0x0000000403047825 */ /* 0x001fca00078e0204 */
[----:B------:R-:W1:Y:S01]  /*0490*/  LDG.E.CONSTANT R15, desc[UR4][R4.64] ;  /* 0x00000004040f7981 */ /* 0x000e62000c1e9900 */
[----:B--2---:R-:W-:-:S05]  /*04a0*/  IMAD.WIDE R6, R3, 0x4, R6 ;  /* 0x0000000403067825 */ /* 0x004fca00078e0206 */
[----:B------:R-:W2:Y:S01]  /*04b0*/  LDG.E.CONSTANT R11, desc[UR4][R6.64] ;  /* 0x00000004060b7981 */ /* 0x000ea2000c1e9900 */
[----:B-1----:R-:W-:-:S05]  /*04c0*/  IMAD.WIDE R8, R15, 0x4, R8 ;  /* 0x000000040f087825 */ /* 0x002fca00078e0208 */
[----:B------:R-:W3:Y:S01]  /*04d0*/  LDG.E R10, desc[UR4][R8.64] ;  /* 0x00000004080a7981 */ /* 0x000ee2000c1e1900 */
[----:B------:R-:W-:Y:S01]  /*04e0*/  VIADD R3, R3, 0x4 ;  /* 0x0000000403037836 */ /* 0x000fe20000000000 */
[----:B------:R-:W-:Y:S01]  /*04f0*/  BSSY B0, `(.L_x_9) ;  /* 0x0000018000007945 */ /* 0x000fe20003800000 */
[----:B--2--5:R-:W-:-:S03]  /*0500*/  FADD R11, R2, R11 ;  /* 0x0000000b020b7221 */ /* 0x024fc60000000000 */
[----:B------:R-:W-:Y:S02]  /*0510*/  ISETP.NE.AND P0, PT, R3, R0, PT ;  /* 0x000000000300720c */ /* 0x000fe40003f05270 */
[----:B---3--:R-:W-:-:S13]  /*0520*/  FSETP.GEU.AND P1, PT, R11, R10, PT ;  /* 0x0000000a0b00720b */ /* 0x008fda0003f2e000 */
[----:B------:R-:W-:Y:S05]  /*0530*/  @P1 BRA `(.L_x_10) ;  /* 0x00000000004c1947 */ /* 0x000fea0003800000 */
.L_x_12:
[----:B------:R-:W-:Y:S05]  /*0540*/  YIELD ;  /* 0x0000000000007946 */ /* 0x000fea0003800000 */
[----:B------:R-:W2:Y:S02]  /*0550*/  ATOMG.E.CAS.STRONG.GPU PT, R12, [R8], R10, R11 ;  /* 0x0000000a080c73a9 */ /* 0x000ea400001ee10b */
[----:B--2---:R-:W-:-:S13]  /*0560*/  ISETP.NE.AND P1, PT, R12, R10, PT ;  /* 0x0000000a0c00720c */ /* 0x004fda0003f25270 */
[----:B------:R-:W-:Y:S05]  /*0570*/  @!P1 BRA `(.L_x_11) ;  /* 0x0000000000109947 */ /* 0x000fea0003800000 */
[-C--:B------:R-:W-:Y:S02]  /*0580*/  FSETP.GEU.AND P1, PT, R11, R12.reuse, PT ;  /* 0x0000000c0b00720b */ /* 0x080fe40003f2e000 */
[----:B------:R-:W-:-:S11]  /*0590*/  MOV R10, R12 ;  /* 0x0000000c000a7202 */ /* 0x000fd60000000f00 */
[----:B------:R-:W-:Y:S05]  /*05a0*/  @!P1 BRA `(.L_x_12) ;  /* 0xfffffffc00e49947 */ /* 0x000fea000383ffff */
[----:B------:R-:W-:Y:S05]  /*05b0*/  BRA `(.L_x_10) ;  /* 0x00000000002c7947 */ /* 0x000fea0003800000 */
.L_x_11:
[----:B------:R-:W0:Y:S01]  /*05c0*/  S2R R12, SR_LANEID ;  /* 0x00000000000c7919 */ /* 0x000e220000000000 */
[----:B------:R-:W1:Y:S01]  /*05d0*/  LDC.64 R8, c[0x0][0x3b0] ;  /* 0x0000ec00ff087b82 */ /* 0x000e620000000a00 */
[----:B------:R-:W-:Y:S02]  /*05e0*/  VOTEU.ANY UR6, UPT, PT ;  /* 0x0000000000067886 */ /* 0x000fe400038e0100 */
[----:B------:R-:W-:Y:S02]  /*05f0*/  UFLO.U32 UR7, UR6 ;  /* 0x00000006000772bd */ /* 0x000fe400080e0000 */
[----:B------:R-:W2:Y:S03]  /*0600*/  POPC R13, UR6 ;  /* 0x00000006000d7d09 */ /* 0x000ea60008000000 */
[----:B------:R-:W2:Y:S01]  /*0610*/  LDC.64 R10, c[0x0][0x3b8] ;  /* 0x0000ee00ff0a7b82 */ /* 0x000ea20000000a00 */
[----:B-1----:R-:W-:-:S04]  /*0620*/  IMAD.WIDE R8, R15, 0x4, R8 ;  /* 0x000000040f087825 */ /* 0x002fc800078e0208 */
[----:B------:R-:W-:Y:S01]  /*0630*/  IMAD.MOV.U32 R15, RZ, RZ, 0x1 ;  /* 0x00000001ff0f7424 */ /* 0x000fe200078e00ff */
[----:B0-----:R-:W-:-:S04]  /*0640*/  ISETP.EQ.U32.AND P1, PT, R12, UR7, PT ;  /* 0x000000070c007c0c */ /* 0x001fc8000bf22070 */
[----:B------:R0:W-:Y:S09]  /*0650*/  STG.E desc[UR4][R8.64], R15 ;  /* 0x0000000f08007986 */ /* 0x0001f2000c101904 */
[----:B--2---:R0:W-:Y:S02]  /*0660*/  @P1 REDG.E.ADD.STRONG.GPU desc[UR4][R10.64], R13 ;  /* 0x0000000d0a00198e */ /* 0x0041e4000c12e104 */
.L_x_10:
[----:B------:R-:W-:Y:S05]  /*0670*/  BSYNC B0 ;  /* 0x0000000000007941 */ /* 0x000fea0003800000 */
.L_x_9:
[----:B0-----:R-:W2:Y:S01]  /*0680*/  LDG.E.CONSTANT R15, desc[UR4][R4.64+0x4] ;  /* 0x00000404040f7981 */ /* 0x001ea2000c1e9900 */
[----:B------:R-:W2:Y:S03]  /*0690*/  LDC.64 R8, c[0x0][0x3a8] ;  /* 0x0000ea00ff087b82 */ /* 0x000ea60000000a00 */
[----:B------:R-:W3:Y:S01]  /*06a0*/  LDG.E.CONSTANT R11, desc[UR4][R6.64+0x4] ;  /* 0x00000404060b7981 */ /* 0x000ee2000c1e9900 */
[----:B--2---:R-:W-:-:S05]  /*06b0*/  IMAD.WIDE R8, R15, 0x4, R8 ;  /* 0x000000040f087825 */ /* 0x004fca00078e0208 */
[----:B------:R-:W2:Y:S01]  /*06c0*/  LDG.E R10, desc[UR4][R8.64] ;  /* 0x00000004080a7981 */ /* 0x000ea2000c1e1900 */
[----:B---3--:R-:W-:Y:S01]  /*06d0*/  FADD R11, R2, R11 ;  /* 0x0000000b020b7221 */ /* 0x008fe20000000000 */
[----:B------:R-:W-:Y:S04]  /*06e0*/  BSSY B0, `(.L_x_13) ;  /* 0x0000016000007945 */ /* 0x000fe80003800000 */
[----:B--2---:R-:W-:-:S13]  /*06f0*/  FSETP.GEU.AND P1, PT, R11, R10, PT ;  /* 0x0000000a0b00720b */ /* 0x004fda0003f2e000 */
[----:B------:R-:W-:Y:S05]  /*0700*/  @P1 BRA `(.L_x_14) ;  /* 0x00000000004c1947 */ /* 0x000fea0003800000 */
.L_x_16:
        /* <DEDUP_REMOVED lines=8> */
.L_x_15:
        /* <DEDUP_REMOVED lines=11> */
.L_x_14:
[----:B------:R-:W-:Y:S05]  /*0840*/  BSYNC B0 ;  /* 0x0000000000007941 */ /* 0x000fea0003800000 */
.L_x_13:
        /* <DEDUP_REMOVED lines=9> */
.L_x_20:
        /* <DEDUP_REMOVED lines=8> */
.L_x_19:
        /* <DEDUP_REMOVED lines=11> */
.L_x_18:
[----:B------:R-:W-:Y:S05]  /*0a10*/  BSYNC B0 ;  /* 0x0000000000007941 */ /* 0x000fea0003800000 */
.L_x_17:
        /* <DEDUP_REMOVED lines=9> */
.L_x_24:
        /* <DEDUP_REMOVED lines=8> */
.L_x_23:
[----:B------:R-:W0:Y:S01]  /*0b30*/  S2R R8, SR_LANEID ;  /* 0x0000000000087919 */ /* 0x000e220000000000 */
[----:B------:R-:W1:Y:S01]  /*0b40*/  LDC.64 R4, c[0x0][0x3b0] ;  /* 0x0000ec00ff047b82 */ /* 0x000e620000000a00 */
[----:B------:R-:W-:Y:S01]  /*0b50*/  VOTEU.ANY UR6, UPT, PT ;  /* 0x0000000000067886 */ /* 0x000fe200038e0100 */
[----:B------:R-:W-:Y:S01]  /*0b60*/  IMAD.MOV.U32 R11, RZ, RZ, 0x1 ;  /* 0x00000001ff0b7424 */ /* 0x000fe200078e00ff */
[----:B------:R-:W-:Y:S02]  /*0b70*/  UFLO.U32 UR7, UR6 ;  /* 0x00000006000772bd */ /* 0x000fe400080e0000 */
[----:B------:R-:W2:Y:S03]  /*0b80*/  POPC R9, UR6 ;  /* 0x0000000600097d09 */ /* 0x000ea60008000000 */
[----:B------:R-:W2:Y:S01]  /*0b90*/  LDC.64 R6, c[0x0][0x3b8] ;  /* 0x0000ee00ff067b82 */ /* 0x000ea20000000a00 */
[----:B-1----:R-:W-:-:S05]  /*0ba0*/  IMAD.WIDE R4, R13, 0x4, R4 ;  /* 0x000000040d047825 */ /* 0x002fca00078e0204 */
[----:B------:R1:W-:Y:S01]  /*0bb0*/  STG.E desc[UR4][R4.64], R11 ;  /* 0x0000000b04007986 */ /* 0x0003e2000c101904 */
[----:B0-----:R-:W-:-:S13]  /*0bc0*/  ISETP.EQ.U32.AND P1, PT, R8, UR7, PT ;  /* 0x0000000708007c0c */ /* 0x001fda000bf22070 */
[----:B--2---:R1:W-:Y:S02]  /*0bd0*/  @P1 REDG.E.ADD.STRONG.GPU desc[UR4][R6.64], R9 ;  /* 0x000000090600198e */ /* 0x0043e4000c12e104 */
.L_x_22:
[----:B------:R-:W-:Y:S05]  /*0be0*/  BSYNC B0 ;  /* 0x0000000000007941 */ /* 0x000fea0003800000 */
.L_x_21:
[----:B------:R-:W-:Y:S05]  /*0bf0*/  @P0 BRA `(.L_x_25) ;  /* 0xfffffff800140947 */ /* 0x000fea000383ffff */
[----:B------:R-:W-:Y:S05]  /*0c00*/  EXIT ;  /* 0x000000000000794d */ /* 0x000fea0003800000 */
.L_x_26:
        /* <DEDUP_REMOVED lines=15> */
.L_x_654:


//--------------------- .text.sssp_init_distances_kernel --------------------------
	.section	.text.sssp_init_distances_kernel,"ax",@progbits
	.align	128
        .global         sssp_init_distances_kernel
        .type           sssp_init_distances_kernel,@function
        .size           sssp_init_distances_kernel,(.L_x_655 - sssp_init_distances_kernel)
        .other          sssp_init_distances_kernel,@"STO_CUDA_ENTRY STV_DEFAULT"
sssp_init_distances_kernel:
.text.sssp_init_distances_kernel:
        /* <DEDUP_REMOVED lines=9> */
[----:B------:R-:W1:Y:S01]  /*0090*/  LDCU UR6, c[0x0][0x388] ;  /* 0x00007100ff0677ac */ /* 0x000e620008000800 */
[----:B------:R-:W2:Y:S01]  /*00a0*/  LDCU.64 UR4, c[0x0][0x358] ;  /* 0x00006b00ff0477ac */ /* 0x000ea20008000a00 */
[C---:B-1----:R-:W-:Y:S01]  /*00b0*/  ISETP.NE.AND P0, PT, R5.reuse, UR6, PT ;  /* 0x0000000605007c0c */ /* 0x042fe2000bf05270 */
[----:B0-----:R-:W-:-:S03]  /*00c0*/  IMAD.WIDE R2, R5, 0x4, R2 ;  /* 0x0000000405027825 */ /* 0x001fc600078e0202 */
[----:B------:R-:W-:-:S05]  /*00d0*/  FSEL R5, RZ, 1.00000000000000000000e+10, !P0 ;  /* 0x501502f9ff057808 */ /* 0x000fca0004000000 */
[----:B--2---:R-:W-:Y:S01]  /*00e0*/  STG.E desc[UR4][R2.64], R5 ;  /* 0x0000000502007986 */ /* 0x004fe2000c101904 */
[----:B------:R-:W-:Y:S05]  /*00f0*/  EXIT ;  /* 0x000000000000794d */ /* 0x000fea0003800000 */
.L_x_27:
        /* <DEDUP_REMOVED lines=16> */
.L_x_655:


//--------------------- .text.sssp_relax_edges_kernel --------------------------
	.section	.text.sssp_relax_edges_kernel,"ax",@progbits
	.align	128
        .global         sssp_relax_edges_kernel
        .type           sssp_relax_edges_kernel,@function
        .size           sssp_relax_edges_kernel,(.L_x_656 - sssp_relax_edges_kernel)
        .other          sssp_relax_edges_kernel,@"STO_CUDA_ENTRY STV_DEFAULT"
sssp_relax_edges_kernel:
.text.sssp_relax_edges_kernel:
        /* <DEDUP_REMOVED lines=15> */
[----:B------:R-:W2:Y:S01]  /*00f0*/  LDG.E R0, desc[UR4][R6.64] ;  /* 0x0000000406007981 */ /* 0x000ea2000c1e1900 */
[----:B---3--:R-:W-:Y:S01]  /*0100*/  IMAD.WIDE R4, R11, 0x4, R4 ;  /* 0x000000040b047825 */ /* 0x008fe200078e0204 */
[----:B--2---:R-:W-:-:S13]  /*0110*/  FSETP.GE.AND P0, PT, R0, 1.00000000000000000000e+10, PT ;  /* 0x501502f90000780b */ /* 0x004fda0003f06000 */
[----:B------:R-:W-:Y:S05]  /*0120*/  @P0 EXIT ;  /* 0x000000000000094d */ /* 0x000fea0003800000 */
[----:B------:R-:W2:Y:S01]  /*0130*/  LDG.E.CONSTANT R5, desc[UR4][R4.64] ;  /* 0x0000000404057981 */ /* 0x000ea2000c1e9900 */
[----:B------:R-:W0:Y:S02]  /*0140*/  LDC.64 R2, c[0x0][0x390] ;  /* 0x0000e400ff027b82 */ /* 0x000e240000000a00 */
[----:B0-----:R-:W-:-:S06]  /*0150*/  IMAD.WIDE R2, R11, 0x4, R2 ;  /* 0x000000040b027825 */ /* 0x001fcc00078e0202 */
[----:B------:R-:W3:Y:S01]  /*0160*/  LDG.E.CONSTANT R3, desc[UR4][R2.64] ;  /* 0x0000000402037981 */ /* 0x000ee2000c1e9900 */
[----:B--2---:R-:W-:-:S05]  /*0170*/  IMAD.WIDE R6, R5, 0x4, R8 ;  /* 0x0000000405067825 */ /* 0x004fca00078e0208 */
[----:B------:R-:W2:Y:S01]  /*0180*/  LDG.E R8, desc[UR4][R6.64] ;  /* 0x0000000406087981 */ /* 0x000ea2000c1e1900 */
[----:B---3--:R-:W-:-:S05]  /*0190*/  FADD R9, R0, R3 ;  /* 0x0000000300097221 */ /* 0x008fca0000000000 */
[----:B--2---:R-:W-:-:S13]  /*01a0*/  FSETP.GEU.AND P0, PT, R9, R8, PT ;  /* 0x000000080900720b */ /* 0x004fda0003f0e000 */
[----:B------:R-:W-:Y:S05]  /*01b0*/  @P0 EXIT ;  /* 0x000000000000094d */ /* 0x000fea0003800000 */
[----:B------:R-:W0:Y:S01]  /*01c0*/  S2R R4, SR_LANEID ;  /* 0x0000000000047919 */ /* 0x000e220000000000 */
[----:B------:R-:W1:Y:S02]  /*01d0*/  LDC.64 R2, c[0x0][0x3a0] ;  /* 0x0000e800ff027b82 */ /* 0x000e640000000a00 */
.L_x_30:
[----:B------:R-:W-:Y:S05]  /*01e0*/  YIELD ;  /* 0x0000000000007946 */ /* 0x000fea0003800000 */
[----:B--2---:R-:W2:Y:S01]  /*01f0*/  ATOMG.E.CAS.STRONG.GPU PT, R5, [R6], R8, R9 ;  /* 0x00000008060573a9 */ /* 0x004ea200001ee109 */
[----:B------:R-:W-:Y:S01]  /*0200*/  BSSY.RECONVERGENT B0, `(.L_x_28) ;  /* 0x0000005000007945 */ /* 0x000fe20003800200 */
[----:B------:R-:W-:Y:S01]  /*0210*/  IMAD.MOV.U32 R0, RZ, RZ, R9 ;  /* 0x000000ffff007224 */ /* 0x000fe200078e0009 */
[----:B--2---:R-:W-:-:S13]  /*0220*/  ISETP.NE.AND P0, PT, R5, R8, PT ;  /* 0x000000080500720c */ /* 0x004fda0003f05270 */
[----:B------:R-:W-:Y:S05]  /*0230*/  @!P0 BRA `(.L_x_29) ;  /* 0x0000000000048947 */ /* 0x000fea0003800000 */
[----:B------:R2:W5:Y:S02]  /*0240*/  LDG.E R0, desc[UR4][R6.64] ;  /* 0x0000000406007981 */ /* 0x000564000c1e1900 */
.L_x_29:
[----:B------:R-:W-:Y:S05]  /*0250*/  BSYNC.RECONVERGENT B0 ;  /* 0x0000000000007941 */ /* 0x000fea0003800200 */
.L_x_28:
[----:B-----5:R-:W-:-:S04]  /*0260*/  FSETP.GE.AND P0, PT, R9, R0, PT ;  /* 0x000000000900720b */ /* 0x020fc80003f06000 */
[----:B------:R-:W-:-:S13]  /*0270*/  FSETP.EQ.OR P0, PT, R0, R8, P0 ;  /* 0x000000080000720b */ /* 0x000fda0000702400 */
[----:B------:R-:W-:Y:S05]  /*0280*/  @P0 EXIT ;  /* 0x000000000000094d */ /* 0x000fea0003800000 */
[----:B------:R-:W-:Y:S02]  /*0290*/  VOTEU.ANY UR6, UPT, PT ;  /* 0x0000000000067886 */ /* 0x000fe400038e0100 */
[----:B------:R-:W-:Y:S02]  /*02a0*/  UFLO.U32 UR7, UR6 ;  /* 0x00000006000772bd */ /* 0x000fe400080e0000 */
[----:B------:R-:W1:Y:S04]  /*02b0*/  POPC R5, UR6 ;  /* 0x0000000600057d09 */ /* 0x000e680008000000 */
[----:B0-----:R-:W-:-:S13]  /*02c0*/  ISETP.EQ.U32.AND P0, PT, R4, UR7, PT ;  /* 0x0000000704007c0c */ /* 0x001fda000bf02070 */
[----:B-1----:R3:W-:Y:S01]  /*02d0*/  @P0 REDG.E.ADD.STRONG.GPU desc[UR4][R2.64], R5 ;  /* 0x000000050200098e */ /* 0x0027e2000c12e104 */
[-C--:B------:R-:W-:Y:S02]  /*02e0*/  FSETP.GEU.AND P0, PT, R9, R0.reuse, PT ;  /* 0x000000000900720b */ /* 0x080fe40003f0e000 */
[----:B------:R-:W-:-:S11]  /*02f0*/  MOV R8, R0 ;  /* 0x0000000000087202 */ /* 0x000fd60000000f00 */
[----:B---3--:R-:W-:Y:S05]  /*0300*/  @!P0 BRA `(.L_x_30) ;  /* 0xfffffffc00b48947 */ /* 0x008fea000383ffff */
[----:B------:R-:W-:Y:S05]  /*0310*/  EXIT ;  /* 0x000000000000794d */ /* 0x000fea0003800000 */
.L_x_31:
        /* <DEDUP_REMOVED lines=14> */
.L_x_656:


//--------------------- .text.dbscan_compact_labels_kernel --------------------------
	.section	.text.dbscan_compact_labels_kernel,"ax",@progbits
	.align	128
        .global         dbscan_compact_labels_kernel
        .type           dbscan_compact_labels_kernel,@function
        .size           dbscan_compact_labels_kernel,(.L_x_657 - dbscan_compact_labels_kernel)
        .other          dbscan_compact_labels_kernel,@"STO_CUDA_ENTRY STV_DEFAULT"
dbscan_compact_labels_kernel:
.text.dbscan_compact_labels_kernel:
        /* <DEDUP_REMOVED lines=9> */
[----:B------:R-:W1:Y:S01]  /*0090*/  LDCU.64 UR4, c[0x0][0x358] ;  /* 0x00006b00ff0477ac */ /* 0x000e620008000a00 */
[----:B0-----:R-:W-:-:S05]  /*00a0*/  IMAD.WIDE R2, R5, 0x4, R2 ;  /* 0x0000000405027825 */ /* 0x001fca00078e0202 */
[----:B-1----:R-:W2:Y:S02]  /*00b0*/  LDG.E R7, desc[UR4][R2.64] ;  /* 0x0000000402077981 */ /* 0x002ea4000c1e1900 */
[----:B--2---:R-:W-:-:S13]  /*00c0*/  ISETP.GE.AND P0, PT, R7, RZ, PT ;  /* 0x000000ff0700720c */ /* 0x004fda0003f06270 */
[----:B------:R-:W-:Y:S05]  /*00d0*/  @!P0 EXIT ;  /* 0x000000000000894d */ /* 0x000fea0003800000 */
[----:B------:R-:W0:Y:S02]  /*00e0*/  LDC.64 R4, c[0x0][0x388] ;  /* 0x0000e200ff047b82 */ /* 0x000e240000000a00 */
[----:B0-----:R-:W-:-:S06]  /*00f0*/  IMAD.WIDE.U32 R4, R7, 0x4, R4 ;  /* 0x0000000407047825 */ /* 0x001fcc00078e0004 */
[----:B------:R-:W2:Y:S04]  /*0100*/  LDG.E.CONSTANT R5, desc[UR4][R4.64] ;  /* 0x0000000404057981 */ /* 0x000ea8000c1e9900 */
[----:B--2---:R-:W-:Y:S01]  /*0110*/  STG.E desc[UR4][R2.64], R5 ;  /* 0x0000000502007986 */ /* 0x004fe2000c101904 */
[----:B------:R-:W-:Y:S05]  /*0120*/  EXIT ;  /* 0x000000000000794d */ /* 0x000fea0003800000 */
.L_x_32:
        /* <DEDUP_REMOVED lines=13> */
.L_x_657:


//--------------------- .text.dbscan_finalize_noise_kernel --------------------------
	.section	.text.dbscan_finalize_noise_kernel,"ax",@progbits
	.align	128
        .global         dbscan_finalize_noise_kernel
        .type           dbscan_finalize_noise_kernel,@function
        .size           dbscan_finalize_noise_kernel,(.L_x_658 - dbscan_finalize_noise_kernel)
        .other          dbscan_finalize_noise_kernel,@"STO_CUDA_ENTRY STV_DEFAULT"
dbscan_finalize_noise_kernel:
.text.dbscan_finalize_noise_kernel:
        /* <DEDUP_REMOVED lines=12> */
[----:B--2---:R-:W-:-:S13]  /*00c0*/  ISETP.NE.AND P0, PT, R0, -0x2, PT ;  /* 0xfffffffe0000780c */ /* 0x004fda0003f05270 */
[----:B------:R-:W-:Y:S05]  /*00d0*/  @P0 EXIT ;  /* 0x000000000000094d */ /* 0x000fea0003800000 */
[----:B------:R-:W-:-:S05]  /*00e0*/  MOV R5, 0xffffffff ;  /* 0xffffffff00057802 */ /* 0x000fca0000000f00 */
[----:B------:R-:W-:Y:S01]  /*00f0*/  STG.E desc[UR4][R2.64], R5 ;  /* 0x0000000502007986 */ /* 0x000fe2000c101904 */
[----:B------:R-:W-:Y:S05]  /*0100*/  EXIT ;  /* 0x000000000000794d */ /* 0x000fea0003800000 */
.L_x_33:
        /* <DEDUP_REMOVED lines=15> */
.L_x_658:


//--------------------- .text.dbscan_propagate_labels_kernel --------------------------
	.section	.text.dbscan_propagate_labels_kernel,"ax",@progbits
	.align	128
        .global         dbscan_propagate_labels_kernel
        .type           dbscan_propagate_labels_kernel,@function
        .size           dbscan_propagate_labels_kernel,(.L_x_659 - dbscan_propagate_labels_kernel)
        .other          dbscan_propagate_labels_kernel,@"STO_CUDA_ENTRY STV_DEFAULT"
dbscan_propagate_labels_kernel:
.text.dbscan_propagate_labels_kernel:
        /* <DEDUP_REMOVED lines=10> */
[----:B0-----:R-:W-:-:S06]  /*00a0*/  IMAD.WIDE R10, R7, 0x4, R10 ;  /* 0x00000004070a7825 */ /* 0x001fcc00078e020a */
[----:B-1----:R-:W2:Y:S02]  /*00b0*/  LDG.E R10, desc[UR4][R10.64] ;  /* 0x000000040a0a7981 */ /* 0x002ea4000c1e1900 */
[----:B--2---:R-:W-:-:S13]  /*00c0*/  ISETP.GE.AND P0, PT, R10, RZ, PT ;  /* 0x000000ff0a00720c */ /* 0x004fda0003f06270 */
[----:B------:R-:W-:Y:S05]  /*00d0*/  @!P0 EXIT ;  /* 0x000000000000894d */ /* 0x000fea0003800000 */
[----:B------:R-:W0:Y:S08]  /*00e0*/  LDC.64 R4, c[0x0][0x388] ;  /* 0x0000e200ff047b82 */ /* 0x000e300000000a00 */
[----:B------:R-:W1:Y:S01]  /*00f0*/  LDC.64 R2, c[0x0][0x390] ;  /* 0x0000e400ff027b82 */ /* 0x000e620000000a00 */
[----:B0-----:R-:W-:-:S06]  /*0100*/  IMAD.WIDE R4, R7, 0x4, R4 ;  /* 0x0000000407047825 */ /* 0x001fcc00078e0204 */
[----:B------:R-:W2:Y:S01]  /*0110*/  LDG.E.CONSTANT R5, desc[UR4][R4.64] ;  /* 0x0000000404057981 */ /* 0x000ea2000c1e9900 */
[----:B-1----:R-:W-:Y:S01]  /*0120*/  IMAD.WIDE R2, R7, 0x4, R2 ;  /* 0x0000000407027825 */ /* 0x002fe200078e0202 */
[----:B--2---:R-:W-:-:S13]  /*0130*/  ISETP.GE.AND P0, PT, R5, 0x1, PT ;  /* 0x000000010500780c */ /* 0x004fda0003f06270 */
[----:B------:R-:W-:Y:S05]  /*0140*/  @!P0 EXIT ;  /* 0x000000000000894d */ /* 0x000fea0003800000 */
[----:B------:R0:W5:Y:S01]  /*0150*/  LDG.E.CONSTANT R9, desc[UR4][R2.64] ;  /* 0x0000000402097981 */ /* 0x000162000c1e9900 */
[C---:B------:R-:W-:Y:S01]  /*0160*/  ISETP.GE.U32.AND P0, PT, R5.reuse, 0x8, PT ;  /* 0x000000080500780c */ /* 0x040fe20003f06070 */
[----:B------:R-:W-:Y:S01]  /*0170*/  BSSY.RECONVERGENT B0, `(.L_x_34) ;  /* 0x00000a0000007945 */ /* 0x000fe20003800200 */
[----:B------:R-:W-:Y:S01]  /*0180*/  LOP3.LUT R8, R5, 0x7, RZ, 0xc0, !PT ;  /* 0x0000000705087812 */ /* 0x000fe200078ec0ff */
[----:B------:R-:W-:-:S10]  /*0190*/  IMAD.MOV.U32 R0, RZ, RZ, RZ ;  /* 0x000000ffff007224 */ /* 0x000fd400078e00ff */
[----:B0-----:R-:W-:Y:S05]  /*01a0*/  @!P0 BRA `(.L_x_35) ;  /* 0x0000000800708947 */ /* 0x001fea0003800000 */
[----:B------:R-:W0:Y:S01]  /*01b0*/  LDC.64 R2, c[0x0][0x380] ;  /* 0x0000e000ff027b82 */ /* 0x000e220000000a00 */
[----:B------:R-:W-:Y:S01]  /*01c0*/  LOP3.LUT R0, R5, 0x7ffffff8, RZ, 0xc0, !PT ;  /* 0x7ffffff805007812 */ /* 0x000fe200078ec0ff */
[----:B-----5:R-:W-:-:S04]  /*01d0*/  IMAD.MOV.U32 R13, RZ, RZ, R9 ;  /* 0x000000ffff0d7224 */ /* 0x020fc800078e0009 */
[----:B------:R-:W-:Y:S02]  /*01e0*/  IMAD.MOV R11, RZ, RZ, -R0 ;  /* 0x000000ffff0b7224 */ /* 0x000fe400078e0a00 */
[----:B------:R-:W1:Y:S01]  /*01f0*/  LDC.64 R6, c[0x0][0x398] ;  /* 0x0000e600ff067b82 */ /* 0x000e620000000a00 */
[----:B0-----:R-:W-:-:S05]  /*0200*/  IADD3 R4, P0, PT, R2, 0x10, RZ ;  /* 0x0000001002047810 */ /* 0x001fca0007f1e0ff */
[----:B------:R-:W-:-:S08]  /*0210*/  IMAD.X R5, RZ, RZ, R3, P0 ;  /* 0x000000ffff057224 */ /* 0x000fd000000e0603 */
.L_x_52:
[----:B0-----:R-:W-:-:S05]  /*0220*/  IMAD.WIDE R2, R13, 0x4, R4 ;  /* 0x000000040d027825 */ /* 0x001fca00078e0204 */
[----:B------:R-:W1:Y:S04]  /*0230*/  LDG.E.CONSTANT R17, desc[UR4][R2.64+-0x10] ;  /* 0xfffff00402117981 */ /* 0x000e68000c1e9900 */
[----:B------:R-:W2:Y:S01]  /*0240*/  LDG.E.CONSTANT R19, desc[UR4][R2.64+-0xc] ;  /* 0xfffff40402137981 */ /* 0x000ea2000c1e9900 */
[----:B-1----:R-:W-:-:S05]  /*0250*/  IMAD.WIDE R16, R17, 0x4, R6 ;  /* 0x0000000411107825 */ /* 0x002fca00078e0206 */
[----:B------:R-:W3:Y:S01]  /*0260*/  LDG.E R15, desc[UR4][R16.64] ;  /* 0x00000004100f7981 */ /* 0x000ee2000c1e1900 */
[----:B------:R-:W-:Y:S01]  /*0270*/  BSSY.RECONVERGENT B1, `(.L_x_36) ;  /* 0x000000f000017945 */ /* 0x000fe20003800200 */
[C---:B---3--:R-:W-:Y:S02]  /*0280*/  ISETP.GT.AND P0, PT, R15.reuse, R10, PT ;  /* 0x0000000a0f00720c */ /* 0x048fe40003f04270 */
[----:B------:R-:W-:Y:S01]  /*0290*/  ISETP.LT.U32.AND P1, PT, R15, -0x2, PT ;  /* 0xfffffffe0f00780c */ /* 0x000fe20003f21070 */
[----:B--2---:R-:W-:-:S12]  /*02a0*/  IMAD.WIDE R14, R19, 0x4, R6 ;  /* 0x00000004130e7825 */ /* 0x004fd800078e0206 */
[----:B------:R-:W-:Y:S05]  /*02b0*/  @!P0 BRA P1, `(.L_x_37) ;  /* 0x0000000000288947 */ /* 0x000fea0000800000 */
[----:B------:R-:W2:Y:S02]  /*02c0*/  ATOMG.E.MIN.S32.STRONG.GPU PT, R17, desc[UR4][R16.64], R10 ;  /* 0x8000000a101179a8 */ /* 0x000ea400089ef304 */
[----:B--2---:R-:W-:-:S13]  /*02d0*/  ISETP.GT.AND P0, PT, R17, R10, PT ;  /* 0x0000000a1100720c */ /* 0x004fda0003f04270 */
[----:B------:R-:W-:Y:S05]  /*02e0*/  @!P0 BRA `(.L_x_37) ;  /* 0x00000000001c8947 */ /* 0x000fea0003800000 */
[----:B------:R-:W0:Y:S01]  /*02f0*/  S2R R12, SR_LANEID ;  /* 0x00000000000c7919 */ /* 0x000e220000000000 */
[----:B------:R-:W1:Y:S01]  /*0300*/  LDC.64 R16, c[0x0][0x3a0] ;  /* 0x0000e800ff107b82 */ /* 0x000e620000000a00 */
[----:B------:R-:W-:Y:S02]  /*0310*/  VOTEU.ANY UR6, UPT, PT ;  /* 0x0000000000067886 */ /* 0x000fe400038e0100 */
[----:B------:R-:W-:Y:S02]  /*0320*/  UFLO.U32 UR7, UR6 ;  /* 0x00000006000772bd */ /* 0x000fe400080e0000 */
[----:B------:R-:W1:Y:S04]  /*0330*/  POPC R19, UR6 ;  /* 0x0000000600137d09 */ /* 0x000e680008000000 */
[----:B0-----:R-:W-:-:S13]  /*0340*/  ISETP.EQ.U32.AND P0, PT, R12, UR7, PT ;  /* 0x000000070c007c0c */ /* 0x001fda000bf02070 */
[----:B-1----:R0:W-:Y:S02]  /*0350*/  @P0 REDG.E.ADD.STRONG.GPU desc[UR4][R16.64], R19 ;  /* 0x000000131000098e */ /* 0x0021e4000c12e104 */
.L_x_37:
[----:B------:R-:W-:Y:S05]  /*0360*/  BSYNC.RECONVERGENT B1 ;  /* 0x0000000000017941 */ /* 0x000fea0003800200 */
.L_x_36:
[----:B0-----:R-:W2:Y:S04]  /*0370*/  LDG.E R17, desc[UR4][R14.64] ;  /* 0x000000040e117981 */ /* 0x001ea8000c1e1900 */
[----:B------:R-:W3:Y:S01]  /*0380*/  LDG.E.CONSTANT R19, desc[UR4][R2.64+-0x8] ;  /* 0xfffff80402137981 */ /* 0x000ee2000c1e9900 */
[----:B------:R-:W-:Y:S01]  /*0390*/  BSSY.RECONVERGENT B1, `(.L_x_38) ;  /* 0x000000f000017945 */ /* 0x000fe20003800200 */
[C---:B--2---:R-:W-:Y:S02]  /*03a0*/  ISETP.GT.AND P0, PT, R17.reuse, R10, PT ;  /* 0x0000000a1100720c */ /* 0x044fe40003f04270 */
[----:B------:R-:W-:Y:S01]  /*03b0*/  ISETP.LT.U32.AND P1, PT, R17, -0x2, PT ;  /* 0xfffffffe1100780c */ /* 0x000fe20003f21070 */
[----:B---3--:R-:W-:-:S12]  /*03c0*/  IMAD.WIDE R16, R19, 0x4, R6 ;  /* 0x0000000413107825 */ /* 0x008fd800078e0206 */
        /* <DEDUP_REMOVED lines=11> */
.L_x_39:
[----:B------:R-:W-:Y:S05]  /*0480*/  BSYNC.RECONVERGENT B1 ;  /* 0x0000000000017941 */ /* 0x000fea0003800200 */
.L_x_38:
        /* <DEDUP_REMOVED lines=17> */
.L_x_41:
[----:B------:R-:W-:Y:S05]  /*05a0*/  BSYNC.RECONVERGENT B1 ;  /* 0x0000000000017941 */ /* 0x000fea0003800200 */
.L_x_40:
        /* <DEDUP_REMOVED lines=17> */
.L_x_43:
[----:B------:R-:W-:Y:S05]  /*06c0*/  BSYNC.RECONVERGENT B1 ;  /* 0x0000000000017941 */ /* 0x000fea0003800200 */
.L_x_42:
        /* <DEDUP_REMOVED lines=17> */
.L_x_45:
[----:B------:R-:W-:Y:S05]  /*07e0*/  BSYNC.RECONVERGENT B1 ;  /* 0x0000000000017941 */ /* 0x000fea0003800200 */
.L_x_44:
        /* <DEDUP_REMOVED lines=17> */
.L_x_47:
[----:B------:R-:W-:Y:S05]  /*0900*/  BSYNC.RECONVERGENT B1 ;  /* 0x0000000000017941 */ /* 0x000fea0003800200 */
.L_x_46:
        /* <DEDUP_REMOVED lines=17> */
.L_x_49:
[----:B------:R-:W-:Y:S05]  /*0a20*/  BSYNC.RECONVERGENT B1 ;  /* 0x0000000000017941 */ /* 0x000fea0003800200 */
.L_x_48:
[----:B0-----:R-:W2:Y:S01]  /*0a30*/  LDG.E R3, desc[UR4][R14.64] ;  /* 0x000000040e037981 */ /* 0x001ea2000c1e1900 */
[----:B------:R-:W-:Y:S01]  /*0a40*/  VIADD R11, R11, 0x8 ;  /* 0x000000080b0b7836 */ /* 0x000fe20000000000 */
[----:B------:R-:W-:Y:S04]  /*0a50*/  BSSY.RECONVERGENT B1, `(.L_x_50) ;  /* 0x000000f000017945 */ /* 0x000fe80003800200 */
[----:B------:R-:W-:Y:S02]  /*0a60*/  ISETP.NE.AND P0, PT, R11, RZ, PT ;  /* 0x000000ff0b00720c */ /* 0x000fe40003f05270 */
[C---:B--2---:R-:W-:Y:S02]  /*0a70*/  ISETP.GT.AND P1, PT, R3.reuse, R10, PT ;  /* 0x0000000a0300720c */ /* 0x044fe40003f24270 */
[----:B------:R-:W-:-:S13]  /*0a80*/  ISETP.LT.U32.AND P2, PT, R3, -0x2, PT ;  /* 0xfffffffe0300780c */ /* 0x000fda0003f41070 */
        /* <DEDUP_REMOVED lines=11> */
.L_x_51:
[----:B------:R-:W-:Y:S05]  /*0b40*/  BSYNC.RECONVERGENT B1 ;  /* 0x0000000000017941 */ /* 0x000fea0003800200 */
.L_x_50:
[----:B------:R-:W-:Y:S01]  /*0b50*/  VIADD R13, R13, 0x8 ;  /* 0x000000080d0d7836 */ /* 0x000fe20000000000 */
[----:B------:R-:W-:Y:S06]  /*0b60*/  @P0 BRA `(.L_x_52) ;  /* 0xfffffff400ac0947 */ /* 0x000fec000383ffff */
.L_x_35:
[----:B------:R-:W-:Y:S05]  /*0b70*/  BSYNC.RECONVERGENT B0 ;  /* 0x0000000000007941 */ /* 0x000fea0003800200 */
.L_x_34:
[----:B------:R-:W-:-:S13]  /*0b80*/  ISETP.NE.AND P0, PT, R8, RZ, PT ;  /* 0x000000ff0800720c */ /* 0x000fda0003f05270 */
[----:B------:R-:W-:Y:S05]  /*0b90*/  @!P0 EXIT ;  /* 0x000000000000894d */ /* 0x000fea0003800000 */
[----:B0-----:R-:W0:Y:S01]  /*0ba0*/  LDC.64 R2, c[0x0][0x398] ;  /* 0x0000e600ff027b82 */ /* 0x001e220000000a00 */
[----:B-----5:R-:W-:Y:S02]  /*0bb0*/  IMAD.IADD R11, R9, 0x1, R0 ;  /* 0x00000001090b7824 */ /* 0x020fe400078e0200 */
[----:B------:R-:W-:-:S05]  /*0bc0*/  IMAD.MOV R0, RZ, RZ, -R8 ;  /* 0x000000ffff007224 */ /* 0x000fca00078e0a08 */
[----:B------:R-:W1:Y:S02]  /*0bd0*/  LDC.64 R4, c[0x0][0x380] ;  /* 0x0000e000ff047b82 */ /* 0x000e640000000a00 */
.L_x_55:
[----:B01----:R-:W-:-:S06]  /*0be0*/  IMAD.WIDE R6, R11, 0x4, R4 ;  /* 0x000000040b067825 */ /* 0x003fcc00078e0204 */
[----:B------:R-:W0:Y:S02]  /*0bf0*/  LDG.E.CONSTANT R7, desc[UR4][R6.64] ;  /* 0x0000000406077981 */ /* 0x000e24000c1e9900 */
[----:B0-----:R-:W-:-:S05]  /*0c00*/  IMAD.WIDE R8, R7, 0x4, R2 ;  /* 0x0000000407087825 */ /* 0x001fca00078e0202 */
[----:B------:R-:W2:Y:S01]  /*0c10*/  LDG.E R13, desc[UR4][R8.64] ;  /* 0x00000004080d7981 */ /* 0x000ea2000c1e1900 */
        /* <DEDUP_REMOVED lines=16> */
.L_x_54:
[----:B------:R-:W-:Y:S05]  /*0d20*/  BSYNC.RECONVERGENT B0 ;  /* 0x0000000000007941 */ /* 0x000fea0003800200 */
.L_x_53:
[----:B------:R-:W-:Y:S01]  /*0d30*/  VIADD R11, R11, 0x1 ;  /* 0x000000010b0b7836 */ /* 0x000fe20000000000 */
[----:B------:R-:W-:Y:S06]  /*0d40*/  @P0 BRA `(.L_x_55) ;  /* 0xfffffffc00a40947 */ /* 0x000fec000383ffff */
[----:B------:R-:W-:Y:S05]  /*0d50*/  EXIT ;  /* 0x000000000000794d */ /* 0x000fea0003800000 */
.L_x_56:
        /* <DEDUP_REMOVED lines=10> */
.L_x_659:


//--------------------- .text.dbscan_mark_core_points_kernel --------------------------
	.section	.text.dbscan_mark_core_points_kernel,"ax",@progbits
	.align	128
        .global         dbscan_mark_core_points_kernel
        .type           dbscan_mark_core_points_kernel,@function
        .size           dbscan_mark_core_points_kernel,(.L_x_660 - dbscan_mark_core_points_kernel)
        .other          dbscan_mark_core_points_kernel,@"STO_CUDA_ENTRY STV_DEFAULT"
dbscan_mark_core_points_kernel:
.text.dbscan_mark_core_points_kernel:
        /* <DEDUP_REMOVED lines=10> */
[----:B------:R-:W2:Y:S01]  /*00a0*/  LDCU UR6, c[0x0][0x390] ;  /* 0x00007200ff0677ac */ /* 0x000ea20008000800 */
[----:B0-----:R-:W-:-:S06]  /*00b0*/  IMAD.WIDE R2, R7, 0x4, R2 ;  /* 0x0000000407027825 */ /* 0x001fcc00078e0202 */
[----:B-1----:R-:W2:Y:S02]  /*00c0*/  LDG.E.CONSTANT R2, desc[UR4][R2.64] ;  /* 0x0000000402027981 */ /* 0x002ea4000c1e9900 */
[----:B--2---:R-:W-:-:S13]  /*00d0*/  ISETP.GE.AND P0, PT, R2, UR6, PT ;  /* 0x0000000602007c0c */ /* 0x004fda000bf06270 */
[----:B------:R-:W0:Y:S02]  /*00e0*/  @P0 LDC.64 R4, c[0x0][0x388] ;  /* 0x0000e200ff040b82 */ /* 0x000e240000000a00 */
[----:B0-----:R-:W-:-:S05]  /*00f0*/  @P0 IMAD.WIDE R4, R7, 0x4, R4 ;  /* 0x0000000407040825 */ /* 0x001fca00078e0204 */
[----:B------:R0:W-:Y:S01]  /*0100*/  @P0 STG.E desc[UR4][R4.64], R7 ;  /* 0x0000000704000986 */ /* 0x0001e2000c101904 */
[----:B------:R-:W-:Y:S05]  /*0110*/  @P0 EXIT ;  /* 0x000000000000094d */ /* 0x000fea0003800000 */
[----:B------:R-:W1:Y:S01]  /*0120*/  LDC.64 R2, c[0x0][0x388] ;  /* 0x0000e200ff027b82 */ /* 0x000e620000000a00 */
[----:B0-----:R-:W-:Y:S01]  /*0130*/  MOV R5, 0xfffffffe ;  /* 0xfffffffe00057802 */ /* 0x001fe20000000f00 */
[----:B-1----:R-:W-:-:S05]  /*0140*/  IMAD.WIDE R2, R7, 0x4, R2 ;  /* 0x0000000407027825 */ /* 0x002fca00078e0202 */
[----:B------:R-:W-:Y:S01]  /*0150*/  STG.E desc[UR4][R2.64], R5 ;  /* 0x0000000502007986 */ /* 0x000fe2000c101904 */
[----:B------:R-:W-:Y:S05]  /*0160*/  EXIT ;  /* 0x000000000000794d */ /* 0x000fea0003800000 */
.L_x_57:
        /* <DEDUP_REMOVED lines=9> */
.L_x_660:


//--------------------- .text.dbscan_find_neighbors_tiled_kernel --------------------------
	.section	.text.dbscan_find_neighbors_tiled_kernel,"ax",@progbits
	.align	128
        .global         dbscan_find_neighbors_tiled_kernel
        .type           dbscan_find_neighbors_tiled_kernel,@function
        .size           dbscan_find_neighbors_tiled_kernel,(.L_x_661 - dbscan_find_neighbors_tiled_kernel)
        .other          dbscan_find_neighbors_tiled_kernel,@"STO_CUDA_ENTRY STV_DEFAULT"
dbscan_find_neighbors_tiled_kernel:
.text.dbscan_find_neighbors_tiled_kernel:
[----:B------:R-:W-:Y:S01]  /*0000*/  LDC R1, c[0x0][0x37c] ;  /* 0x0000df00ff017b82 */ /* 0x000fe20000000800 */
[----:B------:R-:W0:Y:S01]  /*0010*/  LDCU UR9, c[0x0][0x360] ;  /* 0x00006c00ff0977ac */ /* 0x000e220008000800 */
[----:B------:R-:W1:Y:S06]  /*0020*/  S2R R9, SR_TID.X ;  /* 0x0000000000097919 */ /* 0x000e6c0000002100 */
[----:B------:R-:W2:Y:S01]  /*0030*/  LDC.64 R2, c[0x0][0x380] ;  /* 0x0000e000ff027b82 */ /* 0x000ea20000000a00 */
[----:B------:R-:W-:Y:S01]  /*0040*/  CS2R R6, SRZ ;  /* 0x0000000000067805 */ /* 0x000fe2000001ff00 */
[----:B------:R-:W3:Y:S01]  /*0050*/  LDCU UR4, c[0x0][0x3b4] ;  /* 0x00007680ff0477ac */ /* 0x000ee20008000800 */
[----:B------:R-:W1:Y:S01]  /*0060*/  S2R R8, SR_CTAID.X ;  /* 0x0000000000087919 */ /* 0x000e620000002500 */
[----:B------:R-:W-:Y:S01]  /*0070*/  CS2R R4, SRZ ;  /* 0x0000000000047805 */ /* 0x000fe2000001ff00 */
[----:B------:R-:W4:Y:S03]  /*0080*/  LDCU.64 UR10, c[0x0][0x358] ;  /* 0x00006b00ff0a77ac */ /* 0x000f260008000a00 */
[----:B------:R-:W4:Y:S01]  /*0090*/  LDC.64 R10, c[0x0][0x388] ;  /* 0x0000e200ff0a7b82 */ /* 0x000f220000000a00 */
[----:B0-----:R-:W0:Y:S01]  /*00a0*/  I2F.U32.RP R18, UR9 ;  /* 0x0000000900127d06 */ /* 0x001e220008209000 */
[----:B---3--:R-:W-:-:S07]  /*00b0*/  MOV R19, UR4 ;  /* 0x0000000400137c02 */ /* 0x008fce0008000f00 */
[----:B0-----:R-:W0:Y:S01]  /*00c0*/  MUFU.RCP R18, R18 ;  /* 0x0000001200127308 */ /* 0x001e220000001000 */
[----:B-1----:R-:W-:-:S05]  /*00d0*/  IMAD R8, R8, UR9, R9 ;  /* 0x0000000908087c24 */ /* 0x002fca000f8e0209 */
[----:B------:R-:W-:Y:S02]  /*00e0*/  ISETP.GE.AND P0, PT, R8, R19, PT ;  /* 0x000000130800720c */ /* 0x000fe40003f06270 */
[----:B0-----:R-:W-:-:S04]  /*00f0*/  IADD3 R16, PT, PT, R18, 0xffffffe, RZ ;  /* 0x0ffffffe12107810 */ /* 0x001fc80007ffe0ff */
[----:B------:R0:W1:Y:S07]  /*0100*/  F2I.FTZ.U32.TRUNC.NTZ R17, R16 ;  /* 0x0000001000117305 */ /* 0x00006e000021f000 */
[----:B------:R-:W3:Y:S01]  /*0110*/  @!P0 LDC.64 R12, c[0x0][0x390] ;  /* 0x0000e400ff0c8b82 */ /* 0x000ee20000000a00 */
[----:B--2---:R-:W-:-:S04]  /*0120*/  @!P0 IMAD.WIDE R2, R8, 0x4, R2 ;  /* 0x0000000408028825 */ /* 0x004fc800078e0202 */
[----:B------:R-:W-:Y:S01]  /*0130*/  IMAD.U32 R0, RZ, RZ, UR9 ;  /* 0x00000009ff007e24 */ /* 0x000fe2000f8e00ff */
[----:B----4-:R2:W5:Y:S01]  /*0140*/  @!P0 LDG.E.CONSTANT R7, desc[UR10][R2.64] ;  /* 0x0000000a02078981 */ /* 0x010562000c1e9900 */
[----:B------:R-:W-:-:S04]  /*0150*/  @!P0 IMAD.WIDE R10, R8, 0x4, R10 ;  /* 0x00000004080a8825 */ /* 0x000fc800078e020a */
[----:B0-----:R-:W-:Y:S01]  /*0160*/  HFMA2 R16, -RZ, RZ, 0, 0 ;  /* 0x00000000ff107431 */ /* 0x001fe200000001ff */
[----:B------:R-:W0:Y:S01]  /*0170*/  @!P0 LDC.64 R14, c[0x0][0x3a8] ;  /* 0x0000ea00ff0e8b82 */ /* 0x000e220000000a00 */
[----:B-1----:R-:W-:Y:S01]  /*0180*/  IADD3 R21, PT, PT, RZ, -R17, RZ ;  /* 0x80000011ff157210 */ /* 0x002fe20007ffe0ff */
[----:B------:R1:W5:Y:S04]  /*0190*/  @!P0 LDG.E.CONSTANT R6, desc[UR10][R10.64] ;  /* 0x0000000a0a068981 */ /* 0x000368000c1e9900 */
[----:B------:R-:W-:Y:S01]  /*01a0*/  IMAD R21, R21, UR9, RZ ;  /* 0x0000000915157c24 */ /* 0x000fe2000f8e02ff */
[----:B------:R-:W-:-:S03]  /*01b0*/  IADD3 R0, PT, PT, R0, -0x1, R19 ;  /* 0xffffffff00007810 */ /* 0x000fc60007ffe013 */
[----:B--2---:R-:W-:-:S04]  /*01c0*/  IMAD.HI.U32 R3, R17, R21, R16 ;  /* 0x0000001511037227 */ /* 0x004fc800078e0010 */
[----:B---3--:R-:W-:-:S04]  /*01d0*/  @!P0 IMAD.WIDE R12, R8, 0x4, R12 ;  /* 0x00000004080c8825 */ /* 0x008fc800078e020c */
[----:B------:R-:W-:Y:S01]  /*01e0*/  IMAD.HI.U32 R3, R3, R0, RZ ;  /* 0x0000000003037227 */ /* 0x000fe200078e00ff */
[----:B------:R2:W5:Y:S03]  /*01f0*/  @!P0 LDG.E.CONSTANT R4, desc[UR10][R12.64] ;  /* 0x0000000a0c048981 */ /* 0x000566000c1e9900 */
[----:B0-----:R-:W-:Y:S01]  /*0200*/  @!P0 IMAD.WIDE R14, R8, 0x4, R14 ;  /* 0x00000004080e8825 */ /* 0x001fe200078e020e */
[----:B-1----:R-:W-:-:S04]  /*0210*/  IADD3 R11, PT, PT, -R3, RZ, RZ ;  /* 0x000000ff030b7210 */ /* 0x002fc80007ffe1ff */
[----:B------:R2:W5:Y:S01]  /*0220*/  @!P0 LDG.E.CONSTANT R5, desc[UR10][R14.64] ;  /* 0x0000000a0e058981 */ /* 0x000562000c1e9900 */
[----:B------:R-:W-:-:S05]  /*0230*/  IMAD R0, R11, UR9, R0 ;  /* 0x000000090b007c24 */ /* 0x000fca000f8e0200 */
[----:B------:R-:W-:Y:S02]  /*0240*/  ISETP.GE.U32.AND P0, PT, R0, UR9, PT ;  /* 0x0000000900007c0c */ /* 0x000fe4000bf06070 */
[----:B------:R-:W-:-:S11]  /*0250*/  ISETP.NE.U32.AND P2, PT, RZ, UR9, PT ;  /* 0x00000009ff007c0c */ /* 0x000fd6000bf45070 */
[----:B------:R-:W-:-:S04]  /*0260*/  @P0 IADD3 R0, PT, PT, R0, -UR9, RZ ;  /* 0x8000000900000c10 */ /* 0x000fc8000fffe0ff */
[----:B------:R-:W-:Y:S01]  /*0270*/  ISETP.GE.U32.AND P1, PT, R0, UR9, PT ;  /* 0x0000000900007c0c */ /* 0x000fe2000bf26070 */
[----:B------:R-:W-:-:S12]  /*0280*/  @P0 VIADD R3, R3, 0x1 ;  /* 0x0000000103030836 */ /* 0x000fd80000000000 */
[----:B------:R-:W-:Y:S02]  /*0290*/  @P1 IADD3 R3, PT, PT, R3, 0x1, RZ ;  /* 0x0000000103031810 */ /* 0x000fe40007ffe0ff */
[----:B------:R-:W-:-:S04]  /*02a0*/  @!P2 LOP3.LUT R3, RZ, UR9, RZ, 0x33, !PT ;  /* 0x00000009ff03ac12 */ /* 0x000fc8000f8e33ff */
[----:B------:R-:W-:Y:S02]  /*02b0*/  ISETP.GE.AND P0, PT, R3, 0x1, PT ;  /* 0x000000010300780c */ /* 0x000fe40003f06270 */
[----:B------:R-:W-:-:S11]  /*02c0*/  MOV R2, RZ ;  /* 0x000000ff00027202 */ /* 0x000fd60000000f00 */
[----:B--2---:R-:W-:Y:S05]  /*02d0*/  @!P0 BRA `(.L_x_58) ;  /* 0x0000001800888947 */ /* 0x004fea0003800000 */
[----:B------:R-:W0:Y:S01]  /*02e0*/  LDC R0, c[0x0][0x3b0] ;  /* 0x0000ec00ff007b82 */ /* 0x000e220000000800 */
[----:B------:R-:W-:Y:S01]  /*02f0*/  UMOV UR4, 0x400 ;  /* 0x0000040000047882 */ /* 0x000fe20000000000 */
[----:B------:R-:W-:Y:S01]  /*0300*/  MOV R2, RZ ;  /* 0x000000ff00027202 */ /* 0x000fe20000000f00 */
[----:B------:R-:W-:-:S05]  /*0310*/  ULOP3.LUT UR8, UR9, 0x7, URZ, 0xc0, !UPT ;  /* 0x0000000709087892 */ /* 0x000fca000f8ec0ff */
[----:B------:R-:W1:Y:S01]  /*0320*/  S2UR UR5, SR_CgaCtaId ;  /* 0x00000000000579c3 */ /* 0x000e620000008800 */
[----:B0-----:R-:W-:-:S05]  /*0330*/  FMUL R0, R0, R0 ;  /* 0x0000000000007220 */ /* 0x001fca0000400000 */
[----:B------:R-:W-:Y:S01]  /*0340*/  R2UR UR12, R0 ;  /* 0x00000000000c72ca */ /* 0x000fe200000e0000 */
[----:B-1----:R-:W-:-:S04]  /*0350*/  ULEA UR4, UR5, UR4, 0x18 ;  /* 0x0000000405047291 */ /* 0x002fc8000f8ec0ff */
[----:B------:R-:W-:Y:S02]  /*0360*/  ULEA UR7, UR9, UR4, 0x2 ;  /* 0x0000000409077291 */ /* 0x000fe4000f8e10ff */
[----:B------:R-:W-:Y:S01]  /*0370*/  LEA R0, R9, UR4, 0x2 ;  /* 0x0000000409007c11 */ /* 0x000fe2000f8e10ff */
[----:B------:R-:W-:-:S09]  /*0380*/  UMOV UR4, URZ ;  /* 0x000000ff00047c82 */ /* 0x000fd20008000000 */
.L_x_91:
[----:B0-----:R-:W0:Y:S01]  /*0390*/  LDCU UR5, c[0x0][0x3b4] ;  /* 0x00007680ff0577ac */ /* 0x001e220008000800 */
[----:B-12---:R-:W1:Y:S01]  /*03a0*/  LDC.64 R14, c[0x0][0x380] ;  /* 0x0000e000ff0e7b82 */ /* 0x006e620000000a00 */
[----:B------:R-:W-:-:S07]  /*03b0*/  UIMAD UR14, UR9, UR4, URZ ;  /* 0x00000004090e72a4 */ /* 0x000fce000f8e02ff */
[----:B---3--:R-:W2:Y:S01]  /*03c0*/  LDC.64 R12, c[0x0][0x388] ;  /* 0x0000e200ff0c7b82 */ /* 0x008ea20000000a00 */
[----:B------:R-:W-:Y:S01]  /*03d0*/  VIADD R17, R9, UR14 ;  /* 0x0000000e09117c36 */ /* 0x000fe20008000000 */
[----:B------:R-:W-:Y:S01]  /*03e0*/  MOV R21, UR9 ;  /* 0x0000000900157c02 */ /* 0x000fe20008000f00 */
[----:B------:R-:W3:Y:S01]  /*03f0*/  LDCU UR13, c[0x0][0x3b8] ;  /* 0x00007700ff0d77ac */ /* 0x000ee20008000800 */
[----:B0-----:R-:W-:-:S04]  /*0400*/  MOV R19, UR5 ;  /* 0x0000000500137c02 */ /* 0x001fc80008000f00 */
[----:B------:R-:W-:-:S13]  /*0410*/  ISETP.GE.AND P0, PT, R17, R19, PT ;  /* 0x000000131100720c */ /* 0x000fda0003f06270 */
[----:B------:R-:W0:Y:S01]  /*0420*/  @!P0 LDC.64 R10, c[0x0][0x390] ;  /* 0x0000e400ff0a8b82 */ /* 0x000e220000000a00 */
[----:B-1----:R-:W-:-:S04]  /*0430*/  @!P0 IMAD.WIDE R14, R17, 0x4, R14 ;  /* 0x00000004110e8825 */ /* 0x002fc800078e020e */
[C---:B--2---:R-:W-:Y:S02]  /*0440*/  @!P0 IMAD.WIDE R12, R17.reuse, 0x4, R12 ;  /* 0x00000004110c8825 */ /* 0x044fe400078e020c */
[----:B------:R-:W2:Y:S04]  /*0450*/  @!P0 LDG.E.CONSTANT R15, desc[UR10][R14.64] ;  /* 0x0000000a0e0f8981 */ /* 0x000ea8000c1e9900 */
[----:B------:R-:W4:Y:S01]  /*0460*/  @!P0 LDG.E.CONSTANT R12, desc[UR10][R12.64] ;  /* 0x0000000a0c0c8981 */ /* 0x000f22000c1e9900 */
[----:B0-----:R-:W-:-:S05]  /*0470*/  @!P0 IMAD.WIDE R10, R17, 0x4, R10 ;  /* 0x00000004110a8825 */ /* 0x001fca00078e020a */
[----:B------:R-:W3:Y:S01]  /*0480*/  @!P0 LDG.E.CONSTANT R16, desc[UR10][R10.64] ;  /* 0x0000000a0a108981 */ /* 0x000ee2000c1e9900 */
[----:B------:R-:W-:Y:S02]  /*0490*/  LEA R17, R9, UR7, 0x2 ;  /* 0x0000000709117c11 */ /* 0x000fe4000f8e10ff */
[----:B------:R-:W-:Y:S01]  /*04a0*/  @P0 MOV R18, 0x501502f9 ;  /* 0x501502f900120802 */ /* 0x000fe20000000f00 */
[----:B------:R-:W-:Y:S01]  /*04b0*/  IMAD R21, R21, 0x8, R0 ;  /* 0x0000000815157824 */ /* 0x000fe200078e0200 */
[----:B------:R-:W-:Y:S01]  /*04c0*/  UIADD3 UR4, UPT, UPT, UR4, 0x1, URZ ;  /* 0x0000000104047890 */ /* 0x000fe2000fffe0ff */
[----:B------:R-:W-:Y:S05]  /*04d0*/  BSSY.RECONVERGENT B0, `(.L_x_59) ;  /* 0x0000180000007945 */ /* 0x000fea0003800200 */
[----:B------:R-:W-:Y:S01]  /*04e0*/  ISETP.NE.AND P2, PT, R3, UR4, PT ;  /* 0x0000000403007c0c */ /* 0x000fe2000bf45270 */
[----:B--2---:R0:W-:Y:S04]  /*04f0*/  @!P0 STS [R0], R15 ;  /* 0x0000000f00008388 */ /* 0x0041e80000000800 */
[----:B----4-:R0:W-:Y:S04]  /*0500*/  @!P0 STS [R17], R12 ;  /* 0x0000000c11008388 */ /* 0x0101e80000000800 */
[----:B------:R0:W-:Y:S04]  /*0510*/  @P0 STS [R0], R18 ;  /* 0x0000001200000388 */ /* 0x0001e80000000800 */
[----:B------:R0:W-:Y:S01]  /*0520*/  @P0 STS [R17], R18 ;  /* 0x0000001211000388 */ /* 0x0001e20000000800 */
[----:B------:R-:W-:-:S02]  /*0530*/  @P0 MOV R16, 0x501502f9 ;  /* 0x501502f900100802 */ /* 0x000fc40000000f00 */
[----:B------:R-:W-:-:S03]  /*0540*/  ISETP.GE.AND P0, PT, R8, R19, PT ;  /* 0x000000130800720c */ /* 0x000fc60003f06270 */
[----:B---3--:R0:W-:Y:S01]  /*0550*/  STS [R21], R16 ;  /* 0x0000001015007388 */ /* 0x0081e20000000800 */
[----:B------:R-:W-:Y:S09]  /*0560*/  BAR.SYNC.DEFER_BLOCKING 0x0 ;  /* 0x0000000000007b1d */ /* 0x000ff20000010000 */
[----:B0-----:R-:W-:Y:S05]  /*0570*/  @P0 BRA `(.L_x_60) ;  /* 0x0000001400d40947 */ /* 0x001fea0003800000 */
[----:B------:R-:W-:Y:S01]  /*0580*/  UISETP.GE.U32.AND UP0, UPT, UR9, 0x8, UPT ;  /* 0x000000080900788c */ /* 0x000fe2000bf06070 */
[----:B------:R-:W-:-:S08]  /*0590*/  HFMA2 R12, -RZ, RZ, 0, 0 ;  /* 0x00000000ff0c7431 */ /* 0x000fd000000001ff */
[----:B------:R-:W-:Y:S05]  /*05a0*/  BRA.U !UP0, `(.L_x_61) ;  /* 0x0000000908f87547 */ /* 0x000fea000b800000 */
[----:B------:R-:W0:Y:S01]  /*05b0*/  S2R R11, SR_CgaCtaId ;  /* 0x00000000000b7919 */ /* 0x000e220000008800 */
[----:B------:R-:W1:Y:S01]  /*05c0*/  LDC R19, c[0x0][0x3b4] ;  /* 0x0000ed00ff137b82 */ /* 0x000e620000000800 */
[----:B------:R-:W-:Y:S02]  /*05d0*/  MOV R10, 0x400 ;  /* 0x00000400000a7802 */ /* 0x000fe40000000f00 */
[----:B------:R-:W-:-:S04]  /*05e0*/  MOV R12, UR9 ;  /* 0x00000009000c7c02 */ /* 0x000fc80008000f00 */
[----:B------:R-:W-:Y:S02]  /*05f0*/  LOP3.LUT R12, R12, 0x7f8, RZ, 0xc0, !PT ;  /* 0x000007f80c0c7812 */ /* 0x000fe400078ec0ff */
[----:B0-----:R-:W-:Y:S01]  /*0600*/  LEA R10, R11, R10, 0x18 ;  /* 0x0000000a0b0a7211 */ /* 0x001fe200078ec0ff */
[----:B------:R-:W-:-:S07]  /*0610*/  IMAD.MOV.U32 R11, RZ, RZ, RZ ;  /* 0x000000ffff0b7224 */ /* 0x000fce00078e00ff */
.L_x_78:
[C---:B-1----:R-:W-:Y:S01]  /*0620*/  IADD3 R13, PT, PT, R11.reuse, UR14, RZ ;  /* 0x0000000e0b0d7c10 */ /* 0x042fe2000fffe0ff */
[----:B------:R-:W-:Y:S01]  /*0630*/  BSSY.RECONVERGENT B1, `(.L_x_62) ;  /* 0x0000018000017945 */ /* 0x000fe20003800200 */
[----:B------:R-:W-:Y:S02]  /*0640*/  LEA R16, R11, R10, 0x2 ;  /* 0x0000000a0b107211 */ /* 0x000fe400078e10ff */
[C---:B------:R-:W-:Y:S02]  /*0650*/  ISETP.NE.AND P0, PT, R13.reuse, R8, PT ;  /* 0x000000080d00720c */ /* 0x040fe40003f05270 */
[----:B0-----:R-:W-:Y:S02]  /*0660*/  MOV R15, UR9 ;  /* 0x00000009000f7c02 */ /* 0x001fe40008000f00 */
[----:B-1----:R-:W-:Y:S02]  /*0670*/  ISETP.GE.OR P0, PT, R13, R19, !P0 ;  /* 0x000000130d00720c */ /* 0x002fe40004706670 */
[----:B------:R-:W-:Y:S01]  /*0680*/  LEA R17, R11, UR7, 0x2 ;  /* 0x000000070b117c11 */ /* 0x000fe2000f8e10ff */
[----:B------:R-:W-:-:S10]  /*0690*/  IMAD R18, R15, 0x8, R16 ;  /* 0x000000080f127824 */ /* 0x000fd400078e0210 */
[----:B------:R-:W-:Y:S05]  /*06a0*/  @P0 BRA `(.L_x_63) ;  /* 0x0000000000400947 */ /* 0x000fea0003800000 */
[----:B------:R-:W0:Y:S01]  /*06b0*/  LDS R21, [R18] ;  /* 0x0000000012157984 */ /* 0x000e220000000800 */
[----:B------:R-:W-:-:S03]  /*06c0*/  ISETP.GE.AND P0, PT, R2, UR13, PT ;  /* 0x0000000d02007c0c */ /* 0x000fc6000bf06270 */
[----:B------:R-:W1:Y:S04]  /*06d0*/  LDS R15, [R17] ;  /* 0x00000000110f7984 */ /* 0x000e680000000800 */
[----:B------:R-:W2:Y:S01]  /*06e0*/  LDS R14, [R16] ;  /* 0x00000000100e7984 */ /* 0x000ea20000000800 */
[----:B0----5:R-:W-:Y:S01]  /*06f0*/  FADD R21, R21, -R4 ;  /* 0x8000000415157221 */ /* 0x021fe20000000000 */
[----:B-1----:R-:W-:-:S03]  /*0700*/  FADD R15, R15, -R6 ;  /* 0x800000060f0f7221 */ /* 0x002fc60000000000 */
[----:B------:R-:W-:Y:S01]  /*0710*/  FMUL R20, R21, R21 ;  /* 0x0000001515147220 */ /* 0x000fe20000400000 */
[----:B--2---:R-:W-:-:S03]  /*0720*/  FADD R14, R14, -R7 ;  /* 0x800000070e0e7221 */ /* 0x004fc60000000000 */
[----:B------:R-:W-:-:S04]  /*0730*/  FFMA R15, R15, R15, R20 ;  /* 0x0000000f0f0f7223 */ /* 0x000fc80000000014 */
[----:B------:R-:W-:-:S05]  /*0740*/  FFMA R15, R14, R14, R15 ;  /* 0x0000000e0e0f7223 */ /* 0x000fca000000000f */
[----:B------:R-:W-:-:S13]  /*0750*/  FSETP.GTU.OR P0, PT, R15, UR12, P0 ;  /* 0x0000000c0f007c0b */ /* 0x000fda000870c400 */
[----:B------:R-:W0:Y:S01]  /*0760*/  @!P0 LDC.64 R14, c[0x0][0x398] ;  /* 0x0000e600ff0e8b82 */ /* 0x000e220000000a00 */
[C---:B------:R-:W-:Y:S02]  /*0770*/  @!P0 IADD3 R21, PT, PT, R2.reuse, R5, RZ ;  /* 0x0000000502158210 */ /* 0x040fe40007ffe0ff */
[----:B------:R-:W-:-:S03]  /*0780*/  @!P0 IADD3 R2, PT, PT, R2, 0x1, RZ ;  /* 0x0000000102028810 */ /* 0x000fc60007ffe0ff */
[----:B0-----:R-:W-:-:S05]  /*0790*/  @!P0 IMAD.WIDE R14, R21, 0x4, R14 ;  /* 0x00000004150e8825 */ /* 0x001fca00078e020e */
[----:B------:R0:W-:Y:S02]  /*07a0*/  @!P0 STG.E desc[UR10][R14.64], R13 ;  /* 0x0000000d0e008986 */ /* 0x0001e4000c10190a */
.L_x_63:
[----:B------:R-:W-:Y:S05]  /*07b0*/  BSYNC.RECONVERGENT B1 ;  /* 0x0000000000017941 */ /* 0x000fea0003800200 */
.L_x_62:
[----:B------:R-:W-:Y:S01]  /*07c0*/  IADD3 R21, PT, PT, R13, 0x1, RZ ;  /* 0x000000010d157810 */ /* 0x000fe20007ffe0ff */
[----:B------:R-:W-:Y:S03]  /*07d0*/  BSSY.RECONVERGENT B1, `(.L_x_64) ;  /* 0x0000014000017945 */ /* 0x000fe60003800200 */
[----:B------:R-:W-:-:S04]  /*07e0*/  ISETP.NE.AND P0, PT, R21, R8, PT ;  /* 0x000000081500720c */ /* 0x000fc80003f05270 */
[----:B------:R-:W-:-:S13]  /*07f0*/  ISETP.GE.OR P0, PT, R21, R19, !P0 ;  /* 0x000000131500720c */ /* 0x000fda0004706670 */
[----:B------:R-:W-:Y:S05]  /*0800*/  @P0 BRA `(.L_x_65) ;  /* 0x0000000000400947 */ /* 0x000fea0003800000 */
[----:B------:R-:W1:Y:S01]  /*0810*/  LDS R23, [R18+0x4] ;  /* 0x0000040012177984 */ /* 0x000e620000000800 */
[----:B------:R-:W-:-:S03]  /*0820*/  ISETP.GE.AND P0, PT, R2, UR13, PT ;  /* 0x0000000d02007c0c */ /* 0x000fc6000bf06270 */
[----:B0-----:R-:W0:Y:S04]  /*0830*/  LDS R15, [R17+0x4] ;  /* 0x00000400110f7984 */ /* 0x001e280000000800 */
[----:B------:R-:W2:Y:S01]  /*0840*/  LDS R22, [R16+0x4] ;  /* 0x0000040010167984 */ /* 0x000ea20000000800 */
[----:B-1---5:R-:W-:Y:S01]  /*0850*/  FADD R14, -R4, R23 ;  /* 0x00000017040e7221 */ /* 0x022fe20000000100 */
[----:B0-----:R-:W-:-:S03]  /*0860*/  FADD R15, R15, -R6 ;  /* 0x800000060f0f7221 */ /* 0x001fc60000000000 */
[----:B------:R-:W-:Y:S01]  /*0870*/  FMUL R20, R14, R14 ;  /* 0x0000000e0e147220 */ /* 0x000fe20000400000 */
[----:B--2---:R-:W-:-:S03]  /*0880*/  FADD R14, -R7, R22 ;  /* 0x00000016070e7221 */ /* 0x004fc60000000100 */
[----:B------:R-:W-:-:S04]  /*0890*/  FFMA R15, R15, R15, R20 ;  /* 0x0000000f0f0f7223 */ /* 0x000fc80000000014 */
[----:B------:R-:W-:-:S05]  /*08a0*/  FFMA R15, R14, R14, R15 ;  /* 0x0000000e0e0f7223 */ /* 0x000fca000000000f */
[----:B------:R-:W-:-:S13]  /*08b0*/  FSETP.GTU.OR P0, PT, R15, UR12, P0 ;  /* 0x0000000c0f007c0b */ /* 0x000fda000870c400 */
[----:B------:R-:W0:Y:S01]  /*08c0*/  @!P0 LDC.64 R14, c[0x0][0x398] ;  /* 0x0000e600ff0e8b82 */ /* 0x000e220000000a00 */
[C---:B------:R-:W-:Y:S01]  /*08d0*/  @!P0 IMAD.IADD R23, R2.reuse, 0x1, R5 ;  /* 0x0000000102178824 */ /* 0x040fe200078e0205 */
[----:B------:R-:W-:-:S03]  /*08e0*/  @!P0 IADD3 R2, PT, PT, R2, 0x1, RZ ;  /* 0x0000000102028810 */ /* 0x000fc60007ffe0ff */
[----:B0-----:R-:W-:-:S05]  /*08f0*/  @!P0 IMAD.WIDE R14, R23, 0x4, R14 ;  /* 0x00000004170e8825 */ /* 0x001fca00078e020e */
[----:B------:R1:W-:Y:S02]  /*0900*/  @!P0 STG.E desc[UR10][R14.64], R21 ;  /* 0x000000150e008986 */ /* 0x0003e4000c10190a */
.L_x_65:
[----:B------:R-:W-:Y:S05]  /*0910*/  BSYNC.RECONVERGENT B1 ;  /* 0x0000000000017941 */ /* 0x000fea0003800200 */
.L_x_64:
[----:B-1----:R-:W-:Y:S01]  /*0920*/  IADD3 R21, PT, PT, R13, 0x2, RZ ;  /* 0x000000020d157810 */ /* 0x002fe20007ffe0ff */
        /* <DEDUP_REMOVED lines=8> */
[----:B-1---5:R-:W-:Y:S01]  /*09b0*/  FADD R23, R23, -R4 ;  /* 0x8000000417177221 */ /* 0x022fe20000000000 */
[----:B0-----:R-:W-:-:S03]  /*09c0*/  FADD R15, R15, -R6 ;  /* 0x800000060f0f7221 */ /* 0x001fc60000000000 */
[----:B------:R-:W-:Y:S01]  /*09d0*/  FMUL R20, R23, R23 ;  /* 0x0000001717147220 */ /* 0x000fe20000400000 */
[----:B--2---:R-:W-:-:S03]  /*09e0*/  FADD R14, -R7, R14 ;  /* 0x0000000e070e7221 */ /* 0x004fc60000000100 */
[----:B------:R-:W-:-:S04]  /*09f0*/  FFMA R15, R15, R15, R20 ;  /* 0x0000000f0f0f7223 */ /* 0x000fc80000000014 */
[----:B------:R-:W-:-:S05]  /*0a00*/  FFMA R15, R14, R14, R15 ;  /* 0x0000000e0e0f7223 */ /* 0x000fca000000000f */
[----:B------:R-:W-:-:S13]  /*0a10*/  FSETP.GTU.OR P0, PT, R15, UR12, P0 ;  /* 0x0000000c0f007c0b */ /* 0x000fda000870c400 */
[----:B------:R-:W0:Y:S01]  /*0a20*/  @!P0 LDC.64 R14, c[0x0][0x398] ;  /* 0x0000e600ff0e8b82 */ /* 0x000e220000000a00 */
[C---:B------:R-:W-:Y:S01]  /*0a30*/  @!P0 IADD3 R23, PT, PT, R2.reuse, R5, RZ ;  /* 0x0000000502178210 */ /* 0x040fe20007ffe0ff */
[----:B------:R-:W-:-:S04]  /*0a40*/  @!P0 VIADD R2, R2, 0x1 ;  /* 0x0000000102028836 */ /* 0x000fc80000000000 */
[----:B0-----:R-:W-:-:S05]  /*0a50*/  @!P0 IMAD.WIDE R14, R23, 0x4, R14 ;  /* 0x00000004170e8825 */ /* 0x001fca00078e020e */
[----:B------:R1:W-:Y:S02]  /*0a60*/  @!P0 STG.E desc[UR10][R14.64], R21 ;  /* 0x000000150e008986 */ /* 0x0003e4000c10190a */
.L_x_67:
[----:B------:R-:W-:Y:S05]  /*0a70*/  BSYNC.RECONVERGENT B1 ;  /* 0x0000000000017941 */ /* 0x000fea0003800200 */
.L_x_66:
        /* <DEDUP_REMOVED lines=21> */
.L_x_69:
[----:B------:R-:W-:Y:S05]  /*0bd0*/  BSYNC.RECONVERGENT B1 ;  /* 0x0000000000017941 */ /* 0x000fea0003800200 */
.L_x_68:
[----:B-1----:R-:W-:Y:S01]  /*0be0*/  VIADD R21, R13, 0x4 ;  /* 0x000000040d157836 */ /* 0x002fe20000000000 */
[----:B------:R-:W-:Y:S04]  /*0bf0*/  BSSY.RECONVERGENT B1, `(.L_x_70) ;  /* 0x0000014000017945 */ /* 0x000fe80003800200 */
        /* <DEDUP_REMOVED lines=19> */
.L_x_71:
[----:B------:R-:W-:Y:S05]  /*0d30*/  BSYNC.RECONVERGENT B1 ;  /* 0x0000000000017941 */ /* 0x000fea0003800200 */
.L_x_70:
        /* <DEDUP_REMOVED lines=21> */
.L_x_73:
[----:B------:R-:W-:Y:S05]  /*0e90*/  BSYNC.RECONVERGENT B1 ;  /* 0x0000000000017941 */ /* 0x000fea0003800200 */
.L_x_72:
[C---:B-1----:R-:W-:Y:S01]  /*0ea0*/  IADD3 R21, PT, PT, R13.reuse, 0x6, RZ ;  /* 0x000000060d157810 */ /* 0x042fe20007ffe0ff */
[----:B------:R-:W-:Y:S01]  /*0eb0*/  BSSY.RECONVERGENT B1, `(.L_x_74) ;  /* 0x0000017000017945 */ /* 0x000fe20003800200 */
[----:B0-----:R-:W-:Y:S02]  /*0ec0*/  IADD3 R13, PT, PT, R13, 0x7, RZ ;  /* 0x000000070d0d7810 */ /* 0x001fe40007ffe0ff */
[-C--:B------:R-:W-:Y:S02]  /*0ed0*/  ISETP.NE.AND P0, PT, R21, R8.reuse, PT ;  /* 0x000000081500720c */ /* 0x080fe40003f05270 */
[----:B------:R-:W-:Y:S02]  /*0ee0*/  ISETP.NE.AND P1, PT, R13, R8, PT ;  /* 0x000000080d00720c */ /* 0x000fe40003f25270 */
[-C--:B------:R-:W-:Y:S02]  /*0ef0*/  ISETP.GE.OR P0, PT, R21, R19.reuse, !P0 ;  /* 0x000000131500720c */ /* 0x080fe40004706670 */
[----:B------:R-:W-:-:S11]  /*0f00*/  ISETP.GE.OR P1, PT, R13, R19, !P1 ;  /* 0x000000130d00720c */ /* 0x000fd60004f26670 */
[----:B------:R-:W-:Y:S05]  /*0f10*/  @P0 BRA `(.L_x_75) ;  /* 0x0000000000400947 */ /* 0x000fea0003800000 */
[----:B------:R-:W0:Y:S01]  /*0f20*/  LDS R23, [R18+0x18] ;  /* 0x0000180012177984 */ /* 0x000e220000000800 */
[----:B------:R-:W-:-:S03]  /*0f30*/  ISETP.GE.AND P0, PT, R2, UR13, PT ;  /* 0x0000000d02007c0c */ /* 0x000fc6000bf06270 */
[----:B------:R-:W1:Y:S04]  /*0f40*/  LDS R15, [R17+0x18] ;  /* 0x00001800110f7984 */ /* 0x000e680000000800 */
[----:B------:R-:W2:Y:S01]  /*0f50*/  LDS R14, [R16+0x18] ;  /* 0x00001800100e7984 */ /* 0x000ea20000000800 */
[----:B0----5:R-:W-:Y:S01]  /*0f60*/  FADD R23, R23, -R4 ;  /* 0x8000000417177221 */ /* 0x021fe20000000000 */
[----:B-1----:R-:W-:-:S03]  /*0f70*/  FADD R15, R15, -R6 ;  /* 0x800000060f0f7221 */ /* 0x002fc60000000000 */
        /* <DEDUP_REMOVED lines=10> */
.L_x_75:
[----:B------:R-:W-:Y:S05]  /*1020*/  BSYNC.RECONVERGENT B1 ;  /* 0x0000000000017941 */ /* 0x000fea0003800200 */
.L_x_74:
[----:B------:R-:W-:Y:S04]  /*1030*/  BSSY.RECONVERGENT B1, `(.L_x_76) ;  /* 0x0000012000017945 */ /* 0x000fe80003800200 */
[----:B------:R-:W-:Y:S05]  /*1040*/  @P1 BRA `(.L_x_77) ;  /* 0x0000000000401947 */ /* 0x000fea0003800000 */
[----:B0-----:R-:W0:Y:S01]  /*1050*/  LDS R15, [R18+0x1c] ;  /* 0x00001c00120f7984 */ /* 0x001e220000000800 */
[----:B------:R-:W-:-:S03]  /*1060*/  ISETP.GE.AND P0, PT, R2, UR13, PT ;  /* 0x0000000d02007c0c */ /* 0x000fc6000bf06270 */
[----:B------:R-:W1:Y:S04]  /*1070*/  LDS R17, [R17+0x1c] ;  /* 0x00001c0011117984 */ /* 0x000e680000000800 */
[----:B------:R-:W2:Y:S01]  /*1080*/  LDS R16, [R16+0x1c] ;  /* 0x00001c0010107984 */ /* 0x000ea20000000800 */
[----:B0----5:R-:W-:Y:S01]  /*1090*/  FADD R14, -R4, R15 ;  /* 0x0000000f040e7221 */ /* 0x021fe20000000100 */
[----:B-1----:R-:W-:-:S03]  /*10a0*/  FADD R15, R17, -R6 ;  /* 0x80000006110f7221 */ /* 0x002fc60000000000 */
        /* <DEDUP_REMOVED lines=10> */
.L_x_77:
[----:B------:R-:W-:Y:S05]  /*1150*/  BSYNC.RECONVERGENT B1 ;  /* 0x0000000000017941 */ /* 0x000fea0003800200 */
.L_x_76:
[----:B------:R-:W-:-:S05]  /*1160*/  VIADD R11, R11, 0x8 ;  /* 0x000000080b0b7836 */ /* 0x000fca0000000000 */
[----:B------:R-:W-:-:S13]  /*1170*/  ISETP.NE.AND P0, PT, R11, R12, PT ;  /* 0x0000000c0b00720c */ /* 0x000fda0003f05270 */
[----:B------:R-:W-:Y:S05]  /*1180*/  @P0 BRA `(.L_x_78) ;  /* 0xfffffff400240947 */ /* 0x000fea000383ffff */
.L_x_61:
[----:B------:R-:W-:-:S09]  /*1190*/  UISETP.NE.AND UP0, UPT, UR8, URZ, UPT ;  /* 0x000000ff0800728c */ /* 0x000fd2000bf05270 */
[----:B------:R-:W-:Y:S05]  /*11a0*/  BRA.U !UP0, `(.L_x_60) ;  /* 0x0000000908c87547 */ /* 0x000fea000b800000 */
[----:B------:R-:W2:Y:S01]  /*11b0*/  S2UR UR6, SR_CgaCtaId ;  /* 0x00000000000679c3 */ /* 0x000ea20000008800 */
[----:B------:R-:W-:Y:S01]  /*11c0*/  IADD3 R10, PT, PT, R12, UR14, RZ ;  /* 0x0000000e0c0a7c10 */ /* 0x000fe2000fffe0ff */
[----:B------:R-:W-:Y:S01]  /*11d0*/  UMOV UR5, 0x400 ;  /* 0x0000040000057882 */ /* 0x000fe20000000000 */
[----:B01----:R-:W-:Y:S01]  /*11e0*/  MOV R14, UR9 ;  /* 0x00000009000e7c02 */ /* 0x003fe20008000f00 */
[----:B------:R-:W-:Y:S01]  /*11f0*/  BSSY.RECONVERGENT B1, `(.L_x_79) ;  /* 0x0000019000017945 */ /* 0x000fe20003800200 */
[----:B------:R-:W-:-:S04]  /*1200*/  ISETP.NE.AND P0, PT, R8, R10, PT ;  /* 0x0000000a0800720c */ /* 0x000fc80003f05270 */
[----:B------:R-:W-:Y:S01]  /*1210*/  ISETP.GE.OR P0, PT, R10, R19, !P0 ;  /* 0x000000130a00720c */ /* 0x000fe20004706670 */
[----:B--2---:R-:W-:-:S06]  /*1220*/  ULEA UR5, UR6, UR5, 0x18 ;  /* 0x0000000506057291 */ /* 0x004fcc000f8ec0ff */
[C---:B------:R-:W-:Y:S02]  /*1230*/  LEA R11, R12.reuse, UR5, 0x2 ;  /* 0x000000050c0b7c11 */ /* 0x040fe4000f8e10ff */
[----:B------:R-:W-:Y:S02]  /*1240*/  LEA R12, R12, UR7, 0x2 ;  /* 0x000000070c0c7c11 */ /* 0x000fe4000f8e10ff */
[----:B------:R-:W-:Y:S02]  /*1250*/  LEA R13, R14, R11, 0x3 ;  /* 0x0000000b0e0d7211 */ /* 0x000fe400078e18ff */
[----:B------:R-:W-:Y:S05]  /*1260*/  @P0 BRA `(.L_x_80) ;  /* 0x0000000000440947 */ /* 0x000fea0003800000 */
[----:B------:R-:W0:Y:S01]  /*1270*/  LDS R17, [R13] ;  /* 0x000000000d117984 */ /* 0x000e220000000800 */
[----:B------:R-:W1:Y:S03]  /*1280*/  LDCU UR5, c[0x0][0x3b8] ;  /* 0x00007700ff0577ac */ /* 0x000e660008000800 */
[----:B------:R-:W2:Y:S04]  /*1290*/  LDS R15, [R12] ;  /* 0x000000000c0f7984 */ /* 0x000ea80000000800 */
[----:B------:R-:W3:Y:S01]  /*12a0*/  LDS R14, [R11] ;  /* 0x000000000b0e7984 */ /* 0x000ee20000000800 */
[----:B-1----:R-:W-:Y:S01]  /*12b0*/  ISETP.GE.AND P0, PT, R2, UR5, PT ;  /* 0x0000000502007c0c */ /* 0x002fe2000bf06270 */
[----:B0----5:R-:W-:Y:S01]  /*12c0*/  FADD R17, R17, -R4 ;  /* 0x8000000411117221 */ /* 0x021fe20000000000 */
[----:B--2---:R-:W-:-:S03]  /*12d0*/  FADD R15, R15, -R6 ;  /* 0x800000060f0f7221 */ /* 0x004fc60000000000 */
[----:B------:R-:W-:Y:S01]  /*12e0*/  FMUL R16, R17, R17 ;  /* 0x0000001111107220 */ /* 0x000fe20000400000 */
[----:B---3--:R-:W-:-:S03]  /*12f0*/  FADD R14, R14, -R7 ;  /* 0x800000070e0e7221 */ /* 0x008fc60000000000 */
        /* <DEDUP_REMOVED lines=8> */
.L_x_80:
[----:B------:R-:W-:Y:S05]  /*1380*/  BSYNC.RECONVERGENT B1 ;  /* 0x0000000000017941 */ /* 0x000fea0003800200 */
.L_x_79:
[----:B------:R-:W-:-:S09]  /*1390*/  UISETP.NE.AND UP0, UPT, UR8, 0x1, UPT ;  /* 0x000000010800788c */ /* 0x000fd2000bf05270 */
[----:B------:R-:W-:Y:S05]  /*13a0*/  BRA.U !UP0, `(.L_x_60) ;  /* 0x0000000908487547 */ /* 0x000fea000b800000 */
[----:B------:R-:W-:Y:S01]  /*13b0*/  IADD3 R17, PT, PT, R10, 0x1, RZ ;  /* 0x000000010a117810 */ /* 0x000fe20007ffe0ff */
[----:B------:R-:W-:Y:S03]  /*13c0*/  BSSY.RECONVERGENT B1, `(.L_x_81) ;  /* 0x0000015000017945 */ /* 0x000fe60003800200 */
[----:B------:R-:W-:-:S04]  /*13d0*/  ISETP.NE.AND P0, PT, R8, R17, PT ;  /* 0x000000110800720c */ /* 0x000fc80003f05270 */
[----:B------:R-:W-:-:S13]  /*13e0*/  ISETP.GE.OR P0, PT, R17, R19, !P0 ;  /* 0x000000131100720c */ /* 0x000fda0004706670 */
[----:B------:R-:W-:Y:S05]  /*13f0*/  @P0 BRA `(.L_x_82) ;  /* 0x0000000000440947 */ /* 0x000fea0003800000 */
[----:B------:R-:W1:Y:S01]  /*1400*/  LDS R21, [R13+0x4] ;  /* 0x000004000d157984 */ /* 0x000e620000000800 */
[----:B------:R-:W2:Y:S03]  /*1410*/  LDCU UR5, c[0x0][0x3b8] ;  /* 0x00007700ff0577ac */ /* 0x000ea60008000800 */
[----:B0-----:R-:W0:Y:S04]  /*1420*/  LDS R15, [R12+0x4] ;  /* 0x000004000c0f7984 */ /* 0x001e280000000800 */
[----:B------:R-:W3:Y:S01]  /*1430*/  LDS R18, [R11+0x4] ;  /* 0x000004000b127984 */ /* 0x000ee20000000800 */
[----:B--2---:R-:W-:Y:S01]  /*1440*/  ISETP.GE.AND P0, PT, R2, UR5, PT ;  /* 0x0000000502007c0c */ /* 0x004fe2000bf06270 */
[----:B-1---5:R-:W-:Y:S01]  /*1450*/  FADD R14, -R4, R21 ;  /* 0x00000015040e7221 */ /* 0x022fe20000000100 */
[----:B0-----:R-:W-:-:S03]  /*1460*/  FADD R15, R15, -R6 ;  /* 0x800000060f0f7221 */ /* 0x001fc60000000000 */
[----:B------:R-:W-:Y:S01]  /*1470*/  FMUL R16, R14, R14 ;  /* 0x0000000e0e107220 */ /* 0x000fe20000400000 */
[----:B---3--:R-:W-:-:S03]  /*1480*/  FADD R14, -R7, R18 ;  /* 0x00000012070e7221 */ /* 0x008fc60000000100 */
        /* <DEDUP_REMOVED lines=8> */
.L_x_82:
[----:B------:R-:W-:Y:S05]  /*1510*/  BSYNC.RECONVERGENT B1 ;  /* 0x0000000000017941 */ /* 0x000fea0003800200 */
.L_x_81:
[----:B------:R-:W-:-:S09]  /*1520*/  UISETP.NE.AND UP0, UPT, UR8, 0x2, UPT ;  /* 0x000000020800788c */ /* 0x000fd2000bf05270 */
[----:B------:R-:W-:Y:S05]  /*1530*/  BRA.U !UP0, `(.L_x_60) ;  /* 0x0000000508e47547 */ /* 0x000fea000b800000 */
[----:B------:R-:W-:Y:S01]  /*1540*/  IADD3 R21, PT, PT, R10, 0x2, RZ ;  /* 0x000000020a157810 */ /* 0x000fe20007ffe0ff */
[----:B------:R-:W-:Y:S03]  /*1550*/  BSSY.RECONVERGENT B1, `(.L_x_83) ;  /* 0x0000015000017945 */ /* 0x000fe60003800200 */
[----:B------:R-:W-:-:S04]  /*1560*/  ISETP.NE.AND P0, PT, R8, R21, PT ;  /* 0x000000150800720c */ /* 0x000fc80003f05270 */
[----:B------:R-:W-:-:S13]  /*1570*/  ISETP.GE.OR P0, PT, R21, R19, !P0 ;  /* 0x000000131500720c */ /* 0x000fda0004706670 */
[----:B------:R-:W-:Y:S05]  /*1580*/  @P0 BRA `(.L_x_84) ;  /* 0x0000000000440947 */ /* 0x000fea0003800000 */
[----:B-1----:R-:W1:Y:S01]  /*1590*/  LDS R17, [R13+0x8] ;  /* 0x000008000d117984 */ /* 0x002e620000000800 */
[----:B------:R-:W2:Y:S03]  /*15a0*/  LDCU UR5, c[0x0][0x3b8] ;  /* 0x00007700ff0577ac */ /* 0x000ea60008000800 */
[----:B0-----:R-:W0:Y:S04]  /*15b0*/  LDS R15, [R12+0x8] ;  /* 0x000008000c0f7984 */ /* 0x001e280000000800 */
[----:B------:R-:W3:Y:S01]  /*15c0*/  LDS R14, [R11+0x8] ;  /* 0x000008000b0e7984 */ /* 0x000ee20000000800 */
[----:B--2---:R-:W-:Y:S01]  /*15d0*/  ISETP.GE.AND P0, PT, R2, UR5, PT ;  /* 0x0000000502007c0c */ /* 0x004fe2000bf06270 */
[----:B-1---5:R-:W-:Y:S01]  /*15e0*/  FADD R17, R17, -R4 ;  /* 0x8000000411117221 */ /* 0x022fe20000000000 */
[----:B0-----:R-:W-:-:S03]  /*15f0*/  FADD R15, R15, -R6 ;  /* 0x800000060f0f7221 */ /* 0x001fc60000000000 */
[----:B------:R-:W-:Y:S01]  /*1600*/  FMUL R16, R17, R17 ;  /* 0x0000001111107220 */ /* 0x000fe20000400000 */
[----:B---3--:R-:W-:-:S03]  /*1610*/  FADD R14, -R7, R14 ;  /* 0x0000000e070e7221 */ /* 0x008fc60000000100 */
        /* <DEDUP_REMOVED lines=8> */
.L_x_84:
[----:B------:R-:W-:Y:S05]  /*16a0*/  BSYNC.RECONVERGENT B1 ;  /* 0x0000000000017941 */ /* 0x000fea0003800200 */
.L_x_83:
[----:B------:R-:W-:-:S09]  /*16b0*/  UISETP.NE.AND UP0, UPT, UR8, 0x3, UPT ;  /* 0x000000030800788c */ /* 0x000fd2000bf05270 */
[----:B------:R-:W-:Y:S05]  /*16c0*/  BRA.U !UP0, `(.L_x_60) ;  /* 0x0000000508807547 */ /* 0x000fea000b800000 */
[----:B-1----:R-:W-:Y:S01]  /*16d0*/  VIADD R17, R10, 0x3 ;  /* 0x000000030a117836 */ /* 0x002fe20000000000 */
[----:B------:R-:W-:Y:S04]  /*16e0*/  BSSY.RECONVERGENT B1, `(.L_x_85) ;  /* 0x0000015000017945 */ /* 0x000fe80003800200 */
[----:B------:R-:W-:-:S04]  /*16f0*/  ISETP.NE.AND P0, PT, R8, R17, PT ;  /* 0x000000110800720c */ /* 0x000fc80003f05270 */
[----:B------:R-:W-:-:S13]  /*1700*/  ISETP.GE.OR P0, PT, R17, R19, !P0 ;  /* 0x000000131100720c */ /* 0x000fda0004706670 */
[----:B------:R-:W-:Y:S05]  /*1710*/  @P0 BRA `(.L_x_86) ;  /* 0x0000000000440947 */ /* 0x000fea0003800000 */
[----:B--2---:R-:W1:Y:S01]  /*1720*/  LDS R21, [R13+0xc] ;  /* 0x00000c000d157984 */ /* 0x004e620000000800 */
        /* <DEDUP_REMOVED lines=16> */
.L_x_86:
[----:B------:R-:W-:Y:S05]  /*1830*/  BSYNC.RECONVERGENT B1 ;  /* 0x0000000000017941 */ /* 0x000fea0003800200 */
.L_x_85:
[----:B------:R-:W-:-:S09]  /*1840*/  UISETP.NE.AND UP0, UPT, UR8, 0x4, UPT ;  /* 0x000000040800788c */ /* 0x000fd2000bf05270 */
[----:B------:R-:W-:Y:S05]  /*1850*/  BRA.U !UP0, `(.L_x_60) ;  /* 0x00000005081c7547 */ /* 0x000fea000b800000 */
[----:B--2---:R-:W-:Y:S01]  /*1860*/  IADD3 R21, PT, PT, R10, 0x4, RZ ;  /* 0x000000040a157810 */ /* 0x004fe20007ffe0ff */
        /* <DEDUP_REMOVED lines=21> */
.L_x_88:
[----:B------:R-:W-:Y:S05]  /*19c0*/  BSYNC.RECONVERGENT B1 ;  /* 0x0000000000017941 */ /* 0x000fea0003800200 */
.L_x_87:
[----:B------:R-:W-:-:S09]  /*19d0*/  UISETP.NE.AND UP0, UPT, UR8, 0x5, UPT ;  /* 0x000000050800788c */ /* 0x000fd2000bf05270 */
[----:B------:R-:W-:Y:S05]  /*19e0*/  BRA.U !UP0, `(.L_x_60) ;  /* 0x0000000108b87547 */ /* 0x000fea000b800000 */
[----:B-1----:R-:W-:Y:S01]  /*19f0*/  IADD3 R17, PT, PT, R10, 0x5, RZ ;  /* 0x000000050a117810 */ /* 0x002fe20007ffe0ff */
[----:B------:R-:W-:Y:S03]  /*1a00*/  BSSY.RECONVERGENT B1, `(.L_x_89) ;  /* 0x0000015000017945 */ /* 0x000fe60003800200 */
        /* <DEDUP_REMOVED lines=20> */
.L_x_90:
[----:B------:R-:W-:Y:S05]  /*1b50*/  BSYNC.RECONVERGENT B1 ;  /* 0x0000000000017941 */ /* 0x000fea0003800200 */
.L_x_89:
[----:B------:R-:W-:-:S09]  /*1b60*/  UISETP.NE.AND UP0, UPT, UR8, 0x6, UPT ;  /* 0x000000060800788c */ /* 0x000fd2000bf05270 */
[----:B------:R-:W-:Y:S05]  /*1b70*/  BRA.U !UP0, `(.L_x_60) ;  /* 0x0000000108547547 */ /* 0x000fea000b800000 */
[----:B-1----:R-:W-:-:S04]  /*1b80*/  IADD3 R17, PT, PT, R10, 0x6, RZ ;  /* 0x000000060a117810 */ /* 0x002fc80007ffe0ff */
[----:B------:R-:W-:-:S04]  /*1b90*/  ISETP.NE.AND P0, PT, R8, R17, PT ;  /* 0x000000110800720c */ /* 0x000fc80003f05270 */
[----:B------:R-:W-:-:S13]  /*1ba0*/  ISETP.GE.OR P0, PT, R17, R19, !P0 ;  /* 0x000000131100720c */ /* 0x000fda0004706670 */
[----:B------:R-:W-:Y:S05]  /*1bb0*/  @P0 BRA `(.L_x_60) ;  /* 0x0000000000440947 */ /* 0x000fea0003800000 */
[----:B------:R-:W1:Y:S01]  /*1bc0*/  LDS R13, [R13+0x18] ;  /* 0x000018000d0d7984 */ /* 0x000e620000000800 */
[----:B------:R-:W3:Y:S03]  /*1bd0*/  LDCU UR5, c[0x0][0x3b8] ;  /* 0x00007700ff0577ac */ /* 0x000ee60008000800 */
[----:B0-2---:R-:W0:Y:S04]  /*1be0*/  LDS R15, [R12+0x18] ;  /* 0x000018000c0f7984 */ /* 0x005e280000000800 */
[----:B------:R-:W2:Y:S01]  /*1bf0*/  LDS R16, [R11+0x18] ;  /* 0x000018000b107984 */ /* 0x000ea20000000800 */
[----:B---3--:R-:W-:Y:S01]  /*1c00*/  ISETP.GE.AND P0, PT, R2, UR5, PT ;  /* 0x0000000502007c0c */ /* 0x008fe2000bf06270 */
        /* <DEDUP_REMOVED lines=12> */
.L_x_60:
[----:B------:R-:W-:Y:S05]  /*1cd0*/  BSYNC.RECONVERGENT B0 ;  /* 0x0000000000007941 */ /* 0x000fea0003800200 */
.L_x_59:
[----:B------:R-:W-:Y:S06]  /*1ce0*/  BAR.SYNC.DEFER_BLOCKING 0x0 ;  /* 0x0000000000007b1d */ /* 0x000fec0000010000 */
[----:B------:R-:W-:Y:S05]  /*1cf0*/  @P2 BRA `(.L_x_91) ;  /* 0xffffffe400a42947 */ /* 0x000fea000383ffff */
.L_x_58:
[----:B------:R-:W-:-:S13]  /*1d00*/  ISETP.GE.AND P0, PT, R8, R19, PT ;  /* 0x000000130800720c */ /* 0x000fda0003f06270 */
[----:B------:R-:W-:Y:S05]  /*1d10*/  @P0 EXIT ;  /* 0x000000000000094d */ /* 0x000fea0003800000 */
[----:B-----5:R-:W4:Y:S02]  /*1d20*/  LDC.64 R4, c[0x0][0x3a0] ;  /* 0x0000e800ff047b82 */ /* 0x020f240000000a00 */
[----:B----4-:R-:W-:-:S05]  /*1d30*/  IMAD.WIDE R8, R8, 0x4, R4 ;  /* 0x0000000408087825 */ /* 0x010fca00078e0204 */
[----:B------:R-:W-:Y:S01]  /*1d40*/  STG.E desc[UR10][R8.64], R2 ;  /* 0x0000000208007986 */ /* 0x000fe2000c10190a */
[----:B------:R-:W-:Y:S05]  /*1d50*/  EXIT ;  /* 0x000000000000794d */ /* 0x000fea0003800000 */
.L_x_92:
        /* <DEDUP_REMOVED lines=10> */
.L_x_661:


//--------------------- .text.dbscan_find_neighbors_kernel --------------------------
	.section	.text.dbscan_find_neighbors_kernel,"ax",@progbits
	.align	128
        .global         dbscan_find_neighbors_kernel
        .type           dbscan_find_neighbors_kernel,@function
        .size           dbscan_find_neighbors_kernel,(.L_x_662 - dbscan_find_neighbors_kernel)
        .other          dbscan_find_neighbors_kernel,@"STO_CUDA_ENTRY STV_DEFAULT"
dbscan_find_neighbors_kernel:
.text.dbscan_find_neighbors_kernel:
        /* <DEDUP_REMOVED lines=9> */
[----:B------:R-:W1:Y:S01]  /*0090*/  LDCU.128 UR8, c[0x0][0x380] ;  /* 0x00007000ff0877ac */ /* 0x000e620008000c00 */
[----:B------:R-:W2:Y:S06]  /*00a0*/  LDCU.64 UR12, c[0x0][0x390] ;  /* 0x00007200ff0c77ac */ /* 0x000eac0008000a00 */
[----:B------:R-:W3:Y:S01]  /*00b0*/  LDC R20, c[0x0][0x3b0] ;  /* 0x0000ec00ff147b82 */ /* 0x000ee20000000800 */
[----:B------:R-:W4:Y:S01]  /*00c0*/  LDCU.64 UR4, c[0x0][0x358] ;  /* 0x00006b00ff0477ac */ /* 0x000f220008000a00 */
[----:B------:R-:W0:Y:S01]  /*00d0*/  LDCU UR7, c[0x0][0x3b8] ;  /* 0x00007700ff0777ac */ /* 0x000e220008000800 */
[----:B-1----:R-:W-:-:S02]  /*00e0*/  MOV R10, UR10 ;  /* 0x0000000a000a7c02 */ /* 0x002fc40008000f00 */
[----:B------:R-:W-:Y:S01]  /*00f0*/  MOV R11, UR11 ;  /* 0x0000000b000b7c02 */ /* 0x000fe20008000f00 */
[----:B------:R-:W1:Y:S01]  /*0100*/  LDCU.64 UR10, c[0x0][0x390] ;  /* 0x00007200ff0a77ac */ /* 0x000e620008000a00 */
[----:B--2---:R-:W-:Y:S01]  /*0110*/  MOV R9, UR13 ;  /* 0x0000000d00097c02 */ /* 0x004fe20008000f00 */
[----:B------:R-:W-:Y:S01]  /*0120*/  IMAD.U32 R8, RZ, RZ, UR12 ;  /* 0x0000000cff087e24 */ /* 0x000fe2000f8e00ff */
[C---:B------:R-:W-:Y:S01]  /*0130*/  ISETP.GE.AND P0, PT, R0.reuse, 0x1, PT ;  /* 0x000000010000780c */ /* 0x040fe20003f06270 */
[C---:B------:R-:W-:Y:S01]  /*0140*/  IMAD.WIDE R14, R0.reuse, 0x4, R10 ;  /* 0x00000004000e7825 */ /* 0x040fe200078e020a */
[----:B------:R-:W-:Y:S01]  /*0150*/  MOV R12, UR8 ;  /* 0x00000008000c7c02 */ /* 0x000fe20008000f00 */
[----:B------:R-:W2:Y:S01]  /*0160*/  LDCU UR8, c[0x0][0x3b8] ;  /* 0x00007700ff0877ac */ /* 0x000ea20008000800 */
[----:B------:R-:W-:Y:S01]  /*0170*/  MOV R13, UR9 ;  /* 0x00000009000d7c02 */ /* 0x000fe20008000f00 */
[C---:B------:R-:W-:Y:S01]  /*0180*/  IMAD.WIDE R16, R0.reuse, 0x4, R8 ;  /* 0x0000000400107825 */ /* 0x040fe200078e0208 */
[----:B----4-:R-:W5:Y:S01]  /*0190*/  LDG.E.CONSTANT R3, desc[UR4][R14.64] ;  /* 0x000000040e037981 */ /* 0x010f62000c1e9900 */
[----:B------:R-:W4:Y:S02]  /*01a0*/  LDCU.128 UR12, c[0x0][0x380] ;  /* 0x00007000ff0c77ac */ /* 0x000f240008000c00 */
[C---:B0-----:R-:W-:Y:S01]  /*01b0*/  IMAD.WIDE R18, R0.reuse, 0x4, R18 ;  /* 0x0000000400127825 */ /* 0x041fe200078e0212 */
[----:B------:R-:W5:Y:S03]  /*01c0*/  LDG.E.CONSTANT R4, desc[UR4][R16.64] ;  /* 0x0000000410047981 */ /* 0x000f66000c1e9900 */
[----:B------:R-:W-:Y:S01]  /*01d0*/  IMAD.WIDE R6, R0, 0x4, R12 ;  /* 0x0000000400067825 */ /* 0x000fe200078e020c */
[----:B------:R-:W5:Y:S01]  /*01e0*/  LDG.E.CONSTANT R5, desc[UR4][R18.64] ;  /* 0x0000000412057981 */ /* 0x000f62000c1e9900 */
[----:B------:R-:W-:Y:S02]  /*01f0*/  BSSY.RECONVERGENT B0, `(.L_x_93) ;  /* 0x0000088000007945 */ /* 0x000fe40003800200 */
[----:B------:R-:W-:Y:S01]  /*0200*/  HFMA2 R23, -RZ, RZ, 0, 0 ;  /* 0x00000000ff177431 */ /* 0x000fe200000001ff */
[----:B------:R0:W5:Y:S02]  /*0210*/  LDG.E.CONSTANT R2, desc[UR4][R6.64] ;  /* 0x0000000406027981 */ /* 0x000164000c1e9900 */
[----:B0-----:R-:W-:Y:S01]  /*0220*/  MOV R6, RZ ;  /* 0x000000ff00067202 */ /* 0x001fe20000000f00 */
[----:B---3--:R-:W-:Y:S01]  /*0230*/  FMUL R7, R20, R20 ;  /* 0x0000001414077220 */ /* 0x008fe20000400000 */
[----:B-12-4-:R-:W-:Y:S06]  /*0240*/  @!P0 BRA `(.L_x_94) ;  /* 0x0000000800088947 */ /* 0x016fec0003800000 */
[----:B------:R-:W-:Y:S01]  /*0250*/  VIMNMX R15, PT, PT, R0, UR6, PT ;  /* 0x00000006000f7c48 */ /* 0x000fe2000bfe0100 */
[----:B------:R-:W-:Y:S01]  /*0260*/  BSSY.RECONVERGENT B1, `(.L_x_95) ;  /* 0x0000059000017945 */ /* 0x000fe20003800200 */
[----:B------:R-:W-:Y:S02]  /*0270*/  MOV R23, RZ ;  /* 0x000000ff00177202 */ /* 0x000fe40000000f00 */
[C---:B------:R-:W-:Y:S02]  /*0280*/  ISETP.GE.AND P0, PT, R15.reuse, 0x4, PT ;  /* 0x000000040f00780c */ /* 0x040fe40003f06270 */
[----:B------:R-:W-:-:S04]  /*0290*/  VIMNMX R14, PT, PT, R15, 0x1, !PT ;  /* 0x000000010f0e7848 */ /* 0x000fc80007fe0100 */
[----:B------:R-:W-:-:S04]  /*02a0*/  LOP3.LUT R22, R14, 0x3, RZ, 0xc0, !PT ;  /* 0x000000030e167812 */ /* 0x000fc800078ec0ff */
[----:B------:R-:W-:-:S03]  /*02b0*/  ISETP.NE.AND P4, PT, R22, RZ, PT ;  /* 0x000000ff1600720c */ /* 0x000fc60003f85270 */
[----:B------:R-:W-:Y:S10]  /*02c0*/  @!P0 BRA `(.L_x_96) ;  /* 0x0000000400488947 */ /* 0x000ff40003800000 */
[----:B------:R-:W-:Y:S01]  /*02d0*/  HFMA2 R6, -RZ, RZ, 0, 0 ;  /* 0x00000000ff067431 */ /* 0x000fe200000001ff */
[----:B------:R-:W-:Y:S01]  /*02e0*/  LOP3.LUT R23, R14, 0x7ffffffc, RZ, 0xc0, !PT ;  /* 0x7ffffffc0e177812 */ /* 0x000fe200078ec0ff */
[----:B------:R-:W-:-:S07]  /*02f0*/  IMAD.MOV.U32 R25, RZ, RZ, RZ ;  /* 0x000000ffff197224 */ /* 0x000fce00078e00ff */
.L_x_97:
[----:B------:R-:W-:Y:S01]  /*0300*/  MOV R8, UR10 ;  /* 0x0000000a00087c02 */ /* 0x000fe20008000f00 */
[----:B------:R-:W-:Y:S01]  /*0310*/  IMAD.U32 R11, RZ, RZ, UR15 ;  /* 0x0000000fff0b7e24 */ /* 0x000fe2000f8e00ff */
[----:B------:R-:W-:Y:S02]  /*0320*/  MOV R9, UR11 ;  /* 0x0000000b00097c02 */ /* 0x000fe40008000f00 */
[----:B------:R-:W-:Y:S01]  /*0330*/  MOV R10, UR14 ;  /* 0x0000000e000a7c02 */ /* 0x000fe20008000f00 */
[----:B------:R-:W-:-:S04]  /*0340*/  IMAD.WIDE.U32 R14, R25, 0x4, R8 ;  /* 0x00000004190e7825 */ /* 0x000fc800078e0008 */
[----:B------:R-:W-:Y:S01]  /*0350*/  IMAD.WIDE.U32 R16, R25, 0x4, R10 ;  /* 0x0000000419107825 */ /* 0x000fe200078e000a */
[----:B------:R-:W2:Y:S04]  /*0360*/  LDG.E.CONSTANT R19, desc[UR4][R14.64] ;  /* 0x000000040e137981 */ /* 0x000ea8000c1e9900 */
[----:B------:R-:W3:Y:S01]  /*0370*/  LDG.E.CONSTANT R18, desc[UR4][R16.64] ;  /* 0x0000000410127981 */ /* 0x000ee2000c1e9900 */
[----:B------:R-:W-:Y:S02]  /*0380*/  MOV R12, UR12 ;  /* 0x0000000c000c7c02 */ /* 0x000fe40008000f00 */
[----:B------:R-:W-:Y:S01]  /*0390*/  MOV R13, UR13 ;  /* 0x0000000d000d7c02 */ /* 0x000fe20008000f00 */
[----:B------:R-:W4:Y:S04]  /*03a0*/  LDG.E.CONSTANT R27, desc[UR4][R14.64+0x4] ;  /* 0x000004040e1b7981 */ /* 0x000f28000c1e9900 */
[----:B------:R-:W4:Y:S04]  /*03b0*/  LDG.E.CONSTANT R21, desc[UR4][R14.64+0x8] ;  /* 0x000008040e157981 */ /* 0x000f28000c1e9900 */
[----:B------:R0:W4:Y:S04]  /*03c0*/  LDG.E.CONSTANT R28, desc[UR4][R14.64+0xc] ;  /* 0x00000c040e1c7981 */ /* 0x000128000c1e9900 */
[----:B------:R-:W4:Y:S04]  /*03d0*/  LDG.E.CONSTANT R24, desc[UR4][R16.64+0x4] ;  /* 0x0000040410187981 */ /* 0x000f28000c1e9900 */
[----:B------:R-:W4:Y:S04]  /*03e0*/  LDG.E.CONSTANT R20, desc[UR4][R16.64+0x8] ;  /* 0x0000080410147981 */ /* 0x000f28000c1e9900 */
[----:B------:R1:W4:Y:S01]  /*03f0*/  LDG.E.CONSTANT R26, desc[UR4][R16.64+0xc] ;  /* 0x00000c04101a7981 */ /* 0x000322000c1e9900 */
[----:B--2--5:R-:W-:Y:S01]  /*0400*/  FADD R19, -R4, R19 ;  /* 0x0000001304137221 */ /* 0x024fe20000000100 */
[----:B---3--:R-:W-:-:S03]  /*0410*/  FADD R29, -R3, R18 ;  /* 0x00000012031d7221 */ /* 0x008fc60000000100 */
[----:B0-----:R-:W-:Y:S01]  /*0420*/  FMUL R14, R19, R19 ;  /* 0x00000013130e7220 */ /* 0x001fe20000400000 */
[----:B------:R-:W-:-:S04]  /*0430*/  IMAD.WIDE.U32 R18, R25, 0x4, R12 ;  /* 0x0000000419127825 */ /* 0x000fc800078e000c */
[----:B-1----:R-:W-:Y:S02]  /*0440*/  FFMA R16, R29, R29, R14 ;  /* 0x0000001d1d107223 */ /* 0x002fe4000000000e */
[----:B------:R-:W2:Y:S04]  /*0450*/  LDG.E.CONSTANT R29, desc[UR4][R18.64] ;  /* 0x00000004121d7981 */ /* 0x000ea8000c1e9900 */
[----:B------:R-:W3:Y:S04]  /*0460*/  LDG.E.CONSTANT R15, desc[UR4][R18.64+0x8] ;  /* 0x00000804120f7981 */ /* 0x000ee8000c1e9900 */
[----:B------:R-:W3:Y:S01]  /*0470*/  LDG.E.CONSTANT R17, desc[UR4][R18.64+0xc] ;  /* 0x00000c0412117981 */ /* 0x000ee2000c1e9900 */
[----:B------:R-:W-:Y:S01]  /*0480*/  ISETP.GE.AND P0, PT, R6, UR7, PT ;  /* 0x0000000706007c0c */ /* 0x000fe2000bf06270 */
[----:B--2---:R-:W-:-:S04]  /*0490*/  FADD R29, -R2, R29 ;  /* 0x0000001d021d7221 */ /* 0x004fc80000000100 */
[----:B------:R-:W-:Y:S02]  /*04a0*/  FFMA R16, R29, R29, R16 ;  /* 0x0000001d1d107223 */ /* 0x000fe40000000010 */
[----:B------:R0:W2:Y:S03]  /*04b0*/  LDG.E.CONSTANT R29, desc[UR4][R18.64+0x4] ;  /* 0x00000404121d7981 */ /* 0x0000a6000c1e9900 */
[----:B------:R-:W-:Y:S01]  /*04c0*/  FSETP.GTU.OR P0, PT, R16, R7, P0 ;  /* 0x000000071000720b */ /* 0x000fe2000070c400 */
[----:B----4-:R-:W-:Y:S01]  /*04d0*/  FADD R27, -R4, R27 ;  /* 0x0000001b041b7221 */ /* 0x010fe20000000100 */
[----:B------:R-:W-:-:S03]  /*04e0*/  FADD R24, -R3, R24 ;  /* 0x0000001803187221 */ /* 0x000fc60000000100 */
[----:B------:R-:W-:-:S04]  /*04f0*/  FMUL R27, R27, R27 ;  /* 0x0000001b1b1b7220 */ /* 0x000fc80000400000 */
[----:B------:R-:W-:-:S04]  /*0500*/  FFMA R24, R24, R24, R27 ;  /* 0x0000001818187223 */ /* 0x000fc8000000001b */
[----:B------:R-:W-:Y:S02]  /*0510*/  @!P0 IADD3 R16, PT, PT, R5, R6, RZ ;  /* 0x0000000605108210 */ /* 0x000fe40007ffe0ff */
[----:B------:R-:W-:-:S04]  /*0520*/  @!P0 IADD3 R6, PT, PT, R6, 0x1, RZ ;  /* 0x0000000106068810 */ /* 0x000fc80007ffe0ff */
[----:B------:R-:W-:Y:S01]  /*0530*/  ISETP.GE.AND P1, PT, R6, UR7, PT ;  /* 0x0000000706007c0c */ /* 0x000fe2000bf26270 */
[----:B------:R-:W-:Y:S01]  /*0540*/  FADD R21, -R4, R21 ;  /* 0x0000001504157221 */ /* 0x000fe20000000100 */
[----:B------:R-:W-:-:S03]  /*0550*/  FADD R20, -R3, R20 ;  /* 0x0000001403147221 */ /* 0x000fc60000000100 */
[----:B------:R-:W-:Y:S01]  /*0560*/  FMUL R21, R21, R21 ;  /* 0x0000001515157220 */ /* 0x000fe20000400000 */
[----:B---3--:R-:W-:-:S03]  /*0570*/  FADD R15, -R2, R15 ;  /* 0x0000000f020f7221 */ /* 0x008fc60000000100 */
[----:B------:R-:W-:-:S04]  /*0580*/  FFMA R20, R20, R20, R21 ;  /* 0x0000001414147223 */ /* 0x000fc80000000015 */
[----:B------:R-:W-:Y:S01]  /*0590*/  FFMA R20, R15, R15, R20 ;  /* 0x0000000f0f147223 */ /* 0x000fe20000000014 */
[----:B------:R-:W-:Y:S01]  /*05a0*/  FADD R28, -R4, R28 ;  /* 0x0000001c041c7221 */ /* 0x000fe20000000100 */
[----:B------:R-:W-:Y:S01]  /*05b0*/  FADD R26, -R3, R26 ;  /* 0x0000001a031a7221 */ /* 0x000fe20000000100 */
[----:B------:R-:W1:Y:S02]  /*05c0*/  @!P0 LDC.64 R14, c[0x0][0x398] ;  /* 0x0000e600ff0e8b82 */ /* 0x000e640000000a00 */
[----:B0-----:R-:W-:Y:S01]  /*05d0*/  FMUL R19, R28, R28 ;  /* 0x0000001c1c137220 */ /* 0x001fe20000400000 */
[----:B------:R-:W-:-:S03]  /*05e0*/  FADD R17, -R2, R17 ;  /* 0x0000001102117221 */ /* 0x000fc60000000100 */
[----:B------:R-:W-:-:S04]  /*05f0*/  FFMA R26, R26, R26, R19 ;  /* 0x0000001a1a1a7223 */ /* 0x000fc80000000013 */
[----:B------:R-:W-:Y:S01]  /*0600*/  FFMA R26, R17, R17, R26 ;  /* 0x00000011111a7223 */ /* 0x000fe2000000001a */
[----:B-1----:R-:W-:-:S05]  /*0610*/  @!P0 IMAD.WIDE R14, R16, 0x4, R14 ;  /* 0x00000004100e8825 */ /* 0x002fca00078e020e */
[----:B------:R0:W-:Y:S01]  /*0620*/  @!P0 STG.E desc[UR4][R14.64], R25 ;  /* 0x000000190e008986 */ /* 0x0001e2000c101904 */
[----:B--2---:R-:W-:-:S04]  /*0630*/  FADD R29, -R2, R29 ;  /* 0x0000001d021d7221 */ /* 0x004fc80000000100 */
[----:B------:R-:W-:-:S05]  /*0640*/  FFMA R24, R29, R29, R24 ;  /* 0x0000001d1d187223 */ /* 0x000fca0000000018 */
[----:B------:R-:W-:-:S13]  /*0650*/  FSETP.GTU.OR P1, PT, R24, R7, P1 ;  /* 0x000000071800720b */ /* 0x000fda0000f2c400 */
[----:B------:R-:W-:Y:S01]  /*0660*/  @!P1 IMAD.IADD R29, R5, 0x1, R6 ;  /* 0x00000001051d9824 */ /* 0x000fe200078e0206 */
[----:B------:R-:W-:Y:S01]  /*0670*/  @!P1 IADD3 R6, PT, PT, R6, 0x1, RZ ;  /* 0x0000000106069810 */ /* 0x000fe20007ffe0ff */
[----:B------:R-:W1:Y:S03]  /*0680*/  @!P1 LDC.64 R16, c[0x0][0x398] ;  /* 0x0000e600ff109b82 */ /* 0x000e660000000a00 */
[----:B------:R-:W-:-:S04]  /*0690*/  ISETP.GE.AND P2, PT, R6, UR7, PT ;  /* 0x0000000706007c0c */ /* 0x000fc8000bf46270 */
[----:B------:R-:W-:-:S13]  /*06a0*/  FSETP.GTU.OR P2, PT, R20, R7, P2 ;  /* 0x000000071400720b */ /* 0x000fda000174c400 */
[----:B------:R-:W-:Y:S01]  /*06b0*/  @!P2 IADD3 R27, PT, PT, R5, R6, RZ ;  /* 0x00000006051ba210 */ /* 0x000fe20007ffe0ff */
[----:B------:R-:W2:Y:S01]  /*06c0*/  @!P2 LDC.64 R18, c[0x0][0x398] ;  /* 0x0000e600ff12ab82 */ /* 0x000ea20000000a00 */
[----:B------:R-:W-:-:S04]  /*06d0*/  @!P2 IADD3 R6, PT, PT, R6, 0x1, RZ ;  /* 0x000000010606a810 */ /* 0x000fc80007ffe0ff */
[----:B------:R-:W-:-:S04]  /*06e0*/  ISETP.GE.AND P3, PT, R6, UR7, PT ;  /* 0x0000000706007c0c */ /* 0x000fc8000bf66270 */
[----:B------:R-:W-:-:S13]  /*06f0*/  FSETP.GTU.OR P3, PT, R26, R7, P3 ;  /* 0x000000071a00720b */ /* 0x000fda0001f6c400 */
[----:B------:R-:W3:Y:S01]  /*0700*/  @!P3 LDC.64 R20, c[0x0][0x398] ;  /* 0x0000e600ff14bb82 */ /* 0x000ee20000000a00 */
[----:B------:R-:W-:Y:S01]  /*0710*/  @!P3 IADD3 R24, PT, PT, R5, R6, RZ ;  /* 0x000000060518b210 */ /* 0x000fe20007ffe0ff */
[----:B--2---:R-:W-:-:S04]  /*0720*/  @!P2 IMAD.WIDE R18, R27, 0x4, R18 ;  /* 0x000000041b12a825 */ /* 0x004fc800078e0212 */
[----:B-1----:R-:W-:Y:S01]  /*0730*/  @!P1 IMAD.WIDE R16, R29, 0x4, R16 ;  /* 0x000000041d109825 */ /* 0x002fe200078e0210 */
[----:B------:R-:W-:-:S03]  /*0740*/  @!P2 IADD3 R29, PT, PT, R25, 0x2, RZ ;  /* 0x00000002191da810 */ /* 0x000fc60007ffe0ff */
[----:B------:R-:W-:-:S05]  /*0750*/  @!P1 VIADD R27, R25, 0x1 ;  /* 0x00000001191b9836 */ /* 0x000fca0000000000 */
[----:B------:R1:W-:Y:S04]  /*0760*/  @!P1 STG.E desc[UR4][R16.64], R27 ;  /* 0x0000001b10009986 */ /* 0x0003e8000c101904 */
[----:B------:R1:W-:Y:S01]  /*0770*/  @!P2 STG.E desc[UR4][R18.64], R29 ;  /* 0x0000001d1200a986 */ /* 0x0003e2000c101904 */
[----:B---3--:R-:W-:Y:S01]  /*0780*/  @!P3 IMAD.WIDE R20, R24, 0x4, R20 ;  /* 0x000000041814b825 */ /* 0x008fe200078e0214 */
[C---:B------:R-:W-:Y:S02]  /*0790*/  @!P3 IADD3 R24, PT, PT, R25.reuse, 0x3, RZ ;  /* 0x000000031918b810 */ /* 0x040fe40007ffe0ff */
[----:B0-----:R-:W-:-:S03]  /*07a0*/  IADD3 R25, PT, PT, R25, 0x4, RZ ;  /* 0x0000000419197810 */ /* 0x001fc60007ffe0ff */
[----:B------:R1:W-:Y:S01]  /*07b0*/  @!P3 STG.E desc[UR4][R20.64], R24 ;  /* 0x000000181400b986 */ /* 0x0003e2000c101904 */
[----:B------:R-:W-:Y:S02]  /*07c0*/  ISETP.NE.AND P0, PT, R25, R23, PT ;  /* 0x000000171900720c */ /* 0x000fe40003f05270 */
[----:B------:R-:W-:-:S11]  /*07d0*/  @!P3 IADD3 R6, PT, PT, R6, 0x1, RZ ;  /* 0x000000010606b810 */ /* 0x000fd60007ffe0ff */
[----:B-1----:R-:W-:Y:S05]  /*07e0*/  @P0 BRA `(.L_x_97) ;  /* 0xfffffff800c40947 */ /* 0x002fea000383ffff */
.L_x_96:
[----:B------:R-:W-:Y:S05]  /*07f0*/  BSYNC.RECONVERGENT B1 ;  /* 0x0000000000017941 */ /* 0x000fea0003800200 */
.L_x_95:
[----:B------:R-:W-:Y:S05]  /*0800*/  @!P4 BRA `(.L_x_94) ;  /* 0x000000000098c947 */ /* 0x000fea0003800000 */
[----:B------:R-:W-:Y:S01]  /*0810*/  IMAD.WIDE.U32 R10, R23, 0x4, R10 ;  /* 0x00000004170a7825 */ /* 0x000fe200078e000a */
[----:B------:R-:W-:-:S03]  /*0820*/  IADD3 R22, PT, PT, -R22, RZ, RZ ;  /* 0x000000ff16167210 */ /* 0x000fc60007ffe1ff */
[----:B------:R-:W-:Y:S01]  /*0830*/  IMAD.WIDE.U32 R12, R23, 0x4, R12 ;  /* 0x00000004170c7825 */ /* 0x000fe200078e000c */
[----:B------:R-:W-:-:S03]  /*0840*/  MOV R15, R11 ;  /* 0x0000000b000f7202 */ /* 0x000fc60000000f00 */
[----:B------:R-:W-:Y:S01]  /*0850*/  IMAD.WIDE.U32 R8, R23, 0x4, R8 ;  /* 0x0000000417087825 */ /* 0x000fe200078e0008 */
[----:B------:R-:W-:Y:S02]  /*0860*/  MOV R16, R12 ;  /* 0x0000000c00107202 */ /* 0x000fe40000000f00 */
[----:B------:R-:W-:Y:S01]  /*0870*/  MOV R17, R13 ;  /* 0x0000000d00117202 */ /* 0x000fe20000000f00 */
[----:B------:R-:W-:-:S07]  /*0880*/  IMAD.MOV.U32 R14, RZ, RZ, R10 ;  /* 0x000000ffff0e7224 */ /* 0x000fce00078e000a */
.L_x_98:
[----:B------:R-:W-:Y:S01]  /*0890*/  IMAD.MOV.U32 R10, RZ, RZ, R14 ;  /* 0x000000ffff0a7224 */ /* 0x000fe200078e000e */
[----:B------:R-:W-:Y:S01]  /*08a0*/  MOV R11, R15 ;  /* 0x0000000f000b7202 */ /* 0x000fe20000000f00 */
[----:B------:R-:W2:Y:S04]  /*08b0*/  LDG.E.CONSTANT R19, desc[UR4][R8.64] ;  /* 0x0000000408137981 */ /* 0x000ea8000c1e9900 */
[----:B------:R0:W3:Y:S02]  /*08c0*/  LDG.E.CONSTANT R12, desc[UR4][R10.64] ;  /* 0x000000040a0c7981 */ /* 0x0000e4000c1e9900 */
[----:B0-----:R-:W-:Y:S02]  /*08d0*/  MOV R10, R16 ;  /* 0x00000010000a7202 */ /* 0x001fe40000000f00 */
[----:B------:R-:W-:-:S05]  /*08e0*/  MOV R11, R17 ;  /* 0x00000011000b7202 */ /* 0x000fca0000000f00 */
[----:B------:R-:W4:Y:S01]  /*08f0*/  LDG.E.CONSTANT R13, desc[UR4][R10.64] ;  /* 0x000000040a0d7981 */ /* 0x000f22000c1e9900 */
[----:B------:R-:W-:Y:S01]  /*0900*/  ISETP.GE.AND P0, PT, R6, UR8, PT ;  /* 0x0000000806007c0c */ /* 0x000fe2000bf06270 */
[----:B------:R-:W-:Y:S01]  /*0910*/  VIADD R22, R22, 0x1 ;  /* 0x0000000116167836 */ /* 0x000fe20000000000 */
[----:B------:R-:W-:Y:S02]  /*0920*/  IADD3 R8, P1, PT, R8, 0x4, RZ ;  /* 0x0000000408087810 */ /* 0x000fe40007f3e0ff */
[----:B------:R-:W-:Y:S02]  /*0930*/  IADD3 R14, P2, PT, R14, 0x4, RZ ;  /* 0x000000040e0e7810 */ /* 0x000fe40007f5e0ff */
[----:B------:R-:W-:Y:S02]  /*0940*/  ISETP.NE.AND P4, PT, R22, RZ, PT ;  /* 0x000000ff1600720c */ /* 0x000fe40003f85270 */
[----:B------:R-:W-:Y:S02]  /*0950*/  IADD3 R16, P3, PT, R16, 0x4, RZ ;  /* 0x0000000410107810 */ /* 0x000fe40007f7e0ff */
[----:B------:R-:W-:-:S02]  /*0960*/  IADD3.X R9, PT, PT, RZ, R9, RZ, P1, !PT ;  /* 0x00000009ff097210 */ /* 0x000fc40000ffe4ff */
[----:B------:R-:W-:Y:S02]  /*0970*/  IADD3.X R15, PT, PT, RZ, R15, RZ, P2, !PT ;  /* 0x0000000fff0f7210 */ /* 0x000fe400017fe4ff */
[----:B------:R-:W-:Y:S01]  /*0980*/  IADD3.X R17, PT, PT, RZ, R17, RZ, P3, !PT ;  /* 0x00000011ff117210 */ /* 0x000fe20001ffe4ff */
[----:B--2--5:R-:W-:Y:S01]  /*0990*/  FADD R19, -R4, R19 ;  /* 0x0000001304137221 */ /* 0x024fe20000000100 */
[----:B---3--:R-:W-:-:S03]  /*09a0*/  FADD R12, -R3, R12 ;  /* 0x0000000c030c7221 */ /* 0x008fc60000000100 */
[----:B------:R-:W-:-:S04]  /*09b0*/  FMUL R19, R19, R19 ;  /* 0x0000001313137220 */ /* 0x000fc80000400000 */
[----:B------:R-:W-:Y:S01]  /*09c0*/  FFMA R12, R12, R12, R19 ;  /* 0x0000000c0c0c7223 */ /* 0x000fe20000000013 */
[----:B----4-:R-:W-:-:S04]  /*09d0*/  FADD R13, -R2, R13 ;  /* 0x0000000d020d7221 */ /* 0x010fc80000000100 */
[----:B------:R-:W-:-:S05]  /*09e0*/  FFMA R12, R13, R13, R12 ;  /* 0x0000000d0d0c7223 */ /* 0x000fca000000000c */
[----:B------:R-:W-:-:S13]  /*09f0*/  FSETP.GTU.OR P0, PT, R12, R7, P0 ;  /* 0x000000070c00720b */ /* 0x000fda000070c400 */
[----:B------:R-:W0:Y:S01]  /*0a00*/  @!P0 LDC.64 R12, c[0x0][0x398] ;  /* 0x0000e600ff0c8b82 */ /* 0x000e220000000a00 */
[----:B------:R-:W-:Y:S02]  /*0a10*/  @!P0 IADD3 R19, PT, PT, R5, R6, RZ ;  /* 0x0000000605138210 */ /* 0x000fe40007ffe0ff */
[----:B------:R-:W-:-:S03]  /*0a20*/  @!P0 IADD3 R6, PT, PT, R6, 0x1, RZ ;  /* 0x0000000106068810 */ /* 0x000fc60007ffe0ff */
[----:B0-----:R-:W-:-:S05]  /*0a30*/  @!P0 IMAD.WIDE R12, R19, 0x4, R12 ;  /* 0x00000004130c8825 */ /* 0x001fca00078e020c */
[----:B------:R0:W-:Y:S02]  /*0a40*/  @!P0 STG.E desc[UR4][R12.64], R23 ;  /* 0x000000170c008986 */ /* 0x0001e4000c101904 */
[----:B0-----:R-:W-:Y:S01]  /*0a50*/  VIADD R23, R23, 0x1 ;  /* 0x0000000117177836 */ /* 0x001fe20000000000 */
[----:B------:R-:W-:Y:S06]  /*0a60*/  @P4 BRA `(.L_x_98) ;  /* 0xfffffffc00884947 */ /* 0x000fec000383ffff */
.L_x_94:
[----:B------:R-:W-:Y:S05]  /*0a70*/  BSYNC.RECONVERGENT B0 ;  /* 0x0000000000007941 */ /* 0x000fea0003800200 */
.L_x_93:
[----:B------:R-:W0:Y:S01]  /*0a80*/  LDCU UR6, c[0x0][0x3b4] ;  /* 0x00007680ff0677ac */ /* 0x000e220008000800 */
[----:B------:R-:W-:Y:S01]  /*0a90*/  BSSY.RECONVERGENT B0, `(.L_x_99) ;  /* 0x000001f000007945 */ /* 0x000fe20003800200 */
[----:B0-----:R-:W-:-:S13]  /*0aa0*/  ISETP.GE.AND P0, PT, R23, UR6, PT ;  /* 0x0000000617007c0c */ /* 0x001fda000bf06270 */
[----:B------:R-:W-:Y:S05]  /*0ab0*/  @P0 BRA `(.L_x_100) ;  /* 0x0000000000700947 */ /* 0x000fea0003800000 */
[----:B------:R-:W-:Y:S01]  /*0ac0*/  ISETP.NE.AND P0, PT, R0, R23, PT ;  /* 0x000000170000720c */ /* 0x000fe20003f05270 */
[----:B------:R-:W-:-:S12]  /*0ad0*/  BSSY.RECONVERGENT B1, `(.L_x_101) ;  /* 0x0000019000017945 */ /* 0x000fd80003800200 */
[----:B------:R-:W-:Y:S05]  /*0ae0*/  @!P0 BRA `(.L_x_102) ;  /* 0x00000000005c8947 */ /* 0x000fea0003800000 */
[----:B------:R-:W0:Y:S01]  /*0af0*/  LDC.64 R12, c[0x0][0x390] ;  /* 0x0000e400ff0c7b82 */ /* 0x000e220000000a00 */
[----:B------:R-:W1:Y:S07]  /*0b00*/  LDCU UR7, c[0x0][0x3b8] ;  /* 0x00007700ff0777ac */ /* 0x000e6e0008000800 */
[----:B------:R-:W2:Y:S08]  /*0b10*/  LDC.64 R10, c[0x0][0x388] ;  /* 0x0000e200ff0a7b82 */ /* 0x000eb00000000a00 */
[----:B------:R-:W3:Y:S01]  /*0b20*/  LDC.64 R8, c[0x0][0x380] ;  /* 0x0000e000ff087b82 */ /* 0x000ee20000000a00 */
[----:B0-----:R-:W-:-:S06]  /*0b30*/  IMAD.WIDE.U32 R12, R23, 0x4, R12 ;  /* 0x00000004170c7825 */ /* 0x001fcc00078e000c */
[----:B------:R-:W4:Y:S01]  /*0b40*/  LDG.E.CONSTANT R13, desc[UR4][R12.64] ;  /* 0x000000040c0d7981 */ /* 0x000f22000c1e9900 */
[----:B--2---:R-:W-:-:S06]  /*0b50*/  IMAD.WIDE.U32 R10, R23, 0x4, R10 ;  /* 0x00000004170a7825 */ /* 0x004fcc00078e000a */
[----:B------:R-:W2:Y:S01]  /*0b60*/  LDG.E.CONSTANT R10, desc[UR4][R10.64] ;  /* 0x000000040a0a7981 */ /* 0x000ea2000c1e9900 */
[----:B---3--:R-:W-:-:S06]  /*0b70*/  IMAD.WIDE.U32 R8, R23, 0x4, R8 ;  /* 0x0000000417087825 */ /* 0x008fcc00078e0008 */
[----:B------:R-:W3:Y:S01]  /*0b80*/  LDG.E.CONSTANT R9, desc[UR4][R8.64] ;  /* 0x0000000408097981 */ /* 0x000ee2000c1e9900 */
[----:B-1----:R-:W-:Y:S01]  /*0b90*/  ISETP.GE.AND P0, PT, R6, UR7, PT ;  /* 0x0000000706007c0c */ /* 0x002fe2000bf06270 */
[----:B----45:R-:W-:-:S04]  /*0ba0*/  FADD R14, -R4, R13 ;  /* 0x0000000d040e7221 */ /* 0x030fc80000000100 */
[----:B------:R-:W-:Y:S01]  /*0bb0*/  FMUL R16, R14, R14 ;  /* 0x0000000e0e107220 */ /* 0x000fe20000400000 */
[----:B--2---:R-:W-:-:S04]  /*0bc0*/  FADD R15, -R3, R10 ;  /* 0x0000000a030f7221 */ /* 0x004fc80000000100 */
[----:B------:R-:W-:Y:S01]  /*0bd0*/  FFMA R15, R15, R15, R16 ;  /* 0x0000000f0f0f7223 */ /* 0x000fe20000000010 */
[----:B---3--:R-:W-:-:S04]  /*0be0*/  FADD R14, -R2, R9 ;  /* 0x00000009020e7221 */ /* 0x008fc80000000100 */
[----:B------:R-:W-:-:S05]  /*0bf0*/  FFMA R14, R14, R14, R15 ;  /* 0x0000000e0e0e7223 */ /* 0x000fca000000000f */
[----:B------:R-:W-:-:S13]  /*0c00*/  FSETP.GTU.OR P0, PT, R14, R7, P0 ;  /* 0x000000070e00720b */ /* 0x000fda000070c400 */
[----:B------:R-:W0:Y:S01]  /*0c10*/  @!P0 LDC.64 R10, c[0x0][0x398] ;  /* 0x0000e600ff0a8b82 */ /* 0x000e220000000a00 */
[----:B------:R-:W-:-:S05]  /*0c20*/  @!P0 IADD3 R9, PT, PT, R5, R6, RZ ;  /* 0x0000000605098210 */ /* 0x000fca0007ffe0ff */
[----:B0-----:R-:W-:-:S05]  /*0c30*/  @!P0 IMAD.WIDE R10, R9, 0x4, R10 ;  /* 0x00000004090a8825 */ /* 0x001fca00078e020a */
[----:B------:R0:W-:Y:S01]  /*0c40*/  @!P0 STG.E desc[UR4][R10.64], R23 ;  /* 0x000000170a008986 */ /* 0x0001e2000c101904 */
[----:B------:R-:W-:-:S07]  /*0c50*/  @!P0 IADD3 R6, PT, PT, R6, 0x1, RZ ;  /* 0x0000000106068810 */ /* 0x000fce0007ffe0ff */
.L_x_102:
[----:B------:R-:W-:Y:S05]  /*0c60*/  BSYNC.RECONVERGENT B1 ;  /* 0x0000000000017941 */ /* 0x000fea0003800200 */
.L_x_101:
[----:B0-----:R-:W-:-:S07]  /*0c70*/  IADD3 R23, PT, PT, R23, 0x1, RZ ;  /* 0x0000000117177810 */ /* 0x001fce0007ffe0ff */
.L_x_100:
[----:B------:R-:W-:Y:S05]  /*0c80*/  BSYNC.RECONVERGENT B0 ;  /* 0x0000000000007941 */ /* 0x000fea0003800200 */
.L_x_99:
[----:B------:R-:W-:Y:S01]  /*0c90*/  ISETP.GE.AND P0, PT, R23, UR6, PT ;  /* 0x0000000617007c0c */ /* 0x000fe2000bf06270 */
[----:B------:R-:W0:Y:S01]  /*0ca0*/  LDCU UR7, c[0x0][0x3b8] ;  /* 0x00007700ff0777ac */ /* 0x000e220008000800 */
[----:B------:R-:W-:Y:S01]  /*0cb0*/  BSSY.RECONVERGENT B0, `(.L_x_103) ;  /* 0x0000089000007945 */ /* 0x000fe20003800200 */
[----:B------:R-:W1:Y:S10]  /*0cc0*/  LDCU UR8, c[0x0][0x3b8] ;  /* 0x00007700ff0877ac */ /* 0x000e740008000800 */
[----:B------:R-:W-:Y:S05]  /*0cd0*/  @P0 BRA `(.L_x_104) ;  /* 0x0000000800180947 */ /* 0x000fea0003800000 */
[----:B------:R-:W2:Y:S01]  /*0ce0*/  LDC R14, c[0x0][0x3b4] ;  /* 0x0000ed00ff0e7b82 */ /* 0x000ea20000000800 */
[C---:B------:R-:W-:Y:S01]  /*0cf0*/  IADD3 R20, PT, PT, -R23.reuse, UR6, RZ ;  /* 0x0000000617147c10 */ /* 0x040fe2000fffe1ff */
[----:B------:R-:W-:Y:S01]  /*0d00*/  BSSY.RECONVERGENT B1, `(.L_x_105) ;  /* 0x0000033000017945 */ /* 0x000fe20003800200 */
[----:B------:R-:W-:Y:S02]  /*0d10*/  IMAD.MOV.U32 R15, RZ, RZ, R23 ;  /* 0x000000ffff0f7224 */ /* 0x000fe400078e0017 */
[----:B------:R-:W-:Y:S02]  /*0d20*/  LOP3.LUT P0, R20, R20, 0x3, RZ, 0xc0, !PT ;  /* 0x0000000314147812 */ /* 0x000fe4000780c0ff */
[----:B--2---:R-:W-:-:S04]  /*0d30*/  IADD3 R8, PT, PT, R23, -R14, RZ ;  /* 0x8000000e17087210 */ /* 0x004fc80007ffe0ff */
[----:B------:R-:W-:-:S07]  /*0d40*/  ISETP.GT.U32.AND P1, PT, R8, -0x4, PT ;  /* 0xfffffffc0800780c */ /* 0x000fce0003f24070 */
[----:B------:R-:W-:Y:S06]  /*0d50*/  @!P0 BRA `(.L_x_106) ;  /* 0x0000000000b48947 */ /* 0x000fec0003800000 */
[----:B------:R-:W2:Y:S01]  /*0d60*/  LDC.64 R12, c[0x0][0x390] ;  /* 0x0000e400ff0c7b82 */ /* 0x000ea20000000a00 */
[----:B------:R-:W-:Y:S02]  /*0d70*/  IADD3 R20, PT, PT, -R20, RZ, RZ ;  /* 0x000000ff14147210 */ /* 0x000fe40007ffe1ff */
[----:B------:R-:W-:-:S05]  /*0d80*/  MOV R15, R23 ;  /* 0x00000017000f7202 */ /* 0x000fca0000000f00 */
[----:B------:R-:W3:Y:S08]  /*0d90*/  LDC.64 R10, c[0x0][0x388] ;  /* 0x0000e200ff0a7b82 */ /* 0x000ef00000000a00 */
[----:B------:R-:W4:Y:S01]  /*0da0*/  LDC.64 R8, c[0x0][0x380] ;  /* 0x0000e000ff087b82 */ /* 0x000f220000000a00 */
[----:B--2---:R-:W-:-:S05]  /*0db0*/  IMAD.WIDE.U32 R12, R23, 0x4, R12 ;  /* 0x00000004170c7825 */ /* 0x004fca00078e000c */
[----:B------:R-:W-:Y:S01]  /*0dc0*/  MOV R17, R13 ;  /* 0x0000000d00117202 */ /* 0x000fe20000000f00 */
[----:B---3--:R-:W-:-:S03]  /*0dd0*/  IMAD.WIDE.U32 R10, R23, 0x4, R10 ;  /* 0x00000004170a7825 */ /* 0x008fc600078e000a */
[----:B------:R-:W-:Y:S02]  /*0de0*/  MOV R13, R10 ;  /* 0x0000000a000d7202 */ /* 0x000fe40000000f00 */
[----:B------:R-:W-:Y:S01]  /*0df0*/  MOV R16, R11 ;  /* 0x0000000b00107202 */ /* 0x000fe20000000f00 */
[----:B----4-:R-:W-:-:S04]  /*0e00*/  IMAD.WIDE.U32 R8, R23, 0x4, R8 ;  /* 0x0000000417087825 */ /* 0x010fc800078e0008 */
[----:B------:R-:W-:Y:S01]  /*0e10*/  IMAD.MOV.U32 R19, RZ, RZ, R9 ;  /* 0x000000ffff137224 */ /* 0x000fe200078e0009 */
[----:B------:R-:W-:-:S07]  /*0e20*/  MOV R18, R8 ;  /* 0x0000000800127202 */ /* 0x000fce0000000f00 */
.L_x_107:
[----:B------:R-:W-:Y:S02]  /*0e30*/  MOV R8, R12 ;  /* 0x0000000c00087202 */ /* 0x000fe40000000f00 */
[----:B------:R-:W-:-:S05]  /*0e40*/  MOV R9, R17 ;  /* 0x0000001100097202 */ /* 0x000fca0000000f00 */
[----:B------:R2:W3:Y:S02]  /*0e50*/  LDG.E.CONSTANT R21, desc[UR4][R8.64] ;  /* 0x0000000408157981 */ /* 0x0004e4000c1e9900 */
[----:B--2---:R-:W-:Y:S01]  /*0e60*/  IMAD.MOV.U32 R8, RZ, RZ, R13 ;  /* 0x000000ffff087224 */ /* 0x004fe200078e000d */
[----:B------:R-:W-:-:S05]  /*0e70*/  MOV R9, R16 ;  /* 0x0000001000097202 */ /* 0x000fca0000000f00 */
[----:B------:R2:W4:Y:S02]  /*0e80*/  LDG.E.CONSTANT R10, desc[UR4][R8.64] ;  /* 0x00000004080a7981 */ /* 0x000524000c1e9900 */
[----:B--2---:R-:W-:Y:S02]  /*0e90*/  MOV R8, R18 ;  /* 0x0000001200087202 */ /* 0x004fe40000000f00 */
[----:B------:R-:W-:-:S05]  /*0ea0*/  MOV R9, R19 ;  /* 0x0000001300097202 */ /* 0x000fca0000000f00 */
[----:B------:R-:W2:Y:S01]  /*0eb0*/  LDG.E.CONSTANT R11, desc[UR4][R8.64] ;  /* 0x00000004080b7981 */ /* 0x000ea2000c1e9900 */
[----:B0-----:R-:W-:Y:S01]  /*0ec0*/  ISETP.GE.AND P0, PT, R6, UR7, PT ;  /* 0x0000000706007c0c */ /* 0x001fe2000bf06270 */
        /* <DEDUP_REMOVED lines=8> */
[----:B---3-5:R-:W-:-:S04]  /*0f50*/  FADD R21, -R4, R21 ;  /* 0x0000001504157221 */ /* 0x028fc80000000100 */
[----:B------:R-:W-:Y:S01]  /*0f60*/  FMUL R21, R21, R21 ;  /* 0x0000001515157220 */ /* 0x000fe20000400000 */
[----:B----4-:R-:W-:-:S04]  /*0f70*/  FADD R10, -R3, R10 ;  /* 0x0000000a030a7221 */ /* 0x010fc80000000100 */
[----:B------:R-:W-:Y:S01]  /*0f80*/  FFMA R10, R10, R10, R21 ;  /* 0x0000000a0a0a7223 */ /* 0x000fe20000000015 */
[----:B--2---:R-:W-:-:S04]  /*0f90*/  FADD R11, -R2, R11 ;  /* 0x0000000b020b7221 */ /* 0x004fc80000000100 */
        /* <DEDUP_REMOVED lines=9> */
.L_x_106:
[----:B01----:R-:W-:Y:S05]  /*1030*/  BSYNC.RECONVERGENT B1 ;  /* 0x0000000000017941 */ /* 0x003fea0003800200 */
.L_x_105:
[----:B------:R-:W-:Y:S05]  /*1040*/  @P1 BRA `(.L_x_104) ;  /* 0x00000004003c1947 */ /* 0x000fea0003800000 */
[----:B------:R-:W0:Y:S01]  /*1050*/  LDC.64 R12, c[0x0][0x390] ;  /* 0x0000e400ff0c7b82 */ /* 0x000e220000000a00 */
[C---:B------:R-:W-:Y:S02]  /*1060*/  IADD3 R23, PT, PT, R15.reuse, -R14, RZ ;  /* 0x8000000e0f177210 */ /* 0x040fe40007ffe0ff */
[----:B------:R-:W-:-:S05]  /*1070*/  IADD3 R22, PT, PT, R15, 0x1, RZ ;  /* 0x000000010f167810 */ /* 0x000fca0007ffe0ff */
[----:B------:R-:W1:Y:S08]  /*1080*/  LDC.64 R10, c[0x0][0x380] ;  /* 0x0000e000ff0a7b82 */ /* 0x000e700000000a00 */
[----:B------:R-:W2:Y:S02]  /*1090*/  LDC.64 R8, c[0x0][0x388] ;  /* 0x0000e200ff087b82 */ /* 0x000ea40000000a00 */
.L_x_108:
[----:B------:R-:W-:-:S05]  /*10a0*/  IADD3 R25, PT, PT, R22, -0x1, RZ ;  /* 0xffffffff16197810 */ /* 0x000fca0007ffe0ff */
[----:B0-----:R-:W-:-:S04]  /*10b0*/  IMAD.WIDE.U32 R16, R25, 0x4, R12 ;  /* 0x0000000419107825 */ /* 0x001fc800078e000c */
[C---:B--23--:R-:W-:Y:S01]  /*10c0*/  IMAD.WIDE.U32 R18, R25.reuse, 0x4, R8 ;  /* 0x0000000419127825 */ /* 0x04cfe200078e0008 */
[----:B------:R-:W2:Y:S03]  /*10d0*/  LDG.E.CONSTANT R29, desc[UR4][R16.64] ;  /* 0x00000004101d7981 */ /* 0x000ea6000c1e9900 */
[----:B-1----:R-:W-:Y:S01]  /*10e0*/  IMAD.WIDE.U32 R20, R25, 0x4, R10 ;  /* 0x0000000419147825 */ /* 0x002fe200078e000a */
[----:B------:R-:W3:Y:S04]  /*10f0*/  LDG.E.CONSTANT R14, desc[UR4][R18.64] ;  /* 0x00000004120e7981 */ /* 0x000ee8000c1e9900 */
[----:B------:R-:W4:Y:S04]  /*1100*/  LDG.E.CONSTANT R15, desc[UR4][R20.64] ;  /* 0x00000004140f7981 */ /* 0x000f28000c1e9900 */
[----:B------:R-:W4:Y:S04]  /*1110*/  LDG.E.CONSTANT R27, desc[UR4][R16.64+0x4] ;  /* 0x00000404101b7981 */ /* 0x000f28000c1e9900 */
[----:B------:R-:W4:Y:S01]  /*1120*/  LDG.E.CONSTANT R24, desc[UR4][R18.64+0x4] ;  /* 0x0000040412187981 */ /* 0x000f22000c1e9900 */
[----:B------:R-:W-:-:S03]  /*1130*/  ISETP.GE.AND P0, PT, R6, UR8, PT ;  /* 0x0000000806007c0c */ /* 0x000fc6000bf06270 */
[----:B------:R-:W4:Y:S01]  /*1140*/  LDG.E.CONSTANT R26, desc[UR4][R18.64+0xc] ;  /* 0x00000c04121a7981 */ /* 0x000f22000c1e9900 */
[----:B--2--5:R-:W-:Y:S01]  /*1150*/  FADD R29, -R4, R29 ;  /* 0x0000001d041d7221 */ /* 0x024fe20000000100 */
[----:B---3--:R-:W-:-:S03]  /*1160*/  FADD R14, -R3, R14 ;  /* 0x0000000e030e7221 */ /* 0x008fc60000000100 */
[----:B------:R-:W-:Y:S01]  /*1170*/  FMUL R29, R29, R29 ;  /* 0x0000001d1d1d7220 */ /* 0x000fe20000400000 */
[----:B----4-:R-:W-:-:S03]  /*1180*/  FADD R15, -R2, R15 ;  /* 0x0000000f020f7221 */ /* 0x010fc60000000100 */
[----:B------:R-:W-:Y:S01]  /*1190*/  FFMA R14, R14, R14, R29 ;  /* 0x0000000e0e0e7223 */ /* 0x000fe2000000001d */
[----:B------:R-:W-:-:S03]  /*11a0*/  FADD R27, -R4, R27 ;  /* 0x0000001b041b7221 */ /* 0x000fc60000000100 */
[----:B------:R-:W-:Y:S01]  /*11b0*/  FFMA R14, R15, R15, R14 ;  /* 0x0000000f0f0e7223 */ /* 0x000fe2000000000e */
[----:B------:R-:W-:Y:S01]  /*11c0*/  FMUL R27, R27, R27 ;  /* 0x0000001b1b1b7220 */ /* 0x000fe20000400000 */
[----:B------:R-:W-:-:S03]  /*11d0*/  FADD R24, -R3, R24 ;  /* 0x0000001803187221 */ /* 0x000fc60000000100 */
[----:B------:R-:W-:Y:S01]  /*11e0*/  FSETP.GTU.OR P0, PT, R14, R7, P0 ;  /* 0x000000070e00720b */ /* 0x000fe2000070c400 */
[----:B------:R-:W-:Y:S02]  /*11f0*/  FFMA R28, R24, R24, R27 ;  /* 0x00000018181c7223 */ /* 0x000fe4000000001b */
[----:B------:R-:W2:Y:S04]  /*1200*/  LDG.E.CONSTANT R27, desc[UR4][R16.64+0x8] ;  /* 0x00000804101b7981 */ /* 0x000ea8000c1e9900 */
[----:B------:R-:W3:Y:S06]  /*1210*/  LDG.E.CONSTANT R24, desc[UR4][R18.64+0x8] ;  /* 0x0000080412187981 */ /* 0x000eec000c1e9900 */
[----:B------:R-:W0:Y:S01]  /*1220*/  @!P0 LDC.64 R14, c[0x0][0x398] ;  /* 0x0000e600ff0e8b82 */ /* 0x000e220000000a00 */
[----:B------:R-:W-:-:S05]  /*1230*/  @!P0 IADD3 R29, PT, PT, R5, R6, RZ ;  /* 0x00000006051d8210 */ /* 0x000fca0007ffe0ff */
[----:B0-----:R-:W-:Y:S02]  /*1240*/  @!P0 IMAD.WIDE R14, R29, 0x4, R14 ;  /* 0x000000041d0e8825 */ /* 0x001fe400078e020e */
[----:B------:R0:W4:Y:S04]  /*1250*/  LDG.E.CONSTANT R29, desc[UR4][R16.64+0xc] ;  /* 0x00000c04101d7981 */ /* 0x000128000c1e9900 */
[----:B------:R-:W0:Y:S01]  /*1260*/  LDG.E.CONSTANT R17, desc[UR4][R20.64+0x4] ;  /* 0x0000040414117981 */ /* 0x000e22000c1e9900 */
[----:B------:R-:W-:-:S05]  /*1270*/  @!P0 VIADD R6, R6, 0x1 ;  /* 0x0000000106068836 */ /* 0x000fca0000000000 */
[----:B------:R-:W-:Y:S01]  /*1280*/  ISETP.GE.AND P1, PT, R6, UR8, PT ;  /* 0x0000000806007c0c */ /* 0x000fe2000bf26270 */
[----:B0-----:R-:W-:-:S04]  /*1290*/  FADD R17, -R2, R17 ;  /* 0x0000001102117221 */ /* 0x001fc80000000100 */
[----:B------:R-:W-:Y:S02]  /*12a0*/  FFMA R16, R17, R17, R28 ;  /* 0x0000001111107223 */ /* 0x000fe4000000001c */
[----:B------:R-:W4:Y:S04]  /*12b0*/  LDG.E.CONSTANT R28, desc[UR4][R20.64+0x8] ;  /* 0x00000804141c7981 */ /* 0x000f28000c1e9900 */
[----:B------:R-:W4:Y:S01]  /*12c0*/  LDG.E.CONSTANT R21, desc[UR4][R20.64+0xc] ;  /* 0x00000c0414157981 */ /* 0x000f22000c1e9900 */
[----:B------:R-:W-:Y:S01]  /*12d0*/  FSETP.GTU.OR P1, PT, R16, R7, P1 ;  /* 0x000000071000720b */ /* 0x000fe20000f2c400 */
[----:B--2---:R-:W-:Y:S01]  /*12e0*/  FADD R27, -R4, R27 ;  /* 0x0000001b041b7221 */ /* 0x004fe20000000100 */
[----:B---3--:R-:W-:-:S03]  /*12f0*/  FADD R24, -R3, R24 ;  /* 0x0000001803187221 */ /* 0x008fc60000000100 */
[----:B------:R-:W-:-:S04]  /*1300*/  FMUL R27, R27, R27 ;  /* 0x0000001b1b1b7220 */ /* 0x000fc80000400000 */
[----:B------:R-:W-:-:S04]  /*1310*/  FFMA R17, R24, R24, R27 ;  /* 0x0000001818117223 */ /* 0x000fc8000000001b */
[----:B------:R-:W-:Y:S02]  /*1320*/  @!P1 IADD3 R27, PT, PT, R5, R6, RZ ;  /* 0x00000006051b9210 */ /* 0x000fe40007ffe0ff */
[----:B------:R-:W-:-:S04]  /*1330*/  @!P1 IADD3 R6, PT, PT, R6, 0x1, RZ ;  /* 0x0000000106069810 */ /* 0x000fc80007ffe0ff */
[----:B------:R-:W-:Y:S01]  /*1340*/  ISETP.GE.AND P2, PT, R6, UR8, PT ;  /* 0x0000000806007c0c */ /* 0x000fe2000bf46270 */
[----:B----4-:R-:W-:Y:S01]  /*1350*/  FADD R29, -R4, R29 ;  /* 0x0000001d041d7221 */ /* 0x010fe20000000100 */
[----:B------:R-:W-:-:S03]  /*1360*/  FADD R26, -R3, R26 ;  /* 0x0000001a031a7221 */ /* 0x000fc60000000100 */
[----:B------:R-:W-:-:S04]  /*1370*/  FMUL R29, R29, R29 ;  /* 0x0000001d1d1d7220 */ /* 0x000fc80000400000 */
[----:B------:R-:W-:Y:S01]  /*1380*/  FFMA R26, R26, R26, R29 ;  /* 0x0000001a1a1a7223 */ /* 0x000fe2000000001d */
[----:B------:R-:W-:Y:S01]  /*1390*/  @!P0 STG.E desc[UR4][R14.64], R25 ;  /* 0x000000190e008986 */ /* 0x000fe2000c101904 */
[----:B------:R-:W-:-:S04]  /*13a0*/  IADD3 R23, PT, PT, R23, 0x4, RZ ;  /* 0x0000000417177810 */ /* 0x000fc80007ffe0ff */
[----:B------:R-:W-:Y:S01]  /*13b0*/  ISETP.NE.AND P0, PT, R23, RZ, PT ;  /* 0x000000ff1700720c */ /* 0x000fe20003f05270 */
[----:B------:R-:W-:-:S04]  /*13c0*/  FADD R28, -R2, R28 ;  /* 0x0000001c021c7221 */ /* 0x000fc80000000100 */
[----:B------:R-:W-:Y:S02]  /*13d0*/  FFMA R28, R28, R28, R17 ;  /* 0x0000001c1c1c7223 */ /* 0x000fe40000000011 */
[----:B------:R-:W0:Y:S03]  /*13e0*/  @!P1 LDC.64 R16, c[0x0][0x398] ;  /* 0x0000e600ff109b82 */ /* 0x000e260000000a00 */
[----:B------:R-:W-:Y:S01]  /*13f0*/  FSETP.GTU.OR P2, PT, R28, R7, P2 ;  /* 0x000000071c00720b */ /* 0x000fe2000174c400 */
[----:B------:R-:W-:-:S04]  /*1400*/  FADD R21, -R2, R21 ;  /* 0x0000001502157221 */ /* 0x000fc80000000100 */
[----:B------:R-:W-:-:S08]  /*1410*/  FFMA R26, R21, R21, R26 ;  /* 0x00000015151a7223 */ /* 0x000fd0000000001a */
[----:B------:R-:W-:Y:S01]  /*1420*/  @!P2 IADD3 R29, PT, PT, R5, R6, RZ ;  /* 0x00000006051da210 */ /* 0x000fe20007ffe0ff */
[----:B------:R-:W1:Y:S01]  /*1430*/  @!P2 LDC.64 R18, c[0x0][0x398] ;  /* 0x0000e600ff12ab82 */ /* 0x000e620000000a00 */
[----:B------:R-:W-:-:S04]  /*1440*/  @!P2 IADD3 R6, PT, PT, R6, 0x1, RZ ;  /* 0x000000010606a810 */ /* 0x000fc80007ffe0ff */
[----:B------:R-:W-:-:S04]  /*1450*/  ISETP.GE.AND P3, PT, R6, UR8, PT ;  /* 0x0000000806007c0c */ /* 0x000fc8000bf66270 */
[----:B------:R-:W-:-:S13]  /*1460*/  FSETP.GTU.OR P3, PT, R26, R7, P3 ;  /* 0x000000071a00720b */ /* 0x000fda0001f6c400 */
[----:B------:R-:W2:Y:S01]  /*1470*/  @!P3 LDC.64 R20, c[0x0][0x398] ;  /* 0x0000e600ff14bb82 */ /* 0x000ea20000000a00 */
[----:B------:R-:W-:Y:S02]  /*1480*/  @!P3 IMAD.IADD R24, R5, 0x1, R6 ;  /* 0x000000010518b824 */ /* 0x000fe400078e0206 */
[----:B0-----:R-:W-:Y:S01]  /*1490*/  @!P1 IMAD.WIDE R16, R27, 0x4, R16 ;  /* 0x000000041b109825 */ /* 0x001fe200078e0210 */
[----:B------:R-:W-:-:S03]  /*14a0*/  @!P2 IADD3 R27, PT, PT, R22, 0x1, RZ ;  /* 0x00000001161ba810 */ /* 0x000fc60007ffe0ff */
[----:B-1----:R-:W-:Y:S01]  /*14b0*/  @!P2 IMAD.WIDE R18, R29, 0x4, R18 ;  /* 0x000000041d12a825 */ /* 0x002fe200078e0212 */
[----:B------:R-:W-:Y:S01]  /*14c0*/  @!P3 IADD3 R29, PT, PT, R22, 0x2, RZ ;  /* 0x00000002161db810 */ /* 0x000fe20007ffe0ff */
[----:B------:R0:W-:Y:S04]  /*14d0*/  @!P1 STG.E desc[UR4][R16.64], R22 ;  /* 0x0000001610009986 */ /* 0x0001e8000c101904 */
[----:B------:R3:W-:Y:S01]  /*14e0*/  @!P2 STG.E desc[UR4][R18.64], R27 ;  /* 0x0000001b1200a986 */ /* 0x0007e2000c101904 */
[----:B--2---:R-:W-:-:S05]  /*14f0*/  @!P3 IMAD.WIDE R20, R24, 0x4, R20 ;  /* 0x000000041814b825 */ /* 0x004fca00078e0214 */
[----:B------:R3:W-:Y:S01]  /*1500*/  @!P3 STG.E desc[UR4][R20.64], R29 ;  /* 0x0000001d1400b986 */ /* 0x0007e2000c101904 */
[----:B------:R-:W-:Y:S02]  /*1510*/  @!P3 IADD3 R6, PT, PT, R6, 0x1, RZ ;  /* 0x000000010606b810 */ /* 0x000fe40007ffe0ff */
[----:B0-----:R-:W-:Y:S01]  /*1520*/  IADD3 R22, PT, PT, R22, 0x4, RZ ;  /* 0x0000000416167810 */ /* 0x001fe20007ffe0ff */
[----:B------:R-:W-:Y:S06]  /*1530*/  @P0 BRA `(.L_x_108) ;  /* 0xfffffff800d80947 */ /* 0x000fec000383ffff */
.L_x_104:
[----:B01----:R-:W-:Y:S05]  /*1540*/  BSYNC.RECONVERGENT B0 ;  /* 0x0000000000007941 */ /* 0x003fea0003800200 */
.L_x_103:
[----:B-----5:R-:W0:Y:S02]  /*1550*/  LDC.64 R2, c[0x0][0x3a0] ;  /* 0x0000e800ff027b82 */ /* 0x020e240000000a00 */
[----:B0-----:R-:W-:-:S05]  /*1560*/  IMAD.WIDE R2, R0, 0x4, R2 ;  /* 0x0000000400027825 */ /* 0x001fca00078e0202 */
[----:B------:R-:W-:Y:S01]  /*1570*/  STG.E desc[UR4][R2.64], R6 ;  /* 0x0000000602007986 */ /* 0x000fe2000c101904 */
[----:B------:R-:W-:Y:S05]  /*1580*/  EXIT ;  /* 0x000000000000794d */ /* 0x000fea0003800000 */
.L_x_109:
        /* <DEDUP_REMOVED lines=15> */
.L_x_662:


//--------------------- .text.stress_majorization_step_kernel --------------------------
	.section	.text.stress_majorization_step_kernel,"ax",@progbits
	.align	128
        .global         stress_majorization_step_kernel
        .type           stress_majorization_step_kernel,@function
        .size           stress_majorization_step_kernel,(.L_x_643 - stress_majorization_step_kernel)
        .other          stress_majorization_step_kernel,@"STO_CUDA_ENTRY STV_DEFAULT"
stress_majorization_step_kernel:
.text.stress_majorization_step_kernel:
        /* <DEDUP_REMOVED lines=10> */
[----:B------:R-:W2:Y:S06]  /*00a0*/  LDCU UR11, c[0x0][0x3d4] ;  /* 0x00007a80ff0b77ac */ /* 0x000eac0008000800 */
[----:B------:R-:W3:Y:S01]  /*00b0*/  LDC.64 R2, c[0x0][0x380] ;  /* 0x0000e000ff027b82 */ /* 0x000ee20000000a00 */
[----:B------:R-:W4:Y:S01]  /*00c0*/  LDCU UR7, c[0x0][0x3d4] ;  /* 0x00007a80ff0777ac */ /* 0x000f220008000800 */
[----:B------:R-:W0:Y:S06]  /*00d0*/  LDCU UR6, c[0x0][0x3d8] ;  /* 0x00007b00ff0677ac */ /* 0x000e2c0008000800 */
[----:B------:R-:W2:Y:S01]  /*00e0*/  LDC.64 R14, c[0x0][0x390] ;  /* 0x0000e400ff0e7b82 */ /* 0x000ea20000000a00 */
[----:B------:R-:W0:Y:S01]  /*00f0*/  LDCU UR10, c[0x0][0x3d8] ;  /* 0x00007b00ff0a77ac */ /* 0x000e220008000800 */
[----:B------:R-:W0:Y:S02]  /*0100*/  LDCU.64 UR8, c[0x0][0x390] ;  /* 0x00007200ff0877ac */ /* 0x000e240008000a00 */
[----:B0-----:R-:W-:-:S04]  /*0110*/  IMAD.WIDE R18, R12, 0x4, R18 ;  /* 0x000000040c127825 */ /* 0x001fc800078e0212 */
[----:B------:R-:W0:Y:S01]  /*0120*/  LDC.64 R4, c[0x0][0x388] ;  /* 0x0000e200ff047b82 */ /* 0x000e220000000a00 */
[----:B------:R-:W0:Y:S01]  /*0130*/  LDCU.128 UR12, c[0x0][0x380] ;  /* 0x00007000ff0c77ac */ /* 0x000e220008000c00 */
[----:B-1----:R-:W4:Y:S04]  /*0140*/  LDG.E.CONSTANT R22, desc[UR4][R18.64] ;  /* 0x0000000412167981 */ /* 0x002f28000c1e9900 */
[----:B------:R-:W4:Y:S01]  /*0150*/  LDG.E.CONSTANT R17, desc[UR4][R18.64+0x4] ;  /* 0x0000040412117981 */ /* 0x000f22000c1e9900 */
[----:B---3--:R-:W-:-:S05]  /*0160*/  IMAD.WIDE R2, R12, 0x4, R2 ;  /* 0x000000040c027825 */ /* 0x008fca00078e0202 */
[----:B------:R-:W5:Y:S01]  /*0170*/  LDG.E.CONSTANT R11, desc[UR4][R2.64] ;  /* 0x00000004020b7981 */ /* 0x000f62000c1e9900 */
[----:B--2---:R-:W-:-:S05]  /*0180*/  IMAD.WIDE R14, R12, 0x4, R14 ;  /* 0x000000040c0e7825 */ /* 0x004fca00078e020e */
[----:B------:R-:W5:Y:S01]  /*0190*/  LDG.E.CONSTANT R7, desc[UR4][R14.64] ;  /* 0x000000040e077981 */ /* 0x000f62000c1e9900 */
[----:B------:R-:W-:Y:S01]  /*01a0*/  BSSY.RECONVERGENT B0, `(.L_x_110) ;  /* 0x0000171000007945 */ /* 0x000fe20003800200 */
[----:B0-----:R-:W-:-:S04]  /*01b0*/  IMAD.WIDE R4, R12, 0x4, R4 ;  /* 0x000000040c047825 */ /* 0x001fc800078e0204 */
[----:B------:R-:W-:Y:S02]  /*01c0*/  HFMA2 R10, -RZ, RZ, 0, 0 ;  /* 0x00000000ff0a7431 */ /* 0x000fe400000001ff */
[----:B------:R-:W-:Y:S01]  /*01d0*/  HFMA2 R6, -RZ, RZ, 0, 0 ;  /* 0x00000000ff067431 */ /* 0x000fe200000001ff */
[----:B------:R-:W-:Y:S01]  /*01e0*/  MOV R8, RZ ;  /* 0x000000ff00087202 */ /* 0x000fe20000000f00 */
[----:B------:R0:W5:Y:S02]  /*01f0*/  LDG.E.CONSTANT R9, desc[UR4][R4.64] ;  /* 0x0000000404097981 */ /* 0x000164000c1e9900 */
[----:B0-----:R-:W-:Y:S02]  /*0200*/  MOV R5, RZ ;  /* 0x000000ff00057202 */ /* 0x001fe40000000f00 */
[----:B----4-:R-:W-:-:S13]  /*0210*/  ISETP.GE.AND P0, PT, R22, R17, PT ;  /* 0x000000111600720c */ /* 0x010fda0003f06270 */
[----:B------:R-:W-:Y:S05]  /*0220*/  @P0 BRA `(.L_x_111) ;  /* 0x0000001400a00947 */ /* 0x000fea0003800000 */
[----:B------:R-:W-:Y:S01]  /*0230*/  IADD3 R0, PT, PT, -R22, R17, RZ ;  /* 0x0000001116007210 */ /* 0x000fe20007ffe1ff */
[----:B------:R-:W-:Y:S01]  /*0240*/  BSSY.RECONVERGENT B3, `(.L_x_112) ;  /* 0x0000053000037945 */ /* 0x000fe20003800200 */
[----:B------:R-:W-:Y:S02]  /*0250*/  MOV R5, RZ ;  /* 0x000000ff00057202 */ /* 0x000fe40000000f00 */
[----:B------:R-:W-:Y:S02]  /*0260*/  LOP3.LUT P0, R0, R0, 0x3, RZ, 0xc0, !PT ;  /* 0x0000000300007812 */ /* 0x000fe4000780c0ff */
[----:B------:R-:W-:Y:S02]  /*0270*/  MOV R4, R22 ;  /* 0x0000001600047202 */ /* 0x000fe40000000f00 */
[----:B------:R-:W-:Y:S02]  /*0280*/  MOV R6, RZ ;  /* 0x000000ff00067202 */ /* 0x000fe40000000f00 */
[----:B------:R-:W-:-:S02]  /*0290*/  MOV R8, RZ ;  /* 0x000000ff00087202 */ /* 0x000fc40000000f00 */
[----:B------:R-:W-:-:S05]  /*02a0*/  MOV R10, RZ ;  /* 0x000000ff000a7202 */ /* 0x000fca0000000f00 */
[----:B------:R-:W-:Y:S05]  /*02b0*/  @!P0 BRA `(.L_x_113) ;  /* 0x00000004002c8947 */ /* 0x000fea0003800000 */
[----:B------:R-:W0:Y:S01]  /*02c0*/  LDC.64 R32, c[0x0][0x390] ;  /* 0x0000e400ff207b82 */ /* 0x000e220000000a00 */
[----:B------:R-:W-:Y:S01]  /*02d0*/  HFMA2 R5, -RZ, RZ, 0, 0 ;  /* 0x00000000ff057431 */ /* 0x000fe200000001ff */
[----:B------:R-:W-:Y:S02]  /*02e0*/  IADD3 R20, PT, PT, -R0, RZ, RZ ;  /* 0x000000ff00147210 */ /* 0x000fe40007ffe1ff */
[----:B------:R-:W-:-:S07]  /*02f0*/  MOV R4, R22 ;  /* 0x0000001600047202 */ /* 0x000fce0000000f00 */
.L_x_121:
[----:B------:R-:W1:Y:S08]  /*0300*/  LDC.64 R2, c[0x0][0x3c8] ;  /* 0x0000f200ff027b82 */ /* 0x000e700000000a00 */
[----:B------:R-:W2:Y:S08]  /*0310*/  LDC.64 R24, c[0x0][0x3b0] ;  /* 0x0000ec00ff187b82 */ /* 0x000eb00000000a00 */
[----:B------:R-:W3:Y:S01]  /*0320*/  LDC.64 R14, c[0x0][0x3b8] ;  /* 0x0000ee00ff0e7b82 */ /* 0x000ee20000000a00 */
[----:B-1----:R-:W-:-:S06]  /*0330*/  IMAD.WIDE R2, R4, 0x4, R2 ;  /* 0x0000000404027825 */ /* 0x002fcc00078e0202 */
[----:B------:R-:W4:Y:S02]  /*0340*/  LDG.E.CONSTANT R3, desc[UR4][R2.64] ;  /* 0x0000000402037981 */ /* 0x000f24000c1e9900 */
[----:B----4-:R-:W-:-:S04]  /*0350*/  IMAD R13, R12, UR7, R3 ;  /* 0x000000070c0d7c24 */ /* 0x010fc8000f8e0203 */
[----:B--2---:R-:W-:-:S04]  /*0360*/  IMAD.WIDE R24, R13, 0x4, R24 ;  /* 0x000000040d187825 */ /* 0x004fc800078e0218 */
[----:B---3--:R-:W-:Y:S01]  /*0370*/  IMAD.WIDE R14, R13, 0x4, R14 ;  /* 0x000000040d0e7825 */ /* 0x008fe200078e020e */
[----:B------:R-:W2:Y:S04]  /*0380*/  LDG.E.CONSTANT R21, desc[UR4][R24.64] ;  /* 0x0000000418157981 */ /* 0x000ea8000c1e9900 */
[----:B------:R-:W3:Y:S01]  /*0390*/  LDG.E.CONSTANT R19, desc[UR4][R14.64] ;  /* 0x000000040e137981 */ /* 0x000ee2000c1e9900 */
[----:B------:R-:W-:Y:S01]  /*03a0*/  IADD3 R20, PT, PT, R20, 0x1, RZ ;  /* 0x0000000114147810 */ /* 0x000fe20007ffe0ff */
[----:B------:R-:W-:Y:S03]  /*03b0*/  BSSY.RECONVERGENT B4, `(.L_x_114) ;  /* 0x0000039000047945 */ /* 0x000fe60003800200 */
[----:B------:R-:W-:-:S02]  /*03c0*/  ISETP.NE.AND P2, PT, R20, RZ, PT ;  /* 0x000000ff1400720c */ /* 0x000fc40003f45270 */
[----:B--2---:R-:W-:-:S04]  /*03d0*/  FSETP.GT.AND P0, PT, R21, RZ, PT ;  /* 0x000000ff1500720b */ /* 0x004fc80003f04000 */
[----:B---3--:R-:W-:-:S13]  /*03e0*/  FSETP.LEU.OR P0, PT, R19, RZ, !P0 ;  /* 0x000000ff1300720b */ /* 0x008fda000470b400 */
[----:B------:R-:W-:Y:S05]  /*03f0*/  @P0 BRA `(.L_x_115) ;  /* 0x0000000000d00947 */ /* 0x000fea0003800000 */
[----:B------:R-:W1:Y:S08]  /*0400*/  LDC.64 R26, c[0x0][0x380] ;  /* 0x0000e000ff1a7b82 */ /* 0x000e700000000a00 */
[----:B------:R-:W2:Y:S01]  /*0410*/  LDC.64 R14, c[0x0][0x388] ;  /* 0x0000e200ff0e7b82 */ /* 0x000ea20000000a00 */
[----:B0-----:R-:W-:-:S05]  /*0420*/  IMAD.WIDE R24, R3, 0x4, R32 ;  /* 0x0000000403187825 */ /* 0x001fca00078e0220 */
[----:B------:R-:W3:Y:S01]  /*0430*/  LDG.E.CONSTANT R2, desc[UR4][R24.64] ;  /* 0x0000000418027981 */ /* 0x000ee2000c1e9900 */
[----:B-1----:R-:W-:-:S05]  /*0440*/  IMAD.WIDE R26, R3, 0x4, R26 ;  /* 0x00000004031a7825 */ /* 0x002fca00078e021a */
[----:B------:R-:W4:Y:S01]  /*0450*/  LDG.E.CONSTANT R18, desc[UR4][R26.64] ;  /* 0x000000041a127981 */ /* 0x000f22000c1e9900 */
[----:B--2---:R-:W-:-:S06]  /*0460*/  IMAD.WIDE R14, R3, 0x4, R14 ;  /* 0x00000004030e7825 */ /* 0x004fcc00078e020e */
[----:B------:R-:W2:Y:S01]  /*0470*/  LDG.E.CONSTANT R14, desc[UR4][R14.64] ;  /* 0x000000040e0e7981 */ /* 0x000ea2000c1e9900 */
[----:B------:R-:W-:Y:S01]  /*0480*/  BSSY.RECONVERGENT B1, `(.L_x_116) ;  /* 0x0000013000017945 */ /* 0x000fe20003800200 */
[----:B---3-5:R-:W-:Y:S01]  /*0490*/  FADD R2, R7, -R2 ;  /* 0x8000000207027221 */ /* 0x028fe20000000000 */
[----:B----4-:R-:W-:-:S04]  /*04a0*/  FADD R18, R11, -R18 ;  /* 0x800000120b127221 */ /* 0x010fc80000000000 */
[----:B------:R-:W-:Y:S01]  /*04b0*/  FMUL R3, R18, R18 ;  /* 0x0000001212037220 */ /* 0x000fe20000400000 */
[----:B--2---:R-:W-:-:S04]  /*04c0*/  FADD R16, R9, -R14 ;  /* 0x8000000e09107221 */ /* 0x004fc80000000000 */
[----:B------:R-:W-:-:S04]  /*04d0*/  FFMA R3, R16, R16, R3 ;  /* 0x0000001010037223 */ /* 0x000fc80000000003 */
[----:B------:R-:W-:-:S05]  /*04e0*/  FFMA R3, R2, R2, R3 ;  /* 0x0000000202037223 */ /* 0x000fca0000000003 */
[----:B------:R-:W-:Y:S01]  /*04f0*/  IADD3 R0, PT, PT, R3, -0xd000000, RZ ;  /* 0xf300000003007810 */ /* 0x000fe20007ffe0ff */
[----:B------:R0:W1:Y:S03]  /*0500*/  MUFU.RSQ R26, R3 ;  /* 0x00000003001a7308 */ /* 0x0000660000001400 */
[----:B------:R-:W-:-:S13]  /*0510*/  ISETP.GT.U32.AND P0, PT, R0, 0x727fffff, PT ;  /* 0x727fffff0000780c */ /* 0x000fda0003f04070 */
[----:B0-----:R-:W-:Y:S05]  /*0520*/  @!P0 BRA `(.L_x_117) ;  /* 0x0000000000108947 */ /* 0x001fea0003800000 */
[----:B------:R-:W-:-:S07]  /*0530*/  MOV R0, 0x550 ;  /* 0x0000055000007802 */ /* 0x000fce0000000f00 */
[----:B-1----:R-:W-:Y:S05]  /*0540*/  CALL.REL.NOINC `($__internal_0_$__cuda_sm20_sqrt_rn_f32_slowpath) ;  /* 0x0000001800007944 */ /* 0x002fea0003c00000 */
[----:B------:R-:W-:Y:S01]  /*0550*/  MOV R0, R14 ;  /* 0x0000000e00007202 */ /* 0x000fe20000000f00 */
[----:B------:R-:W-:Y:S06]  /*0560*/  BRA `(.L_x_118) ;  /* 0x0000000000107947 */ /* 0x000fec0003800000 */
.L_x_117:
[----:B-1----:R-:W-:Y:S01]  /*0570*/  FMUL.FTZ R0, R3, R26 ;  /* 0x0000001a03007220 */ /* 0x002fe20000410000 */
[----:B------:R-:W-:-:S03]  /*0580*/  FMUL.FTZ R13, R26, 0.5 ;  /* 0x3f0000001a0d7820 */ /* 0x000fc60000410000 */
[----:B------:R-:W-:-:S04]  /*0590*/  FFMA R3, -R0, R0, R3 ;  /* 0x0000000000037223 */ /* 0x000fc80000000103 */
[----:B------:R-:W-:-:S07]  /*05a0*/  FFMA R0, R3, R13, R0 ;  /* 0x0000000d03007223 */ /* 0x000fce0000000000 */
.L_x_118:
[----:B------:R-:W-:Y:S05]  /*05b0*/  BSYNC.RECONVERGENT B1 ;  /* 0x0000000000017941 */ /* 0x000fea0003800200 */
.L_x_116:
[----:B------:R-:W-:-:S13]  /*05c0*/  FSETP.GT.AND P0, PT, R0, UR6, PT ;  /* 0x0000000600007c0b */ /* 0x000fda000bf04000 */
[----:B------:R-:W-:Y:S05]  /*05d0*/  @!P0 BRA `(.L_x_115) ;  /* 0x0000000000588947 */ /* 0x000fea0003800000 */
[----:B------:R-:W0:Y:S01]  /*05e0*/  MUFU.RCP R3, R0 ;  /* 0x0000000000037308 */ /* 0x000e220000001000 */
[----:B------:R-:W-:Y:S07]  /*05f0*/  BSSY.RECONVERGENT B5, `(.L_x_119) ;  /* 0x000000c000057945 */ /* 0x000fee0003800200 */
[----:B------:R-:W1:Y:S01]  /*0600*/  FCHK P0, R21, R0 ;  /* 0x0000000015007302 */ /* 0x000e620000000000 */
[----:B0-----:R-:W-:-:S04]  /*0610*/  FFMA R14, R3, -R0, 1 ;  /* 0x3f800000030e7423 */ /* 0x001fc80000000800 */
[----:B------:R-:W-:-:S04]  /*0620*/  FFMA R14, R3, R14, R3 ;  /* 0x0000000e030e7223 */ /* 0x000fc80000000003 */
[----:B------:R-:W-:-:S04]  /*0630*/  FFMA R3, R21, R14, RZ ;  /* 0x0000000e15037223 */ /* 0x000fc800000000ff */
[----:B------:R-:W-:-:S04]  /*0640*/  FFMA R13, R3, -R0, R21 ;  /* 0x80000000030d7223 */ /* 0x000fc80000000015 */
[----:B------:R-:W-:Y:S01]  /*0650*/  FFMA R3, R14, R13, R3 ;  /* 0x0000000d0e037223 */ /* 0x000fe20000000003 */
[----:B-1----:R-:W-:Y:S06]  /*0660*/  @!P0 BRA `(.L_x_120) ;  /* 0x0000000000108947 */ /* 0x002fec0003800000 */
[----:B------:R-:W-:Y:S02]  /*0670*/  MOV R3, R21 ;  /* 0x0000001500037202 */ /* 0x000fe40000000f00 */
[----:B------:R-:W-:-:S07]  /*0680*/  MOV R14, 0x6a0 ;  /* 0x000006a0000e7802 */ /* 0x000fce0000000f00 */
[----:B------:R-:W-:Y:S05]  /*0690*/  CALL.REL.NOINC `($__internal_1_$__cuda_sm3x_div_rn_noftz_f32_slowpath) ;  /* 0x0000001800047944 */ /* 0x000fea0003c00000 */
[----:B------:R-:W-:-:S07]  /*06a0*/  MOV R3, R0 ;  /* 0x0000000000037202 */ /* 0x000fce0000000f00 */
.L_x_120:
[----:B------:R-:W-:Y:S05]  /*06b0*/  BSYNC.RECONVERGENT B5 ;  /* 0x0000000000057941 */ /* 0x000fea0003800200 */
.L_x_119:
[----:B------:R-:W-:Y:S01]  /*06c0*/  FADD R3, -R3, 1 ;  /* 0x3f80000003037421 */ /* 0x000fe20000000100 */
[----:B------:R-:W-:-:S03]  /*06d0*/  FADD R5, R5, R19 ;  /* 0x0000001305057221 */ /* 0x000fc60000000000 */
[-C--:B------:R-:W-:Y:S01]  /*06e0*/  FFMA R18, -R18, R3.reuse, R11 ;  /* 0x0000000312127223 */ /* 0x080fe2000000010b */
[-C--:B------:R-:W-:Y:S01]  /*06f0*/  FFMA R13, -R16, R3.reuse, R9 ;  /* 0x00000003100d7223 */ /* 0x080fe20000000109 */
[----:B------:R-:W-:Y:S02]  /*0700*/  FFMA R3, -R2, R3, R7 ;  /* 0x0000000302037223 */ /* 0x000fe40000000107 */
[C---:B------:R-:W-:Y:S01]  /*0710*/  FFMA R10, R19.reuse, R18, R10 ;  /* 0x00000012130a7223 */ /* 0x040fe2000000000a */
[C---:B------:R-:W-:Y:S01]  /*0720*/  FFMA R8, R19.reuse, R13, R8 ;  /* 0x0000000d13087223 */ /* 0x040fe20000000008 */
[----:B------:R-:W-:-:S07]  /*0730*/  FFMA R6, R19, R3, R6 ;  /* 0x0000000313067223 */ /* 0x000fce0000000006 */
.L_x_115:
[----:B------:R-:W-:Y:S05]  /*0740*/  BSYNC.RECONVERGENT B4 ;  /* 0x0000000000047941 */ /* 0x000fea0003800200 */
.L_x_114:
[----:B------:R-:W-:Y:S01]  /*0750*/  IADD3 R4, PT, PT, R4, 0x1, RZ ;  /* 0x0000000104047810 */ /* 0x000fe20007ffe0ff */
[----:B------:R-:W-:Y:S06]  /*0760*/  @P2 BRA `(.L_x_121) ;  /* 0xfffffff800e42947 */ /* 0x000fec000383ffff */
.L_x_113:
[----:B------:R-:W-:Y:S05]  /*0770*/  BSYNC.RECONVERGENT B3 ;  /* 0x0000000000037941 */ /* 0x000fea0003800200 */
.L_x_112:
[----:B------:R-:W-:-:S04]  /*0780*/  IADD3 R0, PT, PT, R22, -R17, RZ ;  /* 0x8000001116007210 */ /* 0x000fc80007ffe0ff */
[----:B------:R-:W-:-:S13]  /*0790*/  ISETP.GT.U32.AND P0, PT, R0, -0x4, PT ;  /* 0xfffffffc0000780c */ /* 0x000fda0003f04070 */
[----:B------:R-:W-:Y:S05]  /*07a0*/  @P0 BRA `(.L_x_111) ;  /* 0x0000001000400947 */ /* 0x000fea0003800000 */
[----:B------:R-:W1:Y:S01]  /*07b0*/  LDC.64 R20, c[0x0][0x390] ;  /* 0x0000e400ff147b82 */ /* 0x000e620000000a00 */
[----:B------:R-:W-:-:S07]  /*07c0*/  IADD3 R2, PT, PT, -R17, R4, RZ ;  /* 0x0000000411027210 */ /* 0x000fce0007ffe1ff */
[----:B------:R-:W2:Y:S02]  /*07d0*/  LDC.64 R18, c[0x0][0x3c8] ;  /* 0x0000f200ff127b82 */ /* 0x000ea40000000a00 */
.L_x_150:
[----:B--2---:R-:W-:Y:S01]  /*07e0*/  IMAD.WIDE R16, R4, 0x4, R18 ;  /* 0x0000000404107825 */ /* 0x004fe200078e0212 */
[----:B------:R-:W2:Y:S04]  /*07f0*/  LDC.64 R24, c[0x0][0x3b0] ;  /* 0x0000ec00ff187b82 */ /* 0x000ea80000000a00 */
[----:B------:R-:W3:Y:S04]  /*0800*/  LDG.E.CONSTANT R29, desc[UR4][R16.64] ;  /* 0x00000004101d7981 */ /* 0x000ee8000c1e9900 */
[----:B------:R-:W4:Y:S01]  /*0810*/  LDC.64 R14, c[0x0][0x3b8] ;  /* 0x0000ee00ff0e7b82 */ /* 0x000f220000000a00 */
[----:B---3--:R-:W-:-:S04]  /*0820*/  IMAD R3, R12, UR11, R29 ;  /* 0x0000000b0c037c24 */ /* 0x008fc8000f8e021d */
[----:B--2---:R-:W-:-:S04]  /*0830*/  IMAD.WIDE R24, R3, 0x4, R24 ;  /* 0x0000000403187825 */ /* 0x004fc800078e0218 */
[----:B----4-:R-:W-:Y:S01]  /*0840*/  IMAD.WIDE R14, R3, 0x4, R14 ;  /* 0x00000004030e7825 */ /* 0x010fe200078e020e */
        /* <DEDUP_REMOVED lines=8> */
[----:B------:R-:W2:Y:S08]  /*08d0*/  LDC.64 R30, c[0x0][0x380] ;  /* 0x0000e000ff1e7b82 */ /* 0x000eb00000000a00 */
[----:B------:R-:W3:Y:S01]  /*08e0*/  LDC.64 R14, c[0x0][0x388] ;  /* 0x0000e200ff0e7b82 */ /* 0x000ee20000000a00 */
[----:B--2---:R-:W-:-:S05]  /*08f0*/  IMAD.WIDE R30, R29, 0x4, R30 ;  /* 0x000000041d1e7825 */ /* 0x004fca00078e021e */
[----:B------:R-:W2:Y:S01]  /*0900*/  LDG.E.CONSTANT R26, desc[UR4][R30.64] ;  /* 0x000000041e1a7981 */ /* 0x000ea2000c1e9900 */
[----:B---3--:R-:W-:-:S04]  /*0910*/  IMAD.WIDE R14, R29, 0x4, R14 ;  /* 0x000000041d0e7825 */ /* 0x008fc800078e020e */
[----:B-1----:R-:W-:Y:S02]  /*0920*/  IMAD.WIDE R28, R29, 0x4, R20 ;  /* 0x000000041d1c7825 */ /* 0x002fe400078e0214 */
[----:B------:R-:W3:Y:S04]  /*0930*/  LDG.E.CONSTANT R14, desc[UR4][R14.64] ;  /* 0x000000040e0e7981 */ /* 0x000ee8000c1e9900 */
[----:B------:R-:W4:Y:S01]  /*0940*/  LDG.E.CONSTANT R22, desc[UR4][R28.64] ;  /* 0x000000041c167981 */ /* 0x000f22000c1e9900 */
[----:B------:R-:W-:Y:S01]  /*0950*/  BSSY.RECONVERGENT B1, `(.L_x_124) ;  /* 0x0000013000017945 */ /* 0x000fe20003800200 */
[----:B--2--5:R-:W-:-:S04]  /*0960*/  FADD R26, R11, -R26 ;  /* 0x8000001a0b1a7221 */ /* 0x024fc80000000000 */
[----:B------:R-:W-:Y:S01]  /*0970*/  FMUL R3, R26, R26 ;  /* 0x0000001a1a037220 */ /* 0x000fe20000400000 */
[----:B---3--:R-:W-:Y:S01]  /*0980*/  FADD R24, R9, -R14 ;  /* 0x8000000e09187221 */ /* 0x008fe20000000000 */
[----:B----4-:R-:W-:-:S03]  /*0990*/  FADD R22, R7, -R22 ;  /* 0x8000001607167221 */ /* 0x010fc60000000000 */
[----:B------:R-:W-:-:S04]  /*09a0*/  FFMA R3, R24, R24, R3 ;  /* 0x0000001818037223 */ /* 0x000fc80000000003 */
[----:B------:R-:W-:-:S05]  /*09b0*/  FFMA R3, R22, R22, R3 ;  /* 0x0000001616037223 */ /* 0x000fca0000000003 */
[----:B------:R-:W-:Y:S01]  /*09c0*/  IADD3 R0, PT, PT, R3, -0xd000000, RZ ;  /* 0xf300000003007810 */ /* 0x000fe20007ffe0ff */
[----:B------:R1:W2:Y:S03]  /*09d0*/  MUFU.RSQ R30, R3 ;  /* 0x00000003001e7308 */ /* 0x0002a60000001400 */
[----:B------:R-:W-:-:S13]  /*09e0*/  ISETP.GT.U32.AND P0, PT, R0, 0x727fffff, PT ;  /* 0x727fffff0000780c */ /* 0x000fda0003f04070 */
[----:B-1----:R-:W-:Y:S05]  /*09f0*/  @!P0 BRA `(.L_x_125) ;  /* 0x0000000000108947 */ /* 0x002fea0003800000 */
[----:B------:R-:W-:-:S07]  /*0a00*/  MOV R0, 0xa20 ;  /* 0x00000a2000007802 */ /* 0x000fce0000000f00 */
[----:B0-2---:R-:W-:Y:S05]  /*0a10*/  CALL.REL.NOINC `($__internal_0_$__cuda_sm20_sqrt_rn_f32_slowpath) ;  /* 0x0000001000cc7944 */ /* 0x005fea0003c00000 */
[----:B------:R-:W-:Y:S01]  /*0a20*/  MOV R0, R14 ;  /* 0x0000000e00007202 */ /* 0x000fe20000000f00 */
[----:B------:R-:W-:Y:S06]  /*0a30*/  BRA `(.L_x_126) ;  /* 0x0000000000107947 */ /* 0x000fec0003800000 */
.L_x_125:
[----:B--2---:R-:W-:Y:S01]  /*0a40*/  FMUL.FTZ R0, R3, R30 ;  /* 0x0000001e03007220 */ /* 0x004fe20000410000 */
[----:B------:R-:W-:-:S03]  /*0a50*/  FMUL.FTZ R13, R30, 0.5 ;  /* 0x3f0000001e0d7820 */ /* 0x000fc60000410000 */
[----:B------:R-:W-:-:S04]  /*0a60*/  FFMA R3, -R0, R0, R3 ;  /* 0x0000000000037223 */ /* 0x000fc80000000103 */
[----:B------:R-:W-:-:S07]  /*0a70*/  FFMA R0, R3, R13, R0 ;  /* 0x0000000d03007223 */ /* 0x000fce0000000000 */
.L_x_126:
[----:B------:R-:W-:Y:S05]  /*0a80*/  BSYNC.RECONVERGENT B1 ;  /* 0x0000000000017941 */ /* 0x000fea0003800200 */
.L_x_124:
[----:B------:R-:W-:-:S13]  /*0a90*/  FSETP.GT.AND P0, PT, R0, UR10, PT ;  /* 0x0000000a00007c0b */ /* 0x000fda000bf04000 */
[----:B------:R-:W-:Y:S05]  /*0aa0*/  @!P0 BRA `(.L_x_123) ;  /* 0x0000000000588947 */ /* 0x000fea0003800000 */
[----:B------:R-:W1:Y:S01]  /*0ab0*/  MUFU.RCP R3, R0 ;  /* 0x0000000000037308 */ /* 0x000e620000001000 */
[----:B------:R-:W-:Y:S07]  /*0ac0*/  BSSY.RECONVERGENT B4, `(.L_x_127) ;  /* 0x000000c000047945 */ /* 0x000fee0003800200 */
[----:B------:R-:W2:Y:S01]  /*0ad0*/  FCHK P0, R27, R0 ;  /* 0x000000001b007302 */ /* 0x000ea20000000000 */
[----:B-1----:R-:W-:-:S04]  /*0ae0*/  FFMA R14, R3, -R0, 1 ;  /* 0x3f800000030e7423 */ /* 0x002fc80000000800 */
[----:B------:R-:W-:-:S04]  /*0af0*/  FFMA R14, R3, R14, R3 ;  /* 0x0000000e030e7223 */ /* 0x000fc80000000003 */
[----:B------:R-:W-:-:S04]  /*0b00*/  FFMA R3, R27, R14, RZ ;  /* 0x0000000e1b037223 */ /* 0x000fc800000000ff */
[----:B------:R-:W-:-:S04]  /*0b10*/  FFMA R13, R3, -R0, R27 ;  /* 0x80000000030d7223 */ /* 0x000fc8000000001b */
[----:B------:R-:W-:Y:S01]  /*0b20*/  FFMA R3, R14, R13, R3 ;  /* 0x0000000d0e037223 */ /* 0x000fe20000000003 */
[----:B--2---:R-:W-:Y:S06]  /*0b30*/  @!P0 BRA `(.L_x_128) ;  /* 0x0000000000108947 */ /* 0x004fec0003800000 */
[----:B------:R-:W-:Y:S02]  /*0b40*/  MOV R3, R27 ;  /* 0x0000001b00037202 */ /* 0x000fe40000000f00 */
[----:B------:R-:W-:-:S07]  /*0b50*/  MOV R14, 0xb70 ;  /* 0x00000b70000e7802 */ /* 0x000fce0000000f00 */
[----:B0-----:R-:W-:Y:S05]  /*0b60*/  CALL.REL.NOINC `($__internal_1_$__cuda_sm3x_div_rn_noftz_f32_slowpath) ;  /* 0x0000001000d07944 */ /* 0x001fea0003c00000 */
[----:B------:R-:W-:-:S07]  /*0b70*/  MOV R3, R0 ;  /* 0x0000000000037202 */ /* 0x000fce0000000f00 */
.L_x_128:
[----:B------:R-:W-:Y:S05]  /*0b80*/  BSYNC.RECONVERGENT B4 ;  /* 0x0000000000047941 */ /* 0x000fea0003800200 */
.L_x_127:
        /* <DEDUP_REMOVED lines=8> */
.L_x_123:
[----:B------:R-:W-:Y:S05]  /*0c10*/  BSYNC.RECONVERGENT B3 ;  /* 0x0000000000037941 */ /* 0x000fea0003800200 */
.L_x_122:
[----:B------:R-:W2:Y:S01]  /*0c20*/  LDG.E.CONSTANT R29, desc[UR4][R16.64+0x4] ;  /* 0x00000404101d7981 */ /* 0x000ea2000c1e9900 */
[----:B------:R-:W3:Y:S08]  /*0c30*/  LDC.64 R24, c[0x0][0x3b0] ;  /* 0x0000ec00ff187b82 */ /* 0x000ef00000000a00 */
[----:B------:R-:W4:Y:S01]  /*0c40*/  LDC.64 R14, c[0x0][0x3b8] ;  /* 0x0000ee00ff0e7b82 */ /* 0x000f220000000a00 */
[----:B--2---:R-:W-:-:S04]  /*0c50*/  IMAD R3, R12, UR11, R29 ;  /* 0x0000000b0c037c24 */ /* 0x004fc8000f8e021d */
[----:B---3--:R-:W-:-:S04]  /*0c60*/  IMAD.WIDE R24, R3, 0x4, R24 ;  /* 0x0000000403187825 */ /* 0x008fc800078e0218 */
[----:B----4-:R-:W-:Y:S01]  /*0c70*/  IMAD.WIDE R14, R3, 0x4, R14 ;  /* 0x00000004030e7825 */ /* 0x010fe200078e020e */
[----:B------:R-:W2:Y:S04]  /*0c80*/  LDG.E.CONSTANT R27, desc[UR4][R24.64] ;  /* 0x00000004181b7981 */ /* 0x000ea8000c1e9900 */
[----:B------:R-:W3:Y:S01]  /*0c90*/  LDG.E.CONSTANT R23, desc[UR4][R14.64] ;  /* 0x000000040e177981 */ /* 0x000ee2000c1e9900 */
[----:B------:R-:W-:Y:S01]  /*0ca0*/  BSSY.RECONVERGENT B3, `(.L_x_129) ;  /* 0x0000038000037945 */ /* 0x000fe20003800200 */
        /* <DEDUP_REMOVED lines=26> */
.L_x_132:
[----:B--2---:R-:W-:Y:S01]  /*0e50*/  FMUL.FTZ R0, R3, R30 ;  /* 0x0000001e03007220 */ /* 0x004fe20000410000 */
[----:B------:R-:W-:-:S03]  /*0e60*/  FMUL.FTZ R13, R30, 0.5 ;  /* 0x3f0000001e0d7820 */ /* 0x000fc60000410000 */
[----:B------:R-:W-:-:S04]  /*0e70*/  FFMA R3, -R0, R0, R3 ;  /* 0x0000000000037223 */ /* 0x000fc80000000103 */
[----:B------:R-:W-:-:S07]  /*0e80*/  FFMA R0, R3, R13, R0 ;  /* 0x0000000d03007223 */ /* 0x000fce0000000000 */
.L_x_133:
[----:B------:R-:W-:Y:S05]  /*0e90*/  BSYNC.RECONVERGENT B1 ;  /* 0x0000000000017941 */ /* 0x000fea0003800200 */
.L_x_131:
        /* <DEDUP_REMOVED lines=15> */
.L_x_135:
[----:B------:R-:W-:Y:S05]  /*0f90*/  BSYNC.RECONVERGENT B4 ;  /* 0x0000000000047941 */ /* 0x000fea0003800200 */
.L_x_134:
        /* <DEDUP_REMOVED lines=8> */
.L_x_130:
[----:B------:R-:W-:Y:S05]  /*1020*/  BSYNC.RECONVERGENT B3 ;  /* 0x0000000000037941 */ /* 0x000fea0003800200 */
.L_x_129:
        /* <DEDUP_REMOVED lines=35> */
.L_x_139:
[----:B--2---:R-:W-:Y:S01]  /*1260*/  FMUL.FTZ R0, R3, R30 ;  /* 0x0000001e03007220 */ /* 0x004fe20000410000 */
[----:B------:R-:W-:-:S03]  /*1270*/  FMUL.FTZ R13, R30, 0.5 ;  /* 0x3f0000001e0d7820 */ /* 0x000fc60000410000 */
[----:B------:R-:W-:-:S04]  /*1280*/  FFMA R3, -R0, R0, R3 ;  /* 0x0000000000037223 */ /* 0x000fc80000000103 */
[----:B------:R-:W-:-:S07]  /*1290*/  FFMA R0, R3, R13, R0 ;  /* 0x0000000d03007223 */ /* 0x000fce0000000000 */
.L_x_140:
[----:B------:R-:W-:Y:S05]  /*12a0*/  BSYNC.RECONVERGENT B1 ;  /* 0x0000000000017941 */ /* 0x000fea0003800200 */
.L_x_138:
        /* <DEDUP_REMOVED lines=15> */
.L_x_142:
[----:B------:R-:W-:Y:S05]  /*13a0*/  BSYNC.RECONVERGENT B4 ;  /* 0x0000000000047941 */ /* 0x000fea0003800200 */
.L_x_141:
        /* <DEDUP_REMOVED lines=8> */
.L_x_137:
[----:B------:R-:W-:Y:S05]  /*1430*/  BSYNC.RECONVERGENT B3 ;  /* 0x0000000000037941 */ /* 0x000fea0003800200 */
.L_x_136:
[----:B------:R-:W2:Y:S01]  /*1440*/  LDG.E.CONSTANT R17, desc[UR4][R16.64+0xc] ;  /* 0x00000c0410117981 */ /* 0x000ea2000c1e9900 */
[----:B------:R-:W3:Y:S08]  /*1450*/  LDC.64 R26, c[0x0][0x3b0] ;  /* 0x0000ec00ff1a7b82 */ /* 0x000ef00000000a00 */
[----:B------:R-:W4:Y:S01]  /*1460*/  LDC.64 R14, c[0x0][0x3b8] ;  /* 0x0000ee00ff0e7b82 */ /* 0x000f220000000a00 */
[----:B--2---:R-:W-:-:S04]  /*1470*/  IMAD R3, R12, UR11, R17 ;  /* 0x0000000b0c037c24 */ /* 0x004fc8000f8e0211 */
[----:B---3--:R-:W-:-:S04]  /*1480*/  IMAD.WIDE R26, R3, 0x4, R26 ;  /* 0x00000004031a7825 */ /* 0x008fc800078e021a */
[----:B----4-:R-:W-:Y:S02]  /*1490*/  IMAD.WIDE R14, R3, 0x4, R14 ;  /* 0x00000004030e7825 */ /* 0x010fe400078e020e */
[----:B------:R-:W2:Y:S04]  /*14a0*/  LDG.E.CONSTANT R26, desc[UR4][R26.64] ;  /* 0x000000041a1a7981 */ /* 0x000ea8000c1e9900 */
[----:B------:R-:W3:Y:S01]  /*14b0*/  LDG.E.CONSTANT R23, desc[UR4][R14.64] ;  /* 0x000000040e177981 */ /* 0x000ee2000c1e9900 */
[----:B------:R-:W-:Y:S01]  /*14c0*/  BSSY.RECONVERGENT B3, `(.L_x_143) ;  /* 0x000003c000037945 */ /* 0x000fe20003800200 */
[----:B--2---:R-:W-:-:S04]  /*14d0*/  FSETP.GT.AND P0, PT, R26, RZ, PT ;  /* 0x000000ff1a00720b */ /* 0x004fc80003f04000 */
[----:B---3--:R-:W-:-:S13]  /*14e0*/  FSETP.LEU.OR P0, PT, R23, RZ, !P0 ;  /* 0x000000ff1700720b */ /* 0x008fda000470b400 */
[----:B------:R-:W-:Y:S05]  /*14f0*/  @P0 BRA `(.L_x_144) ;  /* 0x0000000000e00947 */ /* 0x000fea0003800000 */
[----:B------:R-:W-:Y:S02]  /*1500*/  SHF.R.S32.HI R0, RZ, 0x1f, R17 ;  /* 0x0000001fff007819 */ /* 0x000fe40000011411 */
[C---:B------:R-:W-:Y:S02]  /*1510*/  SHF.L.U32 R14, R17.reuse, 0x2, RZ ;  /* 0x00000002110e7819 */ /* 0x040fe400000006ff */
[----:B------:R-:W-:Y:S02]  /*1520*/  SHF.L.U64.HI R0, R17, 0x2, R0 ;  /* 0x0000000211007819 */ /* 0x000fe40000010200 */
[C---:B------:R-:W-:Y:S02]  /*1530*/  IADD3 R30, P0, PT, R14.reuse, UR12, RZ ;  /* 0x0000000c0e1e7c10 */ /* 0x040fe4000ff1e0ff */
[----:B------:R-:W-:Y:S02]  /*1540*/  IADD3 R28, P1, PT, R14, UR14, RZ ;  /* 0x0000000e0e1c7c10 */ /* 0x000fe4000ff3e0ff */
[----:B------:R-:W-:-:S02]  /*1550*/  IADD3.X R31, PT, PT, R0, UR13, RZ, P0, !PT ;  /* 0x0000000d001f7c10 */ /* 0x000fc400087fe4ff */
[----:B------:R-:W-:Y:S02]  /*1560*/  IADD3 R14, P0, PT, R14, UR8, RZ ;  /* 0x000000080e0e7c10 */ /* 0x000fe4000ff1e0ff */
[C---:B------:R-:W-:Y:S01]  /*1570*/  IADD3.X R29, PT, PT, R0.reuse, UR15, RZ, P1, !PT ;  /* 0x0000000f001d7c10 */ /* 0x040fe20008ffe4ff */
[----:B------:R-:W2:Y:S01]  /*1580*/  LDG.E.CONSTANT R24, desc[UR4][R30.64] ;  /* 0x000000041e187981 */ /* 0x000ea2000c1e9900 */
[----:B------:R-:W-:-:S03]  /*1590*/  IADD3.X R15, PT, PT, R0, UR9, RZ, P0, !PT ;  /* 0x00000009000f7c10 */ /* 0x000fc600087fe4ff */
[----:B------:R-:W3:Y:S04]  /*15a0*/  LDG.E.CONSTANT R16, desc[UR4][R28.64] ;  /* 0x000000041c107981 */ /* 0x000ee8000c1e9900 */
[----:B------:R-:W4:Y:S01]  /*15b0*/  LDG.E.CONSTANT R14, desc[UR4][R14.64] ;  /* 0x000000040e0e7981 */ /* 0x000f22000c1e9900 */
[----:B------:R-:W-:Y:S01]  /*15c0*/  BSSY.RECONVERGENT B1, `(.L_x_145) ;  /* 0x0000013000017945 */ /* 0x000fe20003800200 */
[----:B--2--5:R-:W-:Y:S01]  /*15d0*/  FADD R24, R11, -R24 ;  /* 0x800000180b187221 */ /* 0x024fe20000000000 */
[----:B---3--:R-:W-:-:S03]  /*15e0*/  FADD R16, R9, -R16 ;  /* 0x8000001009107221 */ /* 0x008fc60000000000 */
[----:B------:R-:W-:Y:S01]  /*15f0*/  FMUL R3, R24, R24 ;  /* 0x0000001818037220 */ /* 0x000fe20000400000 */
[----:B----4-:R-:W-:-:S03]  /*1600*/  FADD R22, R7, -R14 ;  /* 0x8000000e07167221 */ /* 0x010fc60000000000 */
[----:B------:R-:W-:-:S04]  /*1610*/  FFMA R3, R16, R16, R3 ;  /* 0x0000001010037223 */ /* 0x000fc80000000003 */
[----:B------:R-:W-:-:S04]  /*1620*/  FFMA R3, R22, R22, R3 ;  /* 0x0000001616037223 */ /* 0x000fc80000000003 */
[----:B------:R2:W3:Y:S01]  /*1630*/  MUFU.RSQ R30, R3 ;  /* 0x00000003001e7308 */ /* 0x0004e20000001400 */
[----:B------:R-:W-:-:S04]  /*1640*/  IADD3 R0, PT, PT, R3, -0xd000000, RZ ;  /* 0xf300000003007810 */ /* 0x000fc80007ffe0ff */
[----:B------:R-:W-:-:S13]  /*1650*/  ISETP.GT.U32.AND P0, PT, R0, 0x727fffff, PT ;  /* 0x727fffff0000780c */ /* 0x000fda0003f04070 */
[----:B--23--:R-:W-:Y:S05]  /*1660*/  @!P0 BRA `(.L_x_146) ;  /* 0x0000000000108947 */ /* 0x00cfea0003800000 */
[----:B------:R-:W-:-:S07]  /*1670*/  MOV R0, 0x1690 ;  /* 0x0000169000007802 */ /* 0x000fce0000000f00 */
[----:B01----:R-:W-:Y:S05]  /*1680*/  CALL.REL.NOINC `($__internal_0_$__cuda_sm20_sqrt_rn_f32_slowpath) ;  /* 0x0000000400b07944 */ /* 0x003fea0003c00000 */
[----:B------:R-:W-:Y:S01]  /*1690*/  MOV R0, R14 ;  /* 0x0000000e00007202 */ /* 0x000fe20000000f00 */
[----:B------:R-:W-:Y:S06]  /*16a0*/  BRA `(.L_x_147) ;  /* 0x0000000000107947 */ /* 0x000fec0003800000 */
.L_x_146:
[----:B------:R-:W-:Y:S01]  /*16b0*/  FMUL.FTZ R0, R3, R30 ;  /* 0x0000001e03007220 */ /* 0x000fe20000410000 */
[----:B------:R-:W-:-:S03]  /*16c0*/  FMUL.FTZ R13, R30, 0.5 ;  /* 0x3f0000001e0d7820 */ /* 0x000fc60000410000 */
[----:B------:R-:W-:-:S04]  /*16d0*/  FFMA R3, -R0, R0, R3 ;  /* 0x0000000000037223 */ /* 0x000fc80000000103 */
[----:B------:R-:W-:-:S07]  /*16e0*/  FFMA R0, R3, R13, R0 ;  /* 0x0000000d03007223 */ /* 0x000fce0000000000 */
.L_x_147:
[----:B------:R-:W-:Y:S05]  /*16f0*/  BSYNC.RECONVERGENT B1 ;  /* 0x0000000000017941 */ /* 0x000fea0003800200 */
.L_x_145:
[----:B------:R-:W-:-:S13]  /*1700*/  FSETP.GT.AND P0, PT, R0, UR10, PT ;  /* 0x0000000a00007c0b */ /* 0x000fda000bf04000 */
[----:B------:R-:W-:Y:S05]  /*1710*/  @!P0 BRA `(.L_x_144) ;  /* 0x0000000000588947 */ /* 0x000fea0003800000 */
[----:B------:R-:W2:Y:S01]  /*1720*/  MUFU.RCP R3, R0 ;  /* 0x0000000000037308 */ /* 0x000ea20000001000 */
[----:B------:R-:W-:Y:S07]  /*1730*/  BSSY.RECONVERGENT B4, `(.L_x_148) ;  /* 0x000000c000047945 */ /* 0x000fee0003800200 */
[----:B------:R-:W3:Y:S01]  /*1740*/  FCHK P0, R26, R0 ;  /* 0x000000001a007302 */ /* 0x000ee20000000000 */
[----:B--2---:R-:W-:-:S04]  /*1750*/  FFMA R14, R3, -R0, 1 ;  /* 0x3f800000030e7423 */ /* 0x004fc80000000800 */
[----:B------:R-:W-:-:S04]  /*1760*/  FFMA R3, R3, R14, R3 ;  /* 0x0000000e03037223 */ /* 0x000fc80000000003 */
[----:B------:R-:W-:-:S04]  /*1770*/  FFMA R13, R26, R3, RZ ;  /* 0x000000031a0d7223 */ /* 0x000fc800000000ff */
[----:B------:R-:W-:-:S04]  /*1780*/  FFMA R14, R13, -R0, R26 ;  /* 0x800000000d0e7223 */ /* 0x000fc8000000001a */
[----:B------:R-:W-:Y:S01]  /*1790*/  FFMA R3, R3, R14, R13 ;  /* 0x0000000e03037223 */ /* 0x000fe2000000000d */
[----:B---3--:R-:W-:Y:S06]  /*17a0*/  @!P0 BRA `(.L_x_149) ;  /* 0x0000000000108947 */ /* 0x008fec0003800000 */
[----:B------:R-:W-:Y:S02]  /*17b0*/  MOV R3, R26 ;  /* 0x0000001a00037202 */ /* 0x000fe40000000f00 */
[----:B------:R-:W-:-:S07]  /*17c0*/  MOV R14, 0x17e0 ;  /* 0x000017e0000e7802 */ /* 0x000fce0000000f00 */
[----:B01----:R-:W-:Y:S05]  /*17d0*/  CALL.REL.NOINC `($__internal_1_$__cuda_sm3x_div_rn_noftz_f32_slowpath) ;  /* 0x0000000400b47944 */ /* 0x003fea0003c00000 */
[----:B------:R-:W-:-:S07]  /*17e0*/  MOV R3, R0 ;  /* 0x0000000000037202 */ /* 0x000fce0000000f00 */
.L_x_149:
[----:B------:R-:W-:Y:S05]  /*17f0*/  BSYNC.RECONVERGENT B4 ;  /* 0x0000000000047941 */ /* 0x000fea0003800200 */
.L_x_148:
        /* <DEDUP_REMOVED lines=8> */
.L_x_144:
[----:B------:R-:W-:Y:S05]  /*1880*/  BSYNC.RECONVERGENT B3 ;  /* 0x0000000000037941 */ /* 0x000fea0003800200 */
.L_x_143:
[----:B------:R-:W-:Y:S01]  /*1890*/  IADD3 R4, PT, PT, R4, 0x4, RZ ;  /* 0x0000000404047810 */ /* 0x000fe20007ffe0ff */
[----:B------:R-:W-:Y:S06]  /*18a0*/  @P2 BRA `(.L_x_150) ;  /* 0xffffffec00cc2947 */ /* 0x000fec000383ffff */
.L_x_111:
[----:B------:R-:W-:Y:S05]  /*18b0*/  BSYNC.RECONVERGENT B0 ;  /* 0x0000000000007941 */ /* 0x000fea0003800200 */
.L_x_110:
[----:B------:R-:W-:-:S13]  /*18c0*/  FSETP.GT.AND P0, PT, R5, RZ, PT ;  /* 0x000000ff0500720b */ /* 0x000fda0003f04000 */
        /* <DEDUP_REMOVED lines=11> */
[----:B------:R-:W-:Y:S02]  /*1980*/  MOV R0, R5 ;  /* 0x0000000500007202 */ /* 0x000fe40000000f00 */
[----:B------:R-:W-:-:S07]  /*1990*/  MOV R14, 0x19b0 ;  /* 0x000019b0000e7802 */ /* 0x000fce0000000f00 */
[----:B01---5:R-:W-:Y:S05]  /*19a0*/  CALL.REL.NOINC `($__internal_1_$__cuda_sm3x_div_rn_noftz_f32_slowpath) ;  /* 0x0000000400407944 */ /* 0x023fea0003c00000 */
[----:B------:R-:W-:-:S07]  /*19b0*/  MOV R2, R0 ;  /* 0x0000000000027202 */ /* 0x000fce0000000f00 */
.L_x_153:
[----:B------:R-:W-:Y:S05]  /*19c0*/  BSYNC.RECONVERGENT B0 ;  /* 0x0000000000007941 */ /* 0x000fea0003800200 */
.L_x_152:
        /* <DEDUP_REMOVED lines=14> */
.L_x_155:
[----:B------:R-:W-:Y:S05]  /*1ab0*/  BSYNC.RECONVERGENT B0 ;  /* 0x0000000000007941 */ /* 0x000fea0003800200 */
.L_x_154:
        /* <DEDUP_REMOVED lines=13> */
.L_x_157:
[----:B------:R-:W-:Y:S05]  /*1b90*/  BSYNC.RECONVERGENT B0 ;  /* 0x0000000000007941 */ /* 0x000fea0003800200 */
.L_x_156:
[----:B------:R-:W2:Y:S01]  /*1ba0*/  LDC.64 R14, c[0x0][0x398] ;  /* 0x0000e600ff0e7b82 */ /* 0x000ea20000000a00 */
[----:B------:R-:W3:Y:S01]  /*1bb0*/  LDCU UR6, c[0x0][0x3d0] ;  /* 0x00007a00ff0677ac */ /* 0x000ee20008000800 */
[----:B-----5:R-:W-:Y:S01]  /*1bc0*/  FADD R2, -R11, R2 ;  /* 0x000000020b027221 */ /* 0x020fe20000000100 */
[----:B------:R-:W-:Y:S01]  /*1bd0*/  FADD R4, -R9, R4 ;  /* 0x0000000409047221 */ /* 0x000fe20000000100 */
[----:B------:R-:W-:-:S04]  /*1be0*/  FADD R0, -R7, R0 ;  /* 0x0000000007007221 */ /* 0x000fc80000000100 */
[----:B------:R-:W4:Y:S08]  /*1bf0*/  LDC.64 R16, c[0x0][0x3a0] ;  /* 0x0000e800ff107b82 */ /* 0x000f300000000a00 */
[----:B------:R-:W0:Y:S01]  /*1c00*/  LDC.64 R18, c[0x0][0x3a8] ;  /* 0x0000ea00ff127b82 */ /* 0x000e220000000a00 */
[----:B---3--:R-:W-:Y:S01]  /*1c10*/  FFMA R11, R2, UR6, R11 ;  /* 0x00000006020b7c23 */ /* 0x008fe2000800000b */
[----:B------:R-:W-:Y:S01]  /*1c20*/  FFMA R9, R4, UR6, R9 ;  /* 0x0000000604097c23 */ /* 0x000fe20008000009 */
[----:B------:R-:W-:Y:S01]  /*1c30*/  FFMA R7, R0, UR6, R7 ;  /* 0x0000000600077c23 */ /* 0x000fe20008000007 */
[----:B--2---:R-:W-:-:S05]  /*1c40*/  IMAD.WIDE R2, R12, 0x4, R14 ;  /* 0x000000040c027825 */ /* 0x004fca00078e020e */
[----:B------:R-:W-:Y:S01]  /*1c50*/  STG.E desc[UR4][R2.64], R11 ;  /* 0x0000000b02007986 */ /* 0x000fe2000c101904 */
[----:B----4-:R-:W-:-:S05]  /*1c60*/  IMAD.WIDE R4, R12, 0x4, R16 ;  /* 0x000000040c047825 */ /* 0x010fca00078e0210 */
[----:B------:R-:W-:Y:S01]  /*1c70*/  STG.E desc[UR4][R4.64], R9 ;  /* 0x0000000904007986 */ /* 0x000fe2000c101904 */
[----:B0-----:R-:W-:-:S05]  /*1c80*/  IMAD.WIDE R12, R12, 0x4, R18 ;  /* 0x000000040c0c7825 */ /* 0x001fca00078e0212 */
[----:B------:R-:W-:Y:S01]  /*1c90*/  STG.E desc[UR4][R12.64], R7 ;  /* 0x000000070c007986 */ /* 0x000fe2000c101904 */
[----:B------:R-:W-:Y:S05]  /*1ca0*/  EXIT ;  /* 0x000000000000794d */ /* 0x000fea0003800000 */
.L_x_151:
[----:B------:R-:W2:Y:S08]  /*1cb0*/  LDC.64 R2, c[0x0][0x398] ;  /* 0x0000e600ff027b82 */ /* 0x000eb00000000a00 */
[----:B------:R-:W3:Y:S08]  /*1cc0*/  LDC.64 R4, c[0x0][0x3a0] ;  /* 0x0000e800ff047b82 */ /* 0x000ef00000000a00 */
[----:B------:R-:W4:Y:S01]  /*1cd0*/  LDC.64 R14, c[0x0][0x3a8] ;  /* 0x0000ea00ff0e7b82 */ /* 0x000f220000000a00 */
[----:B--2---:R-:W-:-:S05]  /*1ce0*/  IMAD.WIDE R2, R12, 0x4, R2 ;  /* 0x000000040c027825 */ /* 0x004fca00078e0202 */
[----:B-----5:R-:W-:Y:S01]  /*1cf0*/  STG.E desc[UR4][R2.64], R11 ;  /* 0x0000000b02007986 */ /* 0x020fe2000c101904 */
[----:B---3--:R-:W-:-:S05]  /*1d00*/  IMAD.WIDE R4, R12, 0x4, R4 ;  /* 0x000000040c047825 */ /* 0x008fca00078e0204 */
[----:B------:R-:W-:Y:S01]  /*1d10*/  STG.E desc[UR4][R4.64], R9 ;  /* 0x0000000904007986 */ /* 0x000fe2000c101904 */
[----:B----4-:R-:W-:-:S05]  /*1d20*/  IMAD.WIDE R14, R12, 0x4, R14 ;  /* 0x000000040c0e7825 */ /* 0x010fca00078e020e */
[----:B------:R-:W-:Y:S01]  /*1d30*/  STG.E desc[UR4][R14.64], R7 ;  /* 0x000000070e007986 */ /* 0x000fe2000c101904 */
[----:B------:R-:W-:Y:S05]  /*1d40*/  EXIT ;  /* 0x000000000000794d */ /* 0x000fea0003800000 */
        .weak           $__internal_0_$__cuda_sm20_sqrt_rn_f32_slowpath
        .type           $__internal_0_$__cuda_sm20_sqrt_rn_f32_slowpath,@function
        .size           $__internal_0_$__cuda_sm20_sqrt_rn_f32_slowpath,($__internal_1_$__cuda_sm3x_div_rn_noftz_f32_slowpath - $__internal_0_$__cuda_sm20_sqrt_rn_f32_slowpath)
$__internal_0_$__cuda_sm20_sqrt_rn_f32_slowpath:
[----:B------:R-:W-:-:S13]  /*1d50*/  LOP3.LUT P0, RZ, R3, 0x7fffffff, RZ, 0xc0, !PT ;  /* 0x7fffffff03ff7812 */ /* 0x000fda000780c0ff */
[----:B------:R-:W-:Y:S01]  /*1d60*/  @!P0 MOV R14, R3 ;  /* 0x00000003000e8202 */ /* 0x000fe20000000f00 */
[----:B------:R-:W-:Y:S06]  /*1d70*/  @!P0 BRA `(.L_x_158) ;  /* 0x0000000000408947 */ /* 0x000fec0003800000 */
[----:B------:R-:W-:-:S13]  /*1d80*/  FSETP.GEU.FTZ.AND P0, PT, R3, RZ, PT ;  /* 0x000000ff0300720b */ /* 0x000fda0003f1e000 */
[----:B------:R-:W-:Y:S01]  /*1d90*/  @!P0 MOV R14, 0x7fffffff ;  /* 0x7fffffff000e8802 */ /* 0x000fe20000000f00 */
[----:B------:R-:W-:Y:S06]  /*1da0*/  @!P0 BRA `(.L_x_158) ;  /* 0x0000000000348947 */ /* 0x000fec0003800000 */
[----:B------:R-:W-:-:S13]  /*1db0*/  FSETP.GTU.FTZ.AND P0, PT, |R3|, +INF , PT ;  /* 0x7f8000000300780b */ /* 0x000fda0003f1c200 */
[----:B------:R-:W-:Y:S01]  /*1dc0*/  @P0 FADD.FTZ R14, R3, 1 ;  /* 0x3f800000030e0421 */ /* 0x000fe20000010000 */
[----:B------:R-:W-:Y:S06]  /*1dd0*/  @P0 BRA `(.L_x_158) ;  /* 0x0000000000280947 */ /* 0x000fec0003800000 */
[----:B------:R-:W-:-:S13]  /*1de0*/  FSETP.NEU.FTZ.AND P0, PT, |R3|, +INF , PT ;  /* 0x7f8000000300780b */ /* 0x000fda0003f1d200 */
[----:B------:R-:W-:-:S04]  /*1df0*/  @P0 FFMA R25, R3, 1.84467440737095516160e+19, RZ ;  /* 0x5f80000003190823 */ /* 0x000fc800000000ff */
[----:B------:R-:W0:Y:S02]  /*1e00*/  @P0 MUFU.RSQ R15, R25 ;  /* 0x00000019000f0308 */ /* 0x000e240000001400 */
[----:B0-----:R-:W-:Y:S01]  /*1e10*/  @P0 FMUL.FTZ R14, R25, R15 ;  /* 0x0000000f190e0220 */ /* 0x001fe20000410000 */
[----:B------:R-:W-:-:S03]  /*1e20*/  @P0 FMUL.FTZ R15, R15, 0.5 ;  /* 0x3f0000000f0f0820 */ /* 0x000fc60000410000 */
[----:B------:R-:W-:-:S04]  /*1e30*/  @P0 FADD.FTZ R13, -R14, -RZ ;  /* 0x800000ff0e0d0221 */ /* 0x000fc80000010100 */
[----:B------:R-:W-:-:S04]  /*1e40*/  @P0 FFMA R13, R14, R13, R25 ;  /* 0x0000000d0e0d0223 */ /* 0x000fc80000000019 */
[----:B------:R-:W-:Y:S01]  /*1e50*/  @P0 FFMA R13, R13, R15, R14 ;  /* 0x0000000f0d0d0223 */ /* 0x000fe2000000000e */
[----:B------:R-:W-:-:S03]  /*1e60*/  @!P0 MOV R14, R3 ;  /* 0x00000003000e8202 */ /* 0x000fc60000000f00 */
[----:B------:R-:W-:-:S07]  /*1e70*/  @P0 FMUL.FTZ R14, R13, 2.3283064365386962891e-10 ;  /* 0x2f8000000d0e0820 */ /* 0x000fce0000410000 */
.L_x_158:
[----:B------:R-:W-:Y:S01]  /*1e80*/  HFMA2 R29, -RZ, RZ, 0, 0 ;  /* 0x00000000ff1d7431 */ /* 0x000fe200000001ff */
[----:B------:R-:W-:-:S04]  /*1e90*/  MOV R28, R0 ;  /* 0x00000000001c7202 */ /* 0x000fc80000000f00 */
[----:B------:R-:W-:Y:S05]  /*1ea0*/  RET.REL.NODEC R28 `(stress_majorization_step_kernel) ;  /* 0xffffffe01c547950 */ /* 0x000fea0003c3ffff */
        .weak           $__internal_1_$__cuda_sm3x_div_rn_noftz_f32_slowpath
        .type           $__internal_1_$__cuda_sm3x_div_rn_noftz_f32_slowpath,@function
        .size           $__internal_1_$__cuda_sm3x_div_rn_noftz_f32_slowpath,(.L_x_643 - $__internal_1_$__cuda_sm3x_div_rn_noftz_f32_slowpath)
$__internal_1_$__cuda_sm3x_div_rn_noftz_f32_slowpath:
[----:B------:R-:W-:Y:S01]  /*1eb0*/  SHF.R.U32.HI R15, RZ, 0x17, R0 ;  /* 0x00000017ff0f7819 */ /* 0x000fe20000011600 */
[----:B------:R-:W-:Y:S01]  /*1ec0*/  BSSY.RECONVERGENT B1, `(.L_x_159) ;  /* 0x0000062000017945 */ /* 0x000fe20003800200 */
[----:B------:R-:W-:Y:S02]  /*1ed0*/  SHF.R.U32.HI R27, RZ, 0x17, R3 ;  /* 0x00000017ff1b7819 */ /* 0x000fe40000011603 */
[----:B------:R-:W-:Y:S02]  /*1ee0*/  LOP3.LUT R15, R15, 0xff, RZ, 0xc0, !PT ;  /* 0x000000ff0f0f7812 */ /* 0x000fe400078ec0ff */
[----:B------:R-:W-:Y:S02]  /*1ef0*/  LOP3.LUT R27, R27, 0xff, RZ, 0xc0, !PT ;  /* 0x000000ff1b1b7812 */ /* 0x000fe400078ec0ff */
[----:B------:R-:W-:Y:S02]  /*1f00*/  IADD3 R25, PT, PT, R15, -0x1, RZ ;  /* 0xffffffff0f197810 */ /* 0x000fe40007ffe0ff */
[----:B------:R-:W-:-:S02]  /*1f10*/  IADD3 R28, PT, PT, R27, -0x1, RZ ;  /* 0xffffffff1b1c7810 */ /* 0x000fc40007ffe0ff */
[----:B------:R-:W-:-:S04]  /*1f20*/  ISETP.GT.U32.AND P0, PT, R25, 0xfd, PT ;  /* 0x000000fd1900780c */ /* 0x000fc80003f04070 */
[----:B------:R-:W-:-:S13]  /*1f30*/  ISETP.GT.U32.OR P0, PT, R28, 0xfd, P0 ;  /* 0x000000fd1c00780c */ /* 0x000fda0000704470 */
[----:B------:R-:W-:Y:S01]  /*1f40*/  @!P0 MOV R13, RZ ;  /* 0x000000ff000d8202 */ /* 0x000fe20000000f00 */
[----:B------:R-:W-:Y:S06]  /*1f50*/  @!P0 BRA `(.L_x_160) ;  /* 0x00000000005c8947 */ /* 0x000fec0003800000 */
[----:B------:R-:W-:Y:S02]  /*1f60*/  FSETP.GTU.FTZ.AND P0, PT, |R3|, +INF , PT ;  /* 0x7f8000000300780b */ /* 0x000fe40003f1c200 */
[----:B------:R-:W-:-:S04]  /*1f70*/  FSETP.GTU.FTZ.AND P1, PT, |R0|, +INF , PT ;  /* 0x7f8000000000780b */ /* 0x000fc80003f3c200 */
[----:B------:R-:W-:-:S13]  /*1f80*/  PLOP3.LUT P0, PT, P0, P1, PT, 0xf8, 0x8f ;  /* 0x00000000008f781c */ /* 0x000fda0000703f70 */
[----:B------:R-:W-:Y:S05]  /*1f90*/  @P0 BRA `(.L_x_161) ;  /* 0x00000004004c0947 */ /* 0x000fea0003800000 */
[----:B------:R-:W-:-:S13]  /*1fa0*/  LOP3.LUT P0, RZ, R0, 0x7fffffff, R3, 0xc8, !PT ;  /* 0x7fffffff00ff7812 */ /* 0x000fda000780c803 */
[----:B------:R-:W-:Y:S05]  /*1fb0*/  @!P0 BRA `(.L_x_162) ;  /* 0x00000004003c8947 */ /* 0x000fea0003800000 */
[C---:B------:R-:W-:Y:S02]  /*1fc0*/  FSETP.NEU.FTZ.AND P3, PT, |R3|.reuse, +INF , PT ;  /* 0x7f8000000300780b */ /* 0x040fe40003f7d200 */
[----:B------:R-:W-:Y:S02]  /*1fd0*/  FSETP.NEU.FTZ.AND P1, PT, |R0|, +INF , PT ;  /* 0x7f8000000000780b */ /* 0x000fe40003f3d200 */
[----:B------:R-:W-:-:S11]  /*1fe0*/  FSETP.NEU.FTZ.AND P0, PT, |R3|, +INF , PT ;  /* 0x7f8000000300780b */ /* 0x000fd60003f1d200 */
[----:B------:R-:W-:Y:S05]  /*1ff0*/  @!P1 BRA !P3, `(.L_x_162) ;  /* 0x00000004002c9947 */ /* 0x000fea0005800000 */
[----:B------:R-:W-:-:S04]  /*2000*/  LOP3.LUT P3, RZ, R3, 0x7fffffff, RZ, 0xc0, !PT ;  /* 0x7fffffff03ff7812 */ /* 0x000fc8000786c0ff */
[----:B------:R-:W-:-:S13]  /*2010*/  PLOP3.LUT P1, PT, P1, P3, PT, 0x2f, 0xf2 ;  /* 0x0000000000f2781c */ /* 0x000fda0000f26577 */
[----:B------:R-:W-:Y:S05]  /*2020*/  @P1 BRA `(.L_x_163) ;  /* 0x0000000400181947 */ /* 0x000fea0003800000 */
[----:B------:R-:W-:-:S04]  /*2030*/  LOP3.LUT P1, RZ, R0, 0x7fffffff, RZ, 0xc0, !PT ;  /* 0x7fffffff00ff7812 */ /* 0x000fc8000782c0ff */
[----:B------:R-:W-:-:S13]  /*2040*/  PLOP3.LUT P0, PT, P0, P1, PT, 0x2f, 0xf2 ;  /* 0x0000000000f2781c */ /* 0x000fda0000702577 */
[----:B------:R-:W-:Y:S05]  /*2050*/  @P0 BRA `(.L_x_164) ;  /* 0x0000000400000947 */ /* 0x000fea0003800000 */
[----:B------:R-:W-:Y:S02]  /*2060*/  ISETP.GE.AND P0, PT, R28, RZ, PT ;  /* 0x000000ff1c00720c */ /* 0x000fe40003f06270 */
[----:B------:R-:W-:-:S11]  /*2070*/  ISETP.GE.AND P1, PT, R25, RZ, PT ;  /* 0x000000ff1900720c */ /* 0x000fd60003f26270 */
[----:B------:R-:W-:Y:S01]  /*2080*/  @P0 MOV R13, RZ ;  /* 0x000000ff000d0202 */ /* 0x000fe20000000f00 */
[----:B------:R-:W-:Y:S01]  /*2090*/  @!P0 FFMA R3, R3, 1.84467440737095516160e+19, RZ ;  /* 0x5f80000003038823 */ /* 0x000fe200000000ff */
[----:B------:R-:W-:Y:S01]  /*20a0*/  @!P0 MOV R13, 0xffffffc0 ;  /* 0xffffffc0000d8802 */ /* 0x000fe20000000f00 */
[----:B------:R-:W-:-:S03]  /*20b0*/  @!P1 FFMA R0, R0, 1.84467440737095516160e+19, RZ ;  /* 0x5f80000000009823 */ /* 0x000fc600000000ff */
[----:B------:R-:W-:-:S07]  /*20c0*/  @!P1 IADD3 R13, PT, PT, R13, 0x40, RZ ;  /* 0x000000400d0d9810 */ /* 0x000fce0007ffe0ff */
.L_x_160:
[----:B------:R-:W-:Y:S01]  /*20d0*/  LEA R29, R15, 0xc0800000, 0x17 ;  /* 0xc08000000f1d7811 */ /* 0x000fe200078eb8ff */
[----:B------:R-:W-:Y:S01]  /*20e0*/  BSSY.RECONVERGENT B2, `(.L_x_165) ;  /* 0x0000036000027945 */ /* 0x000fe20003800200 */
[----:B------:R-:W-:Y:S02]  /*20f0*/  IADD3 R30, PT, PT, R27, -0x7f, RZ ;  /* 0xffffff811b1e7810 */ /* 0x000fe40007ffe0ff */
[----:B------:R-:W-:-:S03]  /*2100*/  IADD3 R29, PT, PT, -R29, R0, RZ ;  /* 0x000000001d1d7210 */ /* 0x000fc60007ffe1ff */
[C---:B------:R-:W-:Y:S01]  /*2110*/  IMAD R0, R30.reuse, -0x800000, R3 ;  /* 0xff8000001e007824 */ /* 0x040fe200078e0203 */
[----:B------:R-:W0:Y:S01]  /*2120*/  MUFU.RCP R28, R29 ;  /* 0x0000001d001c7308 */ /* 0x000e220000001000 */
[----:B------:R-:W-:Y:S01]  /*2130*/  FADD.FTZ R25, -R29, -RZ ;  /* 0x800000ff1d197221 */ /* 0x000fe20000010100 */
[----:B------:R-:W-:-:S04]  /*2140*/  IADD3 R30, PT, PT, R30, 0x7f, -R15 ;  /* 0x0000007f1e1e7810 */ /* 0x000fc80007ffe80f */
[----:B------:R-:W-:Y:S01]  /*2150*/  IADD3 R13, PT, PT, R30, R13, RZ ;  /* 0x0000000d1e0d7210 */ /* 0x000fe20007ffe0ff */
[----:B0-----:R-:W-:-:S04]  /*2160*/  FFMA R3, R28, R25, 1 ;  /* 0x3f8000001c037423 */ /* 0x001fc80000000019 */
[----:B------:R-:W-:-:S04]  /*2170*/  FFMA R3, R28, R3, R28 ;  /* 0x000000031c037223 */ /* 0x000fc8000000001c */
[----:B------:R-:W-:-:S04]  /*2180*/  FFMA R30, R0, R3, RZ ;  /* 0x00000003001e7223 */ /* 0x000fc800000000ff */
[----:B------:R-:W-:-:S04]  /*2190*/  FFMA R28, R25, R30, R0 ;  /* 0x0000001e191c7223 */ /* 0x000fc80000000000 */
[----:B------:R-:W-:-:S04]  /*21a0*/  FFMA R28, R3, R28, R30 ;  /* 0x0000001c031c7223 */ /* 0x000fc8000000001e */
[----:B------:R-:W-:-:S04]  /*21b0*/  FFMA R25, R25, R28, R0 ;  /* 0x0000001c19197223 */ /* 0x000fc80000000000 */
[----:B------:R-:W-:-:S05]  /*21c0*/  FFMA R0, R3, R25, R28 ;  /* 0x0000001903007223 */ /* 0x000fca000000001c */
[----:B------:R-:W-:-:S04]  /*21d0*/  SHF.R.U32.HI R30, RZ, 0x17, R0 ;  /* 0x00000017ff1e7819 */ /* 0x000fc80000011600 */
[----:B------:R-:W-:-:S04]  /*21e0*/  LOP3.LUT R30, R30, 0xff, RZ, 0xc0, !PT ;  /* 0x000000ff1e1e7812 */ /* 0x000fc800078ec0ff */
[----:B------:R-:W-:-:S04]  /*21f0*/  IADD3 R15, PT, PT, R30, R13, RZ ;  /* 0x0000000d1e0f7210 */ /* 0x000fc80007ffe0ff */
[----:B------:R-:W-:-:S04]  /*2200*/  IADD3 R27, PT, PT, R15, -0x1, RZ ;  /* 0xffffffff0f1b7810 */ /* 0x000fc80007ffe0ff */
[----:B------:R-:W-:-:S13]  /*2210*/  ISETP.GE.U32.AND P0, PT, R27, 0xfe, PT ;  /* 0x000000fe1b00780c */ /* 0x000fda0003f06070 */
[----:B------:R-:W-:Y:S05]  /*2220*/  @!P0 BRA `(.L_x_166) ;  /* 0x0000000000808947 */ /* 0x000fea0003800000 */
[----:B------:R-:W-:-:S13]  /*2230*/  ISETP.GT.AND P0, PT, R15, 0xfe, PT ;  /* 0x000000fe0f00780c */ /* 0x000fda0003f04270 */
[----:B------:R-:W-:Y:S05]  /*2240*/  @P0 BRA `(.L_x_167) ;  /* 0x00000000006c0947 */ /* 0x000fea0003800000 */
[----:B------:R-:W-:-:S13]  /*2250*/  ISETP.GE.AND P0, PT, R15, 0x1, PT ;  /* 0x000000010f00780c */ /* 0x000fda0003f06270 */
[----:B------:R-:W-:Y:S05]  /*2260*/  @P0 BRA `(.L_x_168) ;  /* 0x0000000000740947 */ /* 0x000fea0003800000 */
[----:B------:R-:W-:Y:S02]  /*2270*/  ISETP.GE.AND P0, PT, R15, -0x18, PT ;  /* 0xffffffe80f00780c */ /* 0x000fe40003f06270 */
[----:B------:R-:W-:-:S11]  /*2280*/  LOP3.LUT R0, R0, 0x80000000, RZ, 0xc0, !PT ;  /* 0x8000000000007812 */ /* 0x000fd600078ec0ff */
[----:B------:R-:W-:Y:S05]  /*2290*/  @!P0 BRA `(.L_x_168) ;  /* 0x0000000000688947 */ /* 0x000fea0003800000 */
[CCC-:B------:R-:W-:Y:S01]  /*22a0*/  FFMA.RP R13, R3.reuse, R25.reuse, R28.reuse ;  /* 0x00000019030d7223 */ /* 0x1c0fe2000000801c */
[CCC-:B------:R-:W-:Y:S01]  /*22b0*/  FFMA.RM R30, R3.reuse, R25.reuse, R28.reuse ;  /* 0x00000019031e7223 */ /* 0x1c0fe2000000401c */
[----:B------:R-:W-:Y:S01]  /*22c0*/  FFMA.RZ R3, R3, R25, R28 ;  /* 0x0000001903037223 */ /* 0x000fe2000000c01c */
[C---:B------:R-:W-:Y:S02]  /*22d0*/  ISETP.NE.AND P3, PT, R15.reuse, RZ, PT ;  /* 0x000000ff0f00720c */ /* 0x040fe40003f65270 */
[----:B------:R-:W-:Y:S02]  /*22e0*/  ISETP.NE.AND P1, PT, R15, RZ, PT ;  /* 0x000000ff0f00720c */ /* 0x000fe40003f25270 */
[----:B------:R-:W-:Y:S02]  /*22f0*/  LOP3.LUT R3, R3, 0x7fffff, RZ, 0xc0, !PT ;  /* 0x007fffff03037812 */ /* 0x000fe400078ec0ff */
[----:B------:R-:W-:Y:S02]  /*2300*/  FSETP.NEU.FTZ.AND P0, PT, R13, R30, PT ;  /* 0x0000001e0d00720b */ /* 0x000fe40003f1d000 */
[----:B------:R-:W-:-:S02]  /*2310*/  IADD3 R13, PT, PT, R15, 0x20, RZ ;  /* 0x000000200f0d7810 */ /* 0x000fc40007ffe0ff */
[----:B------:R-:W-:Y:S02]  /*2320*/  LOP3.LUT R28, R3, 0x800000, RZ, 0xfc, !PT ;  /* 0x00800000031c7812 */ /* 0x000fe400078efcff */
[----:B------:R-:W-:Y:S02]  /*2330*/  IADD3 R15, PT, PT, -R15, RZ, RZ ;  /* 0x000000ff0f0f7210 */ /* 0x000fe40007ffe1ff */
[----:B------:R-:W-:Y:S02]  /*2340*/  SHF.L.U32 R13, R28, R13, RZ ;  /* 0x0000000d1c0d7219 */ /* 0x000fe400000006ff */
[----:B------:R-:W-:Y:S02]  /*2350*/  SEL R15, R15, RZ, P3 ;  /* 0x000000ff0f0f7207 */ /* 0x000fe40001800000 */
[----:B------:R-:W-:Y:S02]  /*2360*/  ISETP.NE.AND P1, PT, R13, RZ, P1 ;  /* 0x000000ff0d00720c */ /* 0x000fe40000f25270 */
[----:B------:R-:W-:-:S02]  /*2370*/  SHF.R.U32.HI R28, RZ, R15, R28 ;  /* 0x0000000fff1c7219 */ /* 0x000fc4000001161c */
[----:B------:R-:W-:Y:S02]  /*2380*/  PLOP3.LUT P0, PT, P0, P1, PT, 0xf8, 0x8f ;  /* 0x00000000008f781c */ /* 0x000fe40000703f70 */
[----:B------:R-:W-:Y:S02]  /*2390*/  SHF.R.U32.HI R13, RZ, 0x1, R28 ;  /* 0x00000001ff0d7819 */ /* 0x000fe4000001161c */
[----:B------:R-:W-:-:S04]  /*23a0*/  SEL R30, RZ, 0x1, !P0 ;  /* 0x00000001ff1e7807 */ /* 0x000fc80004000000 */
[----:B------:R-:W-:-:S04]  /*23b0*/  LOP3.LUT R3, R30, 0x1, R13, 0xf8, !PT ;  /* 0x000000011e037812 */ /* 0x000fc800078ef80d */
[----:B------:R-:W-:-:S04]  /*23c0*/  LOP3.LUT R28, R3, R28, RZ, 0xc0, !PT ;  /* 0x0000001c031c7212 */ /* 0x000fc800078ec0ff */
[----:B------:R-:W-:-:S04]  /*23d0*/  IADD3 R13, PT, PT, R13, R28, RZ ;  /* 0x0000001c0d0d7210 */ /* 0x000fc80007ffe0ff */
[----:B------:R-:W-:Y:S01]  /*23e0*/  LOP3.LUT R0, R13, R0, RZ, 0xfc, !PT ;  /* 0x000000000d007212 */ /* 0x000fe200078efcff */
[----:B------:R-:W-:Y:S06]  /*23f0*/  BRA `(.L_x_168) ;  /* 0x0000000000107947 */ /* 0x000fec0003800000 */
.L_x_167:
[----:B------:R-:W-:-:S04]  /*2400*/  LOP3.LUT R0, R0, 0x80000000, RZ, 0xc0, !PT ;  /* 0x8000000000007812 */ /* 0x000fc800078ec0ff */
[----:B------:R-:W-:Y:S01]  /*2410*/  LOP3.LUT R0, R0, 0x7f800000, RZ, 0xfc, !PT ;  /* 0x7f80000000007812 */ /* 0x000fe200078efcff */
[----:B------:R-:W-:Y:S06]  /*2420*/  BRA `(.L_x_168) ;  /* 0x0000000000047947 */ /* 0x000fec0003800000 */
.L_x_166:
[----:B------:R-:W-:-:S07]  /*2430*/  LEA R0, R13, R0, 0x17 ;  /* 0x000000000d007211 */ /* 0x000fce00078eb8ff */
.L_x_168:
[----:B------:R-:W-:Y:S05]  /*2440*/  BSYNC.RECONVERGENT B2 ;  /* 0x0000000000027941 */ /* 0x000fea0003800200 */
.L_x_165:
[----:B------:R-:W-:Y:S05]  /*2450*/  BRA `(.L_x_169) ;  /* 0x0000000000207947 */ /* 0x000fea0003800000 */
.L_x_164:
[----:B------:R-:W-:-:S04]  /*2460*/  LOP3.LUT R0, R0, 0x80000000, R3, 0x48, !PT ;  /* 0x8000000000007812 */ /* 0x000fc800078e4803 */
[----:B------:R-:W-:Y:S01]  /*2470*/  LOP3.LUT R0, R0, 0x7f800000, RZ, 0xfc, !PT ;  /* 0x7f80000000007812 */ /* 0x000fe200078efcff */
[----:B------:R-:W-:Y:S06]  /*2480*/  BRA `(.L_x_169) ;  /* 0x0000000000147947 */ /* 0x000fec0003800000 */
.L_x_163:
[----:B------:R-:W-:Y:S01]  /*2490*/  LOP3.LUT R0, R0, 0x80000000, R3, 0x48, !PT ;  /* 0x8000000000007812 */ /* 0x000fe200078e4803 */
[----:B------:R-:W-:Y:S06]  /*24a0*/  BRA `(.L_x_169) ;  /* 0x00000000000c7947 */ /* 0x000fec0003800000 */
.L_x_162:
[----:B------:R-:W0:Y:S01]  /*24b0*/  MUFU.RSQ R0, -QNAN ;  /* 0xffc0000000007908 */ /* 0x000e220000001400 */
[----:B------:R-:W-:Y:S05]  /*24c0*/  BRA `(.L_x_169) ;  /* 0x0000000000047947 */ /* 0x000fea0003800000 */
.L_x_161:
[----:B------:R-:W-:-:S07]  /*24d0*/  FADD.FTZ R0, R3, R0 ;  /* 0x0000000003007221 */ /* 0x000fce0000010000 */
.L_x_169:
[----:B------:R-:W-:Y:S05]  /*24e0*/  BSYNC.RECONVERGENT B1 ;  /* 0x0000000000017941 */ /* 0x000fea0003800200 */
.L_x_159:
[----:B------:R-:W-:-:S04]  /*24f0*/  HFMA2 R15, -RZ, RZ, 0, 0 ;  /* 0x00000000ff0f7431 */ /* 0x000fc800000001ff */
[----:B0-----:R-:W-:Y:S05]  /*2500*/  RET.REL.NODEC R14 `(stress_majorization_step_kernel) ;  /* 0xffffffd80ebc7950 */ /* 0x001fea0003c3ffff */
.L_x_170:
        /* <DEDUP_REMOVED lines=15> */
.L_x_643:


//--------------------- .text.compute_stress_kernel --------------------------
	.section	.text.compute_stress_kernel,"ax",@progbits
	.align	128
        .global         compute_stress_kernel
        .type           compute_stress_kernel,@function
        .size           compute_stress_kernel,(.L_x_644 - compute_stress_kernel)
        .other          compute_stress_kernel,@"STO_CUDA_ENTRY STV_DEFAULT"
compute_stress_kernel:
.text.compute_stress_kernel:
[----:B------:R-:W-:Y:S08]  /*0000*/  LDC R1, c[0x0][0x37c] ;  /* 0x0000df00ff017b82 */ /* 0x000ff00000000800 */
[----:B------:R-:W0:Y:S01]  /*0010*/  S2UR UR5, SR_CgaCtaId ;  /* 0x00000000000579c3 */ /* 0x000e220000008800 */
[----:B------:R-:W1:Y:S01]  /*0020*/  S2R R10, SR_TID.X ;  /* 0x00000000000a7919 */ /* 0x000e620000002100 */
[----:B------:R-:W2:Y:S01]  /*0030*/  LDCU UR9, c[0x0][0x3b0] ;  /* 0x00007600ff0977ac */ /* 0x000ea20008000800 */
[----:B------:R-:W-:Y:S01]  /*0040*/  BSSY.RECONVERGENT B0, `(.L_x_171) ;  /* 0x000008e000007945 */ /* 0x000fe20003800200 */
[----:B------:R-:W3:Y:S01]  /*0050*/  S2R R11, SR_CTAID.X ;  /* 0x00000000000b7919 */ /* 0x000ee20000002500 */
[----:B------:R-:W4:Y:S01]  /*0060*/  LDCU UR8, c[0x0][0x360] ;  /* 0x00006c00ff0877ac */ /* 0x000f220008000800 */
[----:B------:R-:W-:Y:S01]  /*0070*/  UMOV UR4, 0x400 ;  /* 0x0000040000047882 */ /* 0x000fe20000000000 */
[----:B------:R-:W1:Y:S01]  /*0080*/  LDCU.64 UR6, c[0x0][0x358] ;  /* 0x00006b00ff0677ac */ /* 0x000e620008000a00 */
[----:B------:R-:W1:Y:S01]  /*0090*/  LDCU UR10, c[0x0][0x3b0] ;  /* 0x00007600ff0a77ac */ /* 0x000e620008000800 */
[----:B------:R-:W1:Y:S01]  /*00a0*/  LDCU UR11, c[0x0][0x3b0] ;  /* 0x00007600ff0b77ac */ /* 0x000e620008000800 */
[----:B0-----:R-:W-:Y:S01]  /*00b0*/  ULEA UR4, UR5, UR4, 0x18 ;  /* 0x0000000405047291 */ /* 0x001fe2000f8ec0ff */
[----:B----4-:R-:W-:Y:S01]  /*00c0*/  MOV R13, UR8 ;  /* 0x00000008000d7c02 */ /* 0x010fe20008000f00 */
[----:B--2---:R-:W-:-:S04]  /*00d0*/  UIADD3 UR5, UPT, UPT, UR9, -0x1, URZ ;  /* 0xffffffff09057890 */ /* 0x004fc8000fffe0ff */
[----:B------:R-:W-:Y:S01]  /*00e0*/  UIMAD UR5, UR5, UR9, URZ ;  /* 0x00000009050572a4 */ /* 0x000fe2000f8e02ff */
[----:B-1----:R-:W-:-:S03]  /*00f0*/  LEA R12, R10, UR4, 0x2 ;  /* 0x000000040a0c7c11 */ /* 0x002fc6000f8e10ff */
[----:B------:R-:W-:Y:S01]  /*0100*/  ULEA.HI UR5, UR5, UR5, URZ, 0x1 ;  /* 0x0000000505057291 */ /* 0x000fe2000f8f08ff */
[----:B---3--:R-:W-:-:S03]  /*0110*/  IMAD R14, R11, UR8, R10 ;  /* 0x000000080b0e7c24 */ /* 0x008fc6000f8e020a */
[----:B------:R-:W-:Y:S01]  /*0120*/  USHF.R.S32.HI UR5, URZ, 0x1, UR5 ;  /* 0x00000001ff057899 */ /* 0x000fe20008011405 */
[----:B------:R0:W-:Y:S05]  /*0130*/  STS [R12], RZ ;  /* 0x000000ff0c007388 */ /* 0x0001ea0000000800 */
[----:B------:R-:W-:-:S13]  /*0140*/  ISETP.GE.AND P0, PT, R14, UR5, PT ;  /* 0x000000050e007c0c */ /* 0x000fda000bf06270 */
[----:B0-----:R-:W-:Y:S05]  /*0150*/  @P0 BRA `(.L_x_172) ;  /* 0x0000000400f00947 */ /* 0x001fea0003800000 */
[----:B------:R-:W0:Y:S01]  /*0160*/  LDCU UR4, c[0x0][0x370] ;  /* 0x00006e00ff0477ac */ /* 0x000e220008000800 */
[----:B------:R-:W-:Y:S01]  /*0170*/  UISETP.GE.AND UP0, UPT, UR9, 0x2, UPT ;  /* 0x000000020900788c */ /* 0x000fe2000bf06270 */
[----:B0-----:R-:W-:-:S08]  /*0180*/  IMAD R15, R13, UR4, RZ ;  /* 0x000000040d0f7c24 */ /* 0x001fd0000f8e02ff */
[----:B------:R-:W-:Y:S05]  /*0190*/  BRA.U !UP0, `(.L_x_173) ;  /* 0x0000000508447547 */ /* 0x000fea000b800000 */
[----:B------:R-:W-:Y:S01]  /*01a0*/  HFMA2 R17, -RZ, RZ, 0, 0 ;  /* 0x00000000ff117431 */ /* 0x000fe200000001ff */
[----:B------:R-:W-:Y:S06]  /*01b0*/  BSSY.RECONVERGENT B1, `(.L_x_174) ;  /* 0x000004e000017945 */ /* 0x000fec0003800200 */
.L_x_184:
[----:B0-----:R-:W0:Y:S01]  /*01c0*/  LDC R0, c[0x0][0x3b0] ;  /* 0x0000ec00ff007b82 */ /* 0x001e220000000800 */
[----:B------:R-:W-:Y:S01]  /*01d0*/  MOV R3, R14 ;  /* 0x0000000e00037202 */ /* 0x000fe20000000f00 */
[----:B------:R-:W-:Y:S01]  /*01e0*/  BSSY.RECONVERGENT B2, `(.L_x_175) ;  /* 0x0000014000027945 */ /* 0x000fe20003800200 */
[----:B------:R-:W-:Y:S02]  /*01f0*/  MOV R16, RZ ;  /* 0x000000ff00107202 */ /* 0x000fe40000000f00 */
[----:B0-----:R-:W-:-:S04]  /*0200*/  IADD3 R5, PT, PT, R0, -0x1, RZ ;  /* 0xffffffff00057810 */ /* 0x001fc80007ffe0ff */
[----:B------:R-:W-:Y:S02]  /*0210*/  ISETP.GE.AND P1, PT, R14, R5, PT ;  /* 0x000000050e00720c */ /* 0x000fe40003f26270 */
[----:B------:R-:W-:-:S04]  /*0220*/  IADD3 R14, PT, PT, R15, R14, RZ ;  /* 0x0000000e0f0e7210 */ /* 0x000fc80007ffe0ff */
[----:B------:R-:W-:-:S07]  /*0230*/  ISETP.GE.AND P0, PT, R14, UR5, PT ;  /* 0x000000050e007c0c */ /* 0x000fce000bf06270 */
[----:B------:R-:W-:Y:S06]  /*0240*/  @!P1 BRA `(.L_x_176) ;  /* 0x0000000000309947 */ /* 0x000fec0003800000 */
[----:B------:R-:W-:-:S07]  /*0250*/  MOV R0, R5 ;  /* 0x0000000500007202 */ /* 0x000fce0000000f00 */
.L_x_178:
[----:B------:R-:W-:Y:S01]  /*0260*/  IADD3 R2, PT, PT, R16, 0x1, RZ ;  /* 0x0000000110027810 */ /* 0x000fe20007ffe0ff */
[----:B------:R-:W-:Y:S01]  /*0270*/  HFMA2 R16, -RZ, RZ, 0, 0 ;  /* 0x00000000ff107431 */ /* 0x000fe200000001ff */
[----:B------:R-:W-:Y:S02]  /*0280*/  IADD3 R3, PT, PT, -R0, R3, RZ ;  /* 0x0000000300037210 */ /* 0x000fe40007ffe1ff */
[----:B------:R-:W-:Y:S02]  /*0290*/  ISETP.NE.AND P1, PT, R2, R5, PT ;  /* 0x000000050200720c */ /* 0x000fe40003f25270 */
[----:B------:R-:W-:-:S11]  /*02a0*/  MOV R21, RZ ;  /* 0x000000ff00157202 */ /* 0x000fd60000000f00 */
[----:B------:R-:W-:Y:S05]  /*02b0*/  @!P1 BRA `(.L_x_177) ;  /* 0x0000000000189947 */ /* 0x000fea0003800000 */
[----:B------:R-:W-:-:S04]  /*02c0*/  MOV R16, R2 ;  /* 0x0000000200107202 */ /* 0x000fc80000000f00 */
[----:B------:R-:W-:-:S04]  /*02d0*/  LOP3.LUT R0, RZ, R16, RZ, 0x33, !PT ;  /* 0x00000010ff007212 */ /* 0x000fc800078e33ff */
[----:B------:R-:W-:-:S04]  /*02e0*/  IADD3 R0, PT, PT, R0, UR10, RZ ;  /* 0x0000000a00007c10 */ /* 0x000fc8000fffe0ff */
[----:B------:R-:W-:-:S13]  /*02f0*/  ISETP.GE.AND P1, PT, R3, R0, PT ;  /* 0x000000000300720c */ /* 0x000fda0003f26270 */
[----:B------:R-:W-:Y:S05]  /*0300*/  @P1 BRA `(.L_x_178) ;  /* 0xfffffffc00d41947 */ /* 0x000fea000383ffff */
.L_x_176:
[----:B------:R-:W-:-:S07]  /*0310*/  IADD3 R21, PT, PT, R3, 0x1, R16 ;  /* 0x0000000103157810 */ /* 0x000fce0007ffe010 */
.L_x_177:
[----:B------:R-:W-:Y:S05]  /*0320*/  BSYNC.RECONVERGENT B2 ;  /* 0x0000000000027941 */ /* 0x000fea0003800200 */
.L_x_175:
[----:B------:R-:W0:Y:S01]  /*0330*/  LDCU UR4, c[0x0][0x3b0] ;  /* 0x00007600ff0477ac */ /* 0x000e220008000800 */
[----:B------:R-:W-:Y:S01]  /*0340*/  VIMNMX R0, PT, PT, R21, R16, !PT ;  /* 0x0000001015007248 */ /* 0x000fe20007fe0100 */
[----:B------:R-:W-:Y:S03]  /*0350*/  BSSY.RECONVERGENT B2, `(.L_x_179) ;  /* 0x0000032000027945 */ /* 0x000fe60003800200 */
[----:B0-----:R-:W-:-:S13]  /*0360*/  ISETP.GE.AND P1, PT, R0, UR4, PT ;  /* 0x0000000400007c0c */ /* 0x001fda000bf26270 */
[----:B------:R-:W-:Y:S05]  /*0370*/  @P1 BRA `(.L_x_180) ;  /* 0x0000000000bc1947 */ /* 0x000fea0003800000 */
[----:B------:R-:W0:Y:S08]  /*0380*/  LDC.64 R6, c[0x0][0x388] ;  /* 0x0000e200ff067b82 */ /* 0x000e300000000a00 */
[----:B------:R-:W1:Y:S08]  /*0390*/  LDC.64 R8, c[0x0][0x380] ;  /* 0x0000e000ff087b82 */ /* 0x000e700000000a00 */
[----:B------:R-:W2:Y:S01]  /*03a0*/  LDC.64 R2, c[0x0][0x390] ;  /* 0x0000e400ff027b82 */ /* 0x000ea20000000a00 */
[----:B0-----:R-:W-:-:S04]  /*03b0*/  IMAD.WIDE.U32 R4, R16, 0x4, R6 ;  /* 0x0000000410047825 */ /* 0x001fc800078e0006 */
[C---:B------:R-:W-:Y:S02]  /*03c0*/  IMAD.WIDE R6, R21.reuse, 0x4, R6 ;  /* 0x0000000415067825 */ /* 0x040fe400078e0206 */
[----:B------:R-:W3:Y:S02]  /*03d0*/  LDG.E.CONSTANT R4, desc[UR6][R4.64] ;  /* 0x0000000604047981 */ /* 0x000ee4000c1e9900 */
[C-C-:B-1----:R-:W-:Y:S02]  /*03e0*/  IMAD.WIDE.U32 R18, R16.reuse, 0x4, R8.reuse ;  /* 0x0000000410127825 */ /* 0x142fe400078e0008 */
[----:B------:R-:W3:Y:S02]  /*03f0*/  LDG.E.CONSTANT R7, desc[UR6][R6.64] ;  /* 0x0000000606077981 */ /* 0x000ee4000c1e9900 */
[----:B------:R-:W-:Y:S02]  /*0400*/  IMAD.WIDE R8, R21, 0x4, R8 ;  /* 0x0000000415087825 */ /* 0x000fe400078e0208 */
[----:B------:R0:W4:Y:S02]  /*0410*/  LDG.E.CONSTANT R18, desc[UR6][R18.64] ;  /* 0x0000000612127981 */ /* 0x000124000c1e9900 */
[----:B--2---:R-:W-:-:S02]  /*0420*/  IMAD.WIDE.U32 R22, R16, 0x4, R2 ;  /* 0x0000000410167825 */ /* 0x004fc400078e0002 */
[----:B------:R-:W4:Y:S02]  /*0430*/  LDG.E.CONSTANT R9, desc[UR6][R8.64] ;  /* 0x0000000608097981 */ /* 0x000f24000c1e9900 */
[----:B------:R-:W-:Y:S02]  /*0440*/  IMAD.WIDE R2, R21, 0x4, R2 ;  /* 0x0000000415027825 */ /* 0x000fe400078e0202 */
[----:B------:R-:W2:Y:S04]  /*0450*/  LDG.E.CONSTANT R22, desc[UR6][R22.64] ;  /* 0x0000000616167981 */ /* 0x000ea8000c1e9900 */
[----:B------:R-:W2:Y:S01]  /*0460*/  LDG.E.CONSTANT R3, desc[UR6][R2.64] ;  /* 0x0000000602037981 */ /* 0x000ea2000c1e9900 */
[----:B------:R-:W-:Y:S01]  /*0470*/  BSSY.RECONVERGENT B3, `(.L_x_181) ;  /* 0x0000013000037945 */ /* 0x000fe20003800200 */
[----:B---3--:R-:W-:-:S04]  /*0480*/  FADD R20, R4, -R7 ;  /* 0x8000000704147221 */ /* 0x008fc80000000000 */
[----:B0-----:R-:W-:Y:S01]  /*0490*/  FMUL R19, R20, R20 ;  /* 0x0000001414137220 */ /* 0x001fe20000400000 */
[----:B----4-:R-:W-:-:S04]  /*04a0*/  FADD R0, R18, -R9 ;  /* 0x8000000912007221 */ /* 0x010fc80000000000 */
[----:B------:R-:W-:Y:S01]  /*04b0*/  FFMA R19, R0, R0, R19 ;  /* 0x0000000000137223 */ /* 0x000fe20000000013 */
[----:B--2---:R-:W-:-:S04]  /*04c0*/  FADD R18, R22, -R3 ;  /* 0x8000000316127221 */ /* 0x004fc80000000000 */
[----:B------:R-:W-:-:S05]  /*04d0*/  FFMA R19, R18, R18, R19 ;  /* 0x0000001212137223 */ /* 0x000fca0000000013 */
[----:B------:R-:W-:Y:S01]  /*04e0*/  IADD3 R0, PT, PT, R19, -0xd000000, RZ ;  /* 0xf300000013007810 */ /* 0x000fe20007ffe0ff */
[----:B------:R0:W1:Y:S03]  /*04f0*/  MUFU.RSQ R4, R19 ;  /* 0x0000001300047308 */ /* 0x0000660000001400 */
[----:B------:R-:W-:-:S13]  /*0500*/  ISETP.GT.U32.AND P1, PT, R0, 0x727fffff, PT ;  /* 0x727fffff0000780c */ /* 0x000fda0003f24070 */
[----:B0-----:R-:W-:Y:S05]  /*0510*/  @!P1 BRA `(.L_x_182) ;  /* 0x0000000000109947 */ /* 0x001fea0003800000 */
[----:B------:R-:W-:Y:S02]  /*0520*/  MOV R0, R19 ;  /* 0x0000001300007202 */ /* 0x000fe40000000f00 */
[----:B------:R-:W-:-:S07]  /*0530*/  MOV R8, 0x550 ;  /* 0x0000055000087802 */ /* 0x000fce0000000f00 */
[----:B-1----:R-:W-:Y:S05]  /*0540*/  CALL.REL.NOINC `($__internal_2_$__cuda_sm20_sqrt_rn_f32_slowpath) ;  /* 0x0000000400587944 */ /* 0x002fea0003c00000 */
[----:B------:R-:W-:Y:S05]  /*0550*/  BRA `(.L_x_183) ;  /* 0x0000000000107947 */ /* 0x000fea0003800000 */
.L_x_182:
[----:B-1----:R-:W-:Y:S01]  /*0560*/  FMUL.FTZ R0, R19, R4 ;  /* 0x0000000413007220 */ /* 0x002fe20000410000 */
[----:B------:R-:W-:-:S03]  /*0570*/  FMUL.FTZ R2, R4, 0.5 ;  /* 0x3f00000004027820 */ /* 0x000fc60000410000 */
[----:B------:R-:W-:-:S04]  /*0580*/  FFMA R3, -R0, R0, R19 ;  /* 0x0000000000037223 */ /* 0x000fc80000000113 */
[----:B------:R-:W-:-:S07]  /*0590*/  FFMA R0, R3, R2, R0 ;  /* 0x0000000203007223 */ /* 0x000fce0000000000 */
.L_x_183:
[----:B------:R-:W-:Y:S05]  /*05a0*/  BSYNC.RECONVERGENT B3 ;  /* 0x0000000000037941 */ /* 0x000fea0003800200 */
.L_x_181:
[----:B------:R-:W0:Y:S01]  /*05b0*/  LDC.64 R2, c[0x0][0x398] ;  /* 0x0000e600ff027b82 */ /* 0x000e220000000a00 */
[----:B------:R-:W1:Y:S07]  /*05c0*/  LDCU UR4, c[0x0][0x3b0] ;  /* 0x00007600ff0477ac */ /* 0x000e6e0008000800 */
[----:B------:R-:W2:Y:S01]  /*05d0*/  LDC.64 R4, c[0x0][0x3a0] ;  /* 0x0000e800ff047b82 */ /* 0x000ea20000000a00 */
[----:B-1----:R-:W-:-:S04]  /*05e0*/  IMAD R21, R16, UR4, R21 ;  /* 0x0000000410157c24 */ /* 0x002fc8000f8e0215 */
[----:B0-----:R-:W-:-:S06]  /*05f0*/  IMAD.WIDE R2, R21, 0x4, R2 ;  /* 0x0000000415027825 */ /* 0x001fcc00078e0202 */
[----:B------:R-:W3:Y:S01]  /*0600*/  LDG.E.CONSTANT R3, desc[UR6][R2.64] ;  /* 0x0000000602037981 */ /* 0x000ee2000c1e9900 */
[----:B--2---:R-:W-:-:S06]  /*0610*/  IMAD.WIDE R4, R21, 0x4, R4 ;  /* 0x0000000415047825 */ /* 0x004fcc00078e0204 */
[----:B------:R-:W2:Y:S01]  /*0620*/  LDG.E.CONSTANT R4, desc[UR6][R4.64] ;  /* 0x0000000604047981 */ /* 0x000ea2000c1e9900 */
[----:B---3--:R-:W-:-:S04]  /*0630*/  FADD R0, -R3, R0 ;  /* 0x0000000003007221 */ /* 0x008fc80000000100 */
[----:B--2---:R-:W-:-:S04]  /*0640*/  FMUL R6, R4, R0 ;  /* 0x0000000004067220 */ /* 0x004fc80000400000 */
[----:B------:R-:W-:-:S05]  /*0650*/  FFMA R17, R0, R6, R17 ;  /* 0x0000000600117223 */ /* 0x000fca0000000011 */
[----:B------:R0:W-:Y:S02]  /*0660*/  STS [R12], R17 ;  /* 0x000000110c007388 */ /* 0x0001e40000000800 */
.L_x_180:
[----:B------:R-:W-:Y:S05]  /*0670*/  BSYNC.RECONVERGENT B2 ;  /* 0x0000000000027941 */ /* 0x000fea0003800200 */
.L_x_179:
[----:B------:R-:W-:Y:S05]  /*0680*/  @!P0 BRA `(.L_x_184) ;  /* 0xfffffff800cc8947 */ /* 0x000fea000383ffff */
[----:B------:R-:W-:Y:S05]  /*0690*/  BSYNC.RECONVERGENT B1 ;  /* 0x0000000000017941 */ /* 0x000fea0003800200 */
.L_x_174:
[----:B------:R-:W-:Y:S05]  /*06a0*/  BRA `(.L_x_172) ;  /* 0x00000000009c7947 */ /* 0x000fea0003800000 */
.L_x_173:
[----:B------:R-:W-:-:S07]  /*06b0*/  HFMA2 R3, -RZ, RZ, 0, 0 ;  /* 0x00000000ff037431 */ /* 0x000fce00000001ff */
.L_x_189:
[----:B------:R-:W-:Y:S01]  /*06c0*/  UISETP.NE.AND UP0, UPT, UR11, 0x1, UPT ;  /* 0x000000010b00788c */ /* 0x000fe2000bf05270 */
[----:B------:R-:W-:-:S04]  /*06d0*/  IADD3 R14, PT, PT, R15, R14, RZ ;  /* 0x0000000e0f0e7210 */ /* 0x000fc80007ffe0ff */
[----:B------:R-:W-:-:S04]  /*06e0*/  ISETP.GE.AND P0, PT, R14, UR5, PT ;  /* 0x000000050e007c0c */ /* 0x000fc8000bf06270 */
[----:B0-----:R-:W-:Y:S09]  /*06f0*/  BRA.U UP0, `(.L_x_185) ;  /* 0x0000000100847547 */ /* 0x001ff2000b800000 */
[----:B------:R-:W0:Y:S08]  /*0700*/  LDC.64 R6, c[0x0][0x388] ;  /* 0x0000e200ff067b82 */ /* 0x000e300000000a00 */
[----:B------:R-:W1:Y:S08]  /*0710*/  LDC.64 R4, c[0x0][0x380] ;  /* 0x0000e000ff047b82 */ /* 0x000e700000000a00 */
[----:B------:R-:W2:Y:S01]  /*0720*/  LDC.64 R8, c[0x0][0x390] ;  /* 0x0000e400ff087b82 */ /* 0x000ea20000000a00 */
[----:B0-----:R-:W3:Y:S04]  /*0730*/  LDG.E.CONSTANT R6, desc[UR6][R6.64] ;  /* 0x0000000606067981 */ /* 0x001ee8000c1e9900 */
[----:B-1----:R-:W4:Y:S04]  /*0740*/  LDG.E.CONSTANT R4, desc[UR6][R4.64] ;  /* 0x0000000604047981 */ /* 0x002f28000c1e9900 */
[----:B--2---:R-:W2:Y:S01]  /*0750*/  LDG.E.CONSTANT R8, desc[UR6][R8.64] ;  /* 0x0000000608087981 */ /* 0x004ea2000c1e9900 */
[----:B---3--:R-:W-:-:S04]  /*0760*/  FADD R2, R6, -R6 ;  /* 0x8000000606027221 */ /* 0x008fc80000000000 */
[----:B------:R-:W-:Y:S01]  /*0770*/  FMUL R17, R2, R2 ;  /* 0x0000000202117220 */ /* 0x000fe20000400000 */
[----:B----4-:R-:W-:-:S04]  /*0780*/  FADD R0, R4, -R4 ;  /* 0x8000000404007221 */ /* 0x010fc80000000000 */
[----:B------:R-:W-:Y:S01]  /*0790*/  FFMA R17, R0, R0, R17 ;  /* 0x0000000000117223 */ /* 0x000fe20000000011 */
[----:B--2---:R-:W-:-:S04]  /*07a0*/  FADD R2, R8, -R8 ;  /* 0x8000000808027221 */ /* 0x004fc80000000000 */
[----:B------:R-:W-:-:S04]  /*07b0*/  FFMA R0, R2, R2, R17 ;  /* 0x0000000202007223 */ /* 0x000fc80000000011 */
[----:B------:R0:W1:Y:S01]  /*07c0*/  MUFU.RSQ R17, R0 ;  /* 0x0000000000117308 */ /* 0x0000620000001400 */
[----:B------:R-:W-:-:S04]  /*07d0*/  IADD3 R2, PT, PT, R0, -0xd000000, RZ ;  /* 0xf300000000027810 */ /* 0x000fc80007ffe0ff */
[----:B------:R-:W-:-:S13]  /*07e0*/  ISETP.GT.U32.AND P1, PT, R2, 0x727fffff, PT ;  /* 0x727fffff0200780c */ /* 0x000fda0003f24070 */
[----:B01----:R-:W-:Y:S05]  /*07f0*/  @!P1 BRA `(.L_x_186) ;  /* 0x0000000000149947 */ /* 0x003fea0003800000 */
[----:B------:R-:W-:Y:S01]  /*0800*/  BSSY.RECONVERGENT B1, `(.L_x_187) ;  /* 0x0000003000017945 */ /* 0x000fe20003800200 */
[----:B------:R-:W-:-:S07]  /*0810*/  MOV R8, 0x830 ;  /* 0x0000083000087802 */ /* 0x000fce0000000f00 */
[----:B------:R-:W-:Y:S05]  /*0820*/  CALL.REL.NOINC `($__internal_2_$__cuda_sm20_sqrt_rn_f32_slowpath) ;  /* 0x0000000000a07944 */ /* 0x000fea0003c00000 */
[----:B------:R-:W-:Y:S05]  /*0830*/  BSYNC.RECONVERGENT B1 ;  /* 0x0000000000017941 */ /* 0x000fea0003800200 */
.L_x_187:
[----:B------:R-:W-:Y:S05]  /*0840*/  BRA `(.L_x_188) ;  /* 0x0000000000107947 */ /* 0x000fea0003800000 */
.L_x_186:
[----:B------:R-:W-:Y:S01]  /*0850*/  FMUL.FTZ R5, R0, R17 ;  /* 0x0000001100057220 */ /* 0x000fe20000410000 */
[----:B------:R-:W-:-:S03]  /*0860*/  FMUL.FTZ R17, R17, 0.5 ;  /* 0x3f00000011117820 */ /* 0x000fc60000410000 */
[----:B------:R-:W-:-:S04]  /*0870*/  FFMA R0, -R5, R5, R0 ;  /* 0x0000000505007223 */ /* 0x000fc80000000100 */
[----:B------:R-:W-:-:S07]  /*0880*/  FFMA R0, R0, R17, R5 ;  /* 0x0000001100007223 */ /* 0x000fce0000000005 */
.L_x_188:
[----:B------:R-:W0:Y:S08]  /*0890*/  LDC.64 R4, c[0x0][0x398] ;  /* 0x0000e600ff047b82 */ /* 0x000e300000000a00 */
[----:B------:R-:W1:Y:S01]  /*08a0*/  LDC.64 R6, c[0x0][0x3a0] ;  /* 0x0000e800ff067b82 */ /* 0x000e620000000a00 */
[----:B0-----:R-:W2:Y:S04]  /*08b0*/  LDG.E.CONSTANT R5, desc[UR6][R4.64] ;  /* 0x0000000604057981 */ /* 0x001ea8000c1e9900 */
[----:B-1----:R-:W3:Y:S01]  /*08c0*/  LDG.E.CONSTANT R6, desc[UR6][R6.64] ;  /* 0x0000000606067981 */ /* 0x002ee2000c1e9900 */
[----:B--2---:R-:W-:-:S04]  /*08d0*/  FADD R0, -R5, R0 ;  /* 0x0000000005007221 */ /* 0x004fc80000000100 */
[----:B---3--:R-:W-:-:S04]  /*08e0*/  FMUL R2, R6, R0 ;  /* 0x0000000006027220 */ /* 0x008fc80000400000 */
[----:B------:R-:W-:-:S05]  /*08f0*/  FFMA R3, R0, R2, R3 ;  /* 0x0000000200037223 */ /* 0x000fca0000000003 */
[----:B------:R0:W-:Y:S02]  /*0900*/  STS [R12], R3 ;  /* 0x000000030c007388 */ /* 0x0001e40000000800 */
.L_x_185:
[----:B------:R-:W-:Y:S05]  /*0910*/  @!P0 BRA `(.L_x_189) ;  /* 0xfffffffc00688947 */ /* 0x000fea000383ffff */
.L_x_172:
[----:B------:R-:W-:Y:S05]  /*0920*/  BSYNC.RECONVERGENT B0 ;  /* 0x0000000000007941 */ /* 0x000fea0003800200 */
.L_x_171:
[----:B------:R-:W-:Y:S01]  /*0930*/  BAR.SYNC.DEFER_BLOCKING 0x0 ;  /* 0x0000000000007b1d */ /* 0x000fe20000010000 */
[----:B------:R-:W-:Y:S02]  /*0940*/  ISETP.GE.U32.AND P1, PT, R13, 0x2, PT ;  /* 0x000000020d00780c */ /* 0x000fe40003f26070 */
[----:B------:R-:W-:-:S11]  /*0950*/  ISETP.NE.AND P0, PT, R10, RZ, PT ;  /* 0x000000ff0a00720c */ /* 0x000fd60003f05270 */
[----:B------:R-:W-:Y:S05]  /*0960*/  @!P1 BRA `(.L_x_190) ;  /* 0x00000000002c9947 */ /* 0x000fea0003800000 */
.L_x_191:
[----:B------:R-:W-:-:S04]  /*0970*/  SHF.R.U32.HI R5, RZ, 0x1, R13 ;  /* 0x00000001ff057819 */ /* 0x000fc8000001160d */
[----:B------:R-:W-:-:S13]  /*0980*/  ISETP.GE.U32.AND P1, PT, R10, R5, PT ;  /* 0x000000050a00720c */ /* 0x000fda0003f26070 */
[----:B------:R-:W-:Y:S01]  /*0990*/  @!P1 LEA R0, R5, R12, 0x2 ;  /* 0x0000000c05009211 */ /* 0x000fe200078e10ff */
[----:B0-----:R-:W-:Y:S05]  /*09a0*/  @!P1 LDS R3, [R12] ;  /* 0x000000000c039984 */ /* 0x001fea0000000800 */
[----:B------:R-:W0:Y:S02]  /*09b0*/  @!P1 LDS R0, [R0] ;  /* 0x0000000000009984 */ /* 0x000e240000000800 */
[----:B0-----:R-:W-:-:S05]  /*09c0*/  @!P1 FADD R3, R0, R3 ;  /* 0x0000000300039221 */ /* 0x001fca0000000000 */
[----:B------:R1:W-:Y:S01]  /*09d0*/  @!P1 STS [R12], R3 ;  /* 0x000000030c009388 */ /* 0x0003e20000000800 */
[----:B------:R-:W-:Y:S01]  /*09e0*/  BAR.SYNC.DEFER_BLOCKING 0x0 ;  /* 0x0000000000007b1d */ /* 0x000fe20000010000 */
[----:B------:R-:W-:Y:S02]  /*09f0*/  ISETP.GT.U32.AND P1, PT, R13, 0x3, PT ;  /* 0x000000030d00780c */ /* 0x000fe40003f24070 */
[----:B------:R-:W-:-:S11]  /*0a00*/  MOV R13, R5 ;  /* 0x00000005000d7202 */ /* 0x000fd60000000f00 */
[----:B-1----:R-:W-:Y:S05]  /*0a10*/  @P1 BRA `(.L_x_191) ;  /* 0xfffffffc00d41947 */ /* 0x002fea000383ffff */
.L_x_190:
[----:B------:R-:W-:Y:S05]  /*0a20*/  @P0 EXIT ;  /* 0x000000000000094d */ /* 0x000fea0003800000 */
[----:B------:R-:W1:Y:S01]  /*0a30*/  S2UR UR5, SR_CgaCtaId ;  /* 0x00000000000579c3 */ /* 0x000e620000008800 */
[----:B------:R-:W-:-:S07]  /*0a40*/  UMOV UR4, 0x400 ;  /* 0x0000040000047882 */ /* 0x000fce0000000000 */
[----:B0-----:R-:W0:Y:S01]  /*0a50*/  LDC.64 R2, c[0x0][0x3a8] ;  /* 0x0000ea00ff027b82 */ /* 0x001e220000000a00 */
[----:B-1----:R-:W-:Y:S01]  /*0a60*/  ULEA UR4, UR5, UR4, 0x18 ;  /* 0x0000000405047291 */ /* 0x002fe2000f8ec0ff */
[----:B0-----:R-:W-:-:S08]  /*0a70*/  IMAD.WIDE.U32 R2, R11, 0x4, R2 ;  /* 0x000000040b027825 */ /* 0x001fd000078e0002 */
[----:B------:R-:W0:Y:S04]  /*0a80*/  LDS R5, [UR4] ;  /* 0x00000004ff057984 */ /* 0x000e280008000800 */
[----:B0-----:R-:W-:Y:S01]  /*0a90*/  STG.E desc[UR6][R2.64], R5 ;  /* 0x0000000502007986 */ /* 0x001fe2000c101906 */
[----:B------:R-:W-:Y:S05]  /*0aa0*/  EXIT ;  /* 0x000000000000794d */ /* 0x000fea0003800000 */
        .weak           $__internal_2_$__cuda_sm20_sqrt_rn_f32_slowpath
        .type           $__internal_2_$__cuda_sm20_sqrt_rn_f32_slowpath,@function
        .size           $__internal_2_$__cuda_sm20_sqrt_rn_f32_slowpath,(.L_x_644 - $__internal_2_$__cuda_sm20_sqrt_rn_f32_slowpath)
$__internal_2_$__cuda_sm20_sqrt_rn_f32_slowpath:
        /* <DEDUP_REMOVED lines=15> */
[----:B------:R-:W-:Y:S01]  /*0ba0*/  @P1 FFMA R6, R7, R2, R4 ;  /* 0x0000000207061223 */ /* 0x000fe20000000004 */
[----:B------:R-:W-:-:S03]  /*0bb0*/  @!P1 MOV R2, R0 ;  /* 0x0000000000029202 */ /* 0x000fc60000000f00 */
[----:B------:R-:W-:-:S04]  /*0bc0*/  @P1 FFMA R5, R6, R5, R7 ;  /* 0x0000000506051223 */ /* 0x000fc80000000007 */
[----:B------:R-:W-:-:S07]  /*0bd0*/  @P1 FMUL.FTZ R2, R5, 2.3283064365386962891e-10 ;  /* 0x2f80000005021820 */ /* 0x000fce0000410000 */
.L_x_192:
[----:B------:R-:W-:Y:S01]  /*0be0*/  HFMA2 R5, -RZ, RZ, 0, 0 ;  /* 0x00000000ff057431 */ /* 0x000fe200000001ff */
[----:B------:R-:W-:Y:S02]  /*0bf0*/  MOV R4, R8 ;  /* 0x0000000800047202 */ /* 0x000fe40000000f00 */
[----:B------:R-:W-:Y:S02]  /*0c00*/  MOV R0, R2 ;  /* 0x0000000200007202 */ /* 0x000fe40000000f00 */
[----:B------:R-:W-:Y:S05]  /*0c10*/  RET.REL.NODEC R4 `(compute_stress_kernel) ;  /* 0xfffffff004f87950 */ /* 0x000fea0003c3ffff */
.L_x_193:
        /* <DEDUP_REMOVED lines=14> */
.L_x_644:


//--------------------- .text.louvain_local_pass_kernel --------------------------
	.section	.text.louvain_local_pass_kernel,"ax",@progbits
	.align	128
        .global         louvain_local_pass_kernel
        .type           louvain_local_pass_kernel,@function
        .size           louvain_local_pass_kernel,(.L_x_645 - louvain_local_pass_kernel)
        .other          louvain_local_pass_kernel,@"STO_CUDA_ENTRY STV_DEFAULT"
louvain_local_pass_kernel:
.text.louvain_local_pass_kernel:
        /* <DEDUP_REMOVED lines=12> */
[----:B0-----:R-:W-:-:S05]  /*00c0*/  IMAD.WIDE R8, R3, 0x4, R8 ;  /* 0x0000000403087825 */ /* 0x001fca00078e0208 */
[----:B-1----:R-:W4:Y:S04]  /*00d0*/  LDG.E.CONSTANT R4, desc[UR4][R8.64] ;  /* 0x0000000408047981 */ /* 0x002f28000c1e9900 */
[----:B------:R-:W4:Y:S01]  /*00e0*/  LDG.E.CONSTANT R5, desc[UR4][R8.64+0x4] ;  /* 0x0000040408057981 */ /* 0x000f22000c1e9900 */
[----:B--2---:R-:W-:-:S05]  /*00f0*/  IMAD.WIDE R20, R3, 0x4, R20 ;  /* 0x0000000403147825 */ /* 0x004fca00078e0214 */
[----:B------:R-:W2:Y:S01]  /*0100*/  LDG.E R6, desc[UR4][R20.64] ;  /* 0x0000000414067981 */ /* 0x000ea2000c1e1900 */
[----:B------:R-:W-:Y:S01]  /*0110*/  BSSY.RECONVERGENT B2, `(.L_x_194) ;  /* 0x0000114000027945 */ /* 0x000fe20003800200 */
[----:B------:R-:W-:Y:S01]  /*0120*/  PLOP3.LUT P0, PT, PT, PT, PT, 0x8, 0x80 ;  /* 0x000000000080781c */ /* 0x000fe20003f0e170 */
[----:B---3--:R-:W-:Y:S01]  /*0130*/  IMAD.WIDE R18, R3, 0x4, R18 ;  /* 0x0000000403127825 */ /* 0x008fe200078e0212 */
[----:B----4-:R-:W-:-:S03]  /*0140*/  ISETP.GE.AND P1, PT, R4, R5, PT ;  /* 0x000000050400720c */ /* 0x010fc60003f26270 */
[----:B--2---:R-:W-:-:S10]  /*0150*/  IMAD.MOV.U32 R7, RZ, RZ, R6 ;  /* 0x000000ffff077224 */ /* 0x004fd400078e0006 */
[----:B------:R-:W-:Y:S05]  /*0160*/  @P1 BRA `(.L_x_195) ;  /* 0x0000001000381947 */ /* 0x000fea0003800000 */
[----:B------:R-:W0:Y:S01]  /*0170*/  LDC.64 R16, c[0x0][0x380] ;  /* 0x0000e000ff107b82 */ /* 0x000e220000000a00 */
[----:B------:R-:W-:Y:S01]  /*0180*/  BSSY.RECONVERGENT B1, `(.L_x_196) ;  /* 0x000010b000017945 */ /* 0x000fe20003800200 */
[----:B------:R-:W-:Y:S02]  /*0190*/  IMAD.MOV.U32 R8, RZ, RZ, RZ ;  /* 0x000000ffff087224 */ /* 0x000fe400078e00ff */
[----:B------:R-:W-:Y:S02]  /*01a0*/  IMAD.MOV.U32 R10, RZ, RZ, R4 ;  /* 0x000000ffff0a7224 */ /* 0x000fe400078e0004 */
[----:B------:R-:W-:Y:S01]  /*01b0*/  IMAD.MOV.U32 R7, RZ, RZ, R6 ;  /* 0x000000ffff077224 */ /* 0x000fe200078e0006 */
[----:B0-----:R-:W-:-:S05]  /*01c0*/  IADD3 R16, P0, PT, R16, 0x10, RZ ;  /* 0x0000001010107810 */ /* 0x001fca0007f1e0ff */
[----:B------:R-:W-:-:S08]  /*01d0*/  IMAD.X R17, RZ, RZ, R17, P0 ;  /* 0x000000ffff117224 */ /* 0x000fd000000e0611 */
.L_x_212:
[----:B------:R-:W0:Y:S08]  /*01e0*/  LDC.64 R14, c[0x0][0x388] ;  /* 0x0000e200ff0e7b82 */ /* 0x000e300000000a00 */
[----:B------:R-:W1:Y:S01]  /*01f0*/  LDC.64 R12, c[0x0][0x398] ;  /* 0x0000e600ff0c7b82 */ /* 0x000e620000000a00 */
[----:B0-----:R-:W-:-:S06]  /*0200*/  IMAD.WIDE R22, R10, 0x4, R14 ;  /* 0x000000040a167825 */ /* 0x001fcc00078e020e */
[----:B------:R-:W1:Y:S02]  /*0210*/  LDG.E.CONSTANT R23, desc[UR4][R22.64] ;  /* 0x0000000416177981 */ /* 0x000e64000c1e9900 */
[----:B-1----:R-:W-:-:S05]  /*0220*/  IMAD.WIDE R24, R23, 0x4, R12 ;  /* 0x0000000417187825 */ /* 0x002fca00078e020c */
[----:B------:R-:W2:Y:S01]  /*0230*/  LDG.E R9, desc[UR4][R24.64] ;  /* 0x0000000418097981 */ /* 0x000ea2000c1e1900 */
[----:B------:R-:W-:Y:S01]  /*0240*/  VIADD R10, R10, 0x1 ;  /* 0x000000010a0a7836 */ /* 0x000fe20000000000 */
[----:B------:R-:W-:Y:S04]  /*0250*/  BSSY.RECONVERGENT B0, `(.L_x_197) ;  /* 0x00000fc000007945 */ /* 0x000fe80003800200 */
[----:B------:R-:W-:Y:S02]  /*0260*/  ISETP.NE.AND P2, PT, R10, R5, PT ;  /* 0x000000050a00720c */ /* 0x000fe40003f45270 */
[----:B--2---:R-:W-:-:S13]  /*0270*/  ISETP.NE.AND P0, PT, R9, R6, PT ;  /* 0x000000060900720c */ /* 0x004fda0003f05270 */
[----:B------:R-:W-:Y:S05]  /*0280*/  @!P0 BRA `(.L_x_198) ;  /* 0x0000000c00e08947 */ /* 0x000fea0003800000 */
[----:B------:R0:W5:Y:S01]  /*0290*/  LDG.E.CONSTANT R11, desc[UR4][R18.64] ;  /* 0x00000004120b7981 */ /* 0x000162000c1e9900 */
[----:B------:R-:W-:Y:S01]  /*02a0*/  IMAD.IADD R0, R4, 0x1, -R5 ;  /* 0x0000000104007824 */ /* 0x000fe200078e0a05 */
[----:B------:R-:W-:Y:S01]  /*02b0*/  BSSY.RECONVERGENT B3, `(.L_x_199) ;  /* 0x0000061000037945 */ /* 0x000fe20003800200 */
[----:B------:R-:W-:Y:S02]  /*02c0*/  IMAD.MOV.U32 R2, RZ, RZ, RZ ;  /* 0x000000ffff027224 */ /* 0x000fe400078e00ff */
[----:B------:R-:W-:Y:S01]  /*02d0*/  IMAD.MOV.U32 R29, RZ, RZ, R4 ;  /* 0x000000ffff1d7224 */ /* 0x000fe200078e0004 */
[----:B------:R-:W-:Y:S01]  /*02e0*/  ISETP.GT.U32.AND P0, PT, R0, -0x8, PT ;  /* 0xfffffff80000780c */ /* 0x000fe20003f04070 */
[----:B------:R-:W-:-:S12]  /*02f0*/  IMAD.MOV.U32 R0, RZ, RZ, RZ ;  /* 0x000000ffff007224 */ /* 0x000fd800078e00ff */
[----:B0-----:R-:W-:Y:S05]  /*0300*/  @P0 BRA `(.L_x_200) ;  /* 0x00000004006c0947 */ /* 0x001fea0003800000 */
[----:B------:R-:W-:Y:S01]  /*0310*/  IADD3 R2, PT, PT, -R4, R5, RZ ;  /* 0x0000000504027210 */ /* 0x000fe20007ffe1ff */
[----:B------:R-:W-:-:S03]  /*0320*/  IMAD.MOV.U32 R29, RZ, RZ, R4 ;  /* 0x000000ffff1d7224 */ /* 0x000fc600078e0004 */
[----:B------:R-:W-:Y:S01]  /*0330*/  LOP3.LUT R28, R2, 0xfffffff8, RZ, 0xc0, !PT ;  /* 0xfffffff8021c7812 */ /* 0x000fe200078ec0ff */
[----:B------:R-:W-:-:S04]  /*0340*/  IMAD.MOV.U32 R2, RZ, RZ, RZ ;  /* 0x000000ffff027224 */ /* 0x000fc800078e00ff */
[----:B------:R-:W-:-:S07]  /*0350*/  IMAD.MOV R28, RZ, RZ, -R28 ;  /* 0x000000ffff1c7224 */ /* 0x000fce00078e0a1c */
.L_x_201:
[----:B------:R-:W-:-:S05]  /*0360*/  IMAD.WIDE R22, R29, 0x4, R14 ;  /* 0x000000041d167825 */ /* 0x000fca00078e020e */
[----:B------:R-:W2:Y:S04]  /*0370*/  LDG.E.CONSTANT R30, desc[UR4][R22.64] ;  /* 0x00000004161e7981 */ /* 0x000ea8000c1e9900 */
[----:B------:R-:W3:Y:S01]  /*0380*/  LDG.E.CONSTANT R34, desc[UR4][R22.64+0x4] ;  /* 0x0000040416227981 */ /* 0x000ee2000c1e9900 */
[----:B------:R-:W-:-:S03]  /*0390*/  IMAD.WIDE R24, R29, 0x4, R16 ;  /* 0x000000041d187825 */ /* 0x000fc600078e0210 */
[----:B------:R-:W4:Y:S04]  /*03a0*/  LDG.E.CONSTANT R31, desc[UR4][R22.64+0x8] ;  /* 0x00000804161f7981 */ /* 0x000f28000c1e9900 */
[----:B------:R-:W4:Y:S01]  /*03b0*/  LDG.E.CONSTANT R35, desc[UR4][R24.64+-0x10] ;  /* 0xfffff00418237981 */ /* 0x000f22000c1e9900 */
[----:B--2---:R-:W-:-:S06]  /*03c0*/  IMAD.WIDE R26, R30, 0x4, R12 ;  /* 0x000000041e1a7825 */ /* 0x004fcc00078e020c */
[----:B------:R-:W2:Y:S01]  /*03d0*/  LDG.E R26, desc[UR4][R26.64] ;  /* 0x000000041a1a7981 */ /* 0x000ea2000c1e1900 */
[----:B---3--:R-:W-:Y:S01]  /*03e0*/  IMAD.WIDE R36, R34, 0x4, R12 ;  /* 0x0000000422247825 */ /* 0x008fe200078e020c */
[----:B------:R-:W-:Y:S02]  /*03f0*/  ISETP.NE.AND P1, PT, R30, R3, PT ;  /* 0x000000031e00720c */ /* 0x000fe40003f25270 */
[----:B------:R-:W3:Y:S04]  /*0400*/  LDG.E.CONSTANT R30, desc[UR4][R22.64+0xc] ;  /* 0x00000c04161e7981 */ /* 0x000ee8000c1e9900 */
[----:B------:R-:W3:Y:S01]  /*0410*/  LDG.E R32, desc[UR4][R36.64] ;  /* 0x0000000424207981 */ /* 0x000ee2000c1e1900 */
[----:B----4-:R-:W-:Y:S01]  /*0420*/  FADD R33, R35, R0 ;  /* 0x0000000023217221 */ /* 0x010fe20000000000 */
[----:B--2---:R-:W-:-:S02]  /*0430*/  ISETP.NE.AND P0, PT, R26, R6, PT ;  /* 0x000000061a00720c */ /* 0x004fc40003f05270 */
[----:B------:R-:W-:Y:S01]  /*0440*/  ISETP.NE.AND P3, PT, R26, R9, PT ;  /* 0x000000091a00720c */ /* 0x000fe20003f65270 */
[----:B------:R-:W-:Y:S02]  /*0450*/  IMAD.WIDE R26, R31, 0x4, R12 ;  /* 0x000000041f1a7825 */ /* 0x000fe400078e020c */
[----:B------:R-:W-:Y:S02]  /*0460*/  @P1 FSEL R0, R0, R33, P0 ;  /* 0x0000002100001208 */ /* 0x000fe40000000000 */
[----:B------:R-:W2:Y:S04]  /*0470*/  LDG.E.CONSTANT R33, desc[UR4][R24.64+-0xc] ;  /* 0xfffff40418217981 */ /* 0x000ea8000c1e9900 */
[----:B------:R-:W4:Y:S01]  /*0480*/  LDG.E R26, desc[UR4][R26.64] ;  /* 0x000000041a1a7981 */ /* 0x000f22000c1e1900 */
[----:B------:R-:W-:-:S03]  /*0490*/  ISETP.NE.AND P1, PT, R34, R3, PT ;  /* 0x000000032200720c */ /* 0x000fc60003f25270 */
[----:B------:R-:W4:Y:S04]  /*04a0*/  LDG.E.CONSTANT R34, desc[UR4][R22.64+0x10] ;  /* 0x0000100416227981 */ /* 0x000f28000c1e9900 */
[----:B------:R-:W4:Y:S01]  /*04b0*/  LDG.E.CONSTANT R27, desc[UR4][R24.64+-0x8] ;  /* 0xfffff804181b7981 */ /* 0x000f22000c1e9900 */
[----:B------:R-:W-:Y:S01]  /*04c0*/  @!P3 FADD R2, R35, R2 ;  /* 0x000000022302b221 */ /* 0x000fe20000000000 */
[CC--:B---3--:R-:W-:Y:S02]  /*04d0*/  ISETP.NE.AND P3, PT, R32.reuse, R9.reuse, PT ;  /* 0x000000092000720c */ /* 0x0c8fe40003f65270 */
[----:B------:R-:W-:Y:S01]  /*04e0*/  ISETP.NE.AND P0, PT, R32, R6, PT ;  /* 0x000000062000720c */ /* 0x000fe20003f05270 */
[----:B------:R-:W-:Y:S01]  /*04f0*/  IMAD.WIDE R36, R30, 0x4, R12 ;  /* 0x000000041e247825 */ /* 0x000fe200078e020c */
[----:B------:R-:W3:Y:S09]  /*0500*/  LDG.E.CONSTANT R32, desc[UR4][R22.64+0x1c] ;  /* 0x00001c0416207981 */ /* 0x000ef2000c1e9900 */
[--C-:B--2---:R-:W-:Y:S01]  /*0510*/  @!P3 FADD R2, R2, R33.reuse ;  /* 0x000000210202b221 */ /* 0x104fe20000000000 */
[----:B------:R-:W-:Y:S01]  /*0520*/  FADD R35, R0, R33 ;  /* 0x0000002100237221 */ /* 0x000fe20000000000 */
[----:B----4-:R-:W-:-:S04]  /*0530*/  ISETP.NE.AND P3, PT, R26, R9, PT ;  /* 0x000000091a00720c */ /* 0x010fc80003f65270 */
[----:B------:R-:W-:Y:S02]  /*0540*/  @P1 FSEL R0, R0, R35, P0 ;  /* 0x0000002300001208 */ /* 0x000fe40000000000 */
[----:B------:R-:W-:Y:S01]  /*0550*/  ISETP.NE.AND P0, PT, R26, R6, PT ;  /* 0x000000061a00720c */ /* 0x000fe20003f05270 */
[----:B------:R-:W2:Y:S01]  /*0560*/  LDG.E R35, desc[UR4][R36.64] ;  /* 0x0000000424237981 */ /* 0x000ea2000c1e1900 */
[----:B------:R-:W-:-:S03]  /*0570*/  ISETP.NE.AND P1, PT, R31, R3, PT ;  /* 0x000000031f00720c */ /* 0x000fc60003f25270 */
[----:B------:R-:W4:Y:S01]  /*0580*/  LDG.E.CONSTANT R31, desc[UR4][R24.64+-0x4] ;  /* 0xfffffc04181f7981 */ /* 0x000f22000c1e9900 */
[--C-:B------:R-:W-:Y:S01]  /*0590*/  FADD R33, R0, R27.reuse ;  /* 0x0000001b00217221 */ /* 0x100fe20000000000 */
[----:B------:R-:W-:Y:S01]  /*05a0*/  @!P3 FADD R2, R2, R27 ;  /* 0x0000001b0202b221 */ /* 0x000fe20000000000 */
[----:B------:R-:W-:Y:S01]  /*05b0*/  IMAD.WIDE R26, R34, 0x4, R12 ;  /* 0x00000004221a7825 */ /* 0x000fe200078e020c */
[----:B------:R-:W3:Y:S04]  /*05c0*/  LDG.E.CONSTANT R37, desc[UR4][R24.64+0x8] ;  /* 0x0000080418257981 */ /* 0x000ee8000c1e9900 */
[----:B------:R-:W3:Y:S04]  /*05d0*/  LDG.E.CONSTANT R36, desc[UR4][R24.64+0xc] ;  /* 0x00000c0418247981 */ /* 0x000ee8000c1e9900 */
[----:B------:R-:W3:Y:S01]  /*05e0*/  LDG.E R26, desc[UR4][R26.64] ;  /* 0x000000041a1a7981 */ /* 0x000ee2000c1e1900 */
[----:B------:R-:W-:-:S02]  /*05f0*/  @P1 FSEL R0, R0, R33, P0 ;  /* 0x0000002100001208 */ /* 0x000fc40000000000 */
[-C--:B------:R-:W-:Y:S01]  /*0600*/  ISETP.NE.AND P3, PT, R30, R3.reuse, PT ;  /* 0x000000031e00720c */ /* 0x080fe20003f65270 */
[----:B------:R-:W3:Y:S04]  /*0610*/  LDG.E.CONSTANT R33, desc[UR4][R24.64] ;  /* 0x0000000418217981 */ /* 0x000ee8000c1e9900 */
[----:B------:R0:W3:Y:S04]  /*0620*/  LDG.E.CONSTANT R30, desc[UR4][R22.64+0x18] ;  /* 0x00001804161e7981 */ /* 0x0000e8000c1e9900 */
[----:B------:R-:W0:Y:S01]  /*0630*/  LDG.E.CONSTANT R27, desc[UR4][R22.64+0x14] ;  /* 0x00001404161b7981 */ /* 0x000e22000c1e9900 */
[----:B------:R-:W-:-:S02]  /*0640*/  ISETP.NE.AND P0, PT, R34, R3, PT ;  /* 0x000000032200720c */ /* 0x000fc40003f05270 */
[C---:B--2---:R-:W-:Y:S01]  /*0650*/  ISETP.NE.AND P1, PT, R35.reuse, R6, PT ;  /* 0x000000062300720c */ /* 0x044fe20003f25270 */
[C---:B----4-:R-:W-:Y:S01]  /*0660*/  FADD R34, R0.reuse, R31 ;  /* 0x0000001f00227221 */ /* 0x050fe20000000000 */
[----:B------:R-:W-:Y:S02]  /*0670*/  ISETP.NE.AND P4, PT, R35, R9, PT ;  /* 0x000000092300720c */ /* 0x000fe40003f85270 */
[----:B------:R1:W2:Y:S02]  /*0680*/  LDG.E.CONSTANT R35, desc[UR4][R24.64+0x4] ;  /* 0x0000040418237981 */ /* 0x0002a4000c1e9900 */
[----:B------:R-:W-:Y:S02]  /*0690*/  @P3 FSEL R0, R0, R34, P1 ;  /* 0x0000002200003208 */ /* 0x000fe40000800000 */
[----:B---3--:R-:W-:Y:S01]  /*06a0*/  ISETP.NE.AND P1, PT, R26, R6, PT ;  /* 0x000000061a00720c */ /* 0x008fe20003f25270 */
[C---:B0-----:R-:W-:Y:S01]  /*06b0*/  IMAD.WIDE R22, R27.reuse, 0x4, R12 ;  /* 0x000000041b167825 */ /* 0x041fe200078e020c */
[----:B------:R-:W-:-:S03]  /*06c0*/  ISETP.NE.AND P5, PT, R27, R3, PT ;  /* 0x000000031b00720c */ /* 0x000fc60003fa5270 */
[----:B------:R-:W-:Y:S02]  /*06d0*/  FADD R27, R0, R33 ;  /* 0x00000021001b7221 */ /* 0x000fe40000000000 */
[----:B------:R-:W3:Y:S01]  /*06e0*/  LDG.E R22, desc[UR4][R22.64] ;  /* 0x0000000416167981 */ /* 0x000ee2000c1e1900 */
[--C-:B-1----:R-:W-:Y:S01]  /*06f0*/  IMAD.WIDE R24, R30, 0x4, R12.reuse ;  /* 0x000000041e187825 */ /* 0x102fe200078e020c */
[----:B------:R-:W-:Y:S02]  /*0700*/  ISETP.NE.AND P3, PT, R26, R9, PT ;  /* 0x000000091a00720c */ /* 0x000fe40003f65270 */
[----:B------:R-:W-:Y:S01]  /*0710*/  @P0 FSEL R0, R0, R27, P1 ;  /* 0x0000001b00000208 */ /* 0x000fe20000800000 */
[----:B------:R-:W-:Y:S02]  /*0720*/  IMAD.WIDE R26, R32, 0x4, R12 ;  /* 0x00000004201a7825 */ /* 0x000fe400078e020c */
[----:B------:R-:W4:Y:S04]  /*0730*/  LDG.E R24, desc[UR4][R24.64] ;  /* 0x0000000418187981 */ /* 0x000f28000c1e1900 */
[----:B------:R-:W4:Y:S01]  /*0740*/  LDG.E R26, desc[UR4][R26.64] ;  /* 0x000000041a1a7981 */ /* 0x000f22000c1e1900 */
[----:B------:R-:W-:Y:S01]  /*0750*/  ISETP.NE.AND P0, PT, R30, R3, PT ;  /* 0x000000031e00720c */ /* 0x000fe20003f05270 */
[----:B------:R-:W-:Y:S01]  /*0760*/  @!P4 FADD R2, R2, R31 ;  /* 0x0000001f0202c221 */ /* 0x000fe20000000000 */
[----:B------:R-:W-:-:S03]  /*0770*/  VIADD R28, R28, 0x8 ;  /* 0x000000081c1c7836 */ /* 0x000fc60000000000 */
[----:B------:R-:W-:Y:S01]  /*0780*/  @!P3 FADD R2, R2, R33 ;  /* 0x000000210202b221 */ /* 0x000fe20000000000 */
[----:B------:R-:W-:Y:S01]  /*0790*/  ISETP.NE.AND P3, PT, R32, R3, PT ;  /* 0x000000032000720c */ /* 0x000fe20003f65270 */
[----:B------:R-:W-:Y:S02]  /*07a0*/  VIADD R29, R29, 0x8 ;  /* 0x000000081d1d7836 */ /* 0x000fe40000000000 */
[----:B--2---:R-:W-:Y:S01]  /*07b0*/  FADD R30, R0, R35 ;  /* 0x00000023001e7221 */ /* 0x004fe20000000000 */
[C---:B---3--:R-:W-:Y:S02]  /*07c0*/  ISETP.NE.AND P1, PT, R22.reuse, R9, PT ;  /* 0x000000091600720c */ /* 0x048fe40003f25270 */
[----:B------:R-:W-:-:S04]  /*07d0*/  ISETP.NE.AND P6, PT, R22, R6, PT ;  /* 0x000000061600720c */ /* 0x000fc80003fc5270 */
[----:B------:R-:W-:Y:S02]  /*07e0*/  @P5 FSEL R0, R0, R30, P6 ;  /* 0x0000001e00005208 */ /* 0x000fe40003000000 */
[CC--:B----4-:R-:W-:Y:S02]  /*07f0*/  ISETP.NE.AND P4, PT, R24.reuse, R9.reuse, PT ;  /* 0x000000091800720c */ /* 0x0d0fe40003f85270 */
[----:B------:R-:W-:Y:S01]  /*0800*/  ISETP.NE.AND P6, PT, R24, R6, PT ;  /* 0x000000061800720c */ /* 0x000fe20003fc5270 */
[----:B------:R-:W-:Y:S02]  /*0810*/  FADD R23, R0, R37 ;  /* 0x0000002500177221 */ /* 0x000fe40000000000 */
[----:B------:R-:W-:Y:S01]  /*0820*/  @!P1 FADD R2, R2, R35 ;  /* 0x0000002302029221 */ /* 0x000fe20000000000 */
[----:B------:R-:W-:Y:S02]  /*0830*/  ISETP.NE.AND P1, PT, R28, RZ, PT ;  /* 0x000000ff1c00720c */ /* 0x000fe40003f25270 */
[----:B------:R-:W-:-:S02]  /*0840*/  ISETP.NE.AND P5, PT, R26, R9, PT ;  /* 0x000000091a00720c */ /* 0x000fc40003fa5270 */
[----:B------:R-:W-:Y:S02]  /*0850*/  @P0 FSEL R0, R0, R23, P6 ;  /* 0x0000001700000208 */ /* 0x000fe40003000000 */
[----:B------:R-:W-:Y:S01]  /*0860*/  ISETP.NE.AND P0, PT, R26, R6, PT ;  /* 0x000000061a00720c */ /* 0x000fe20003f05270 */
[----:B------:R-:W-:Y:S02]  /*0870*/  @!P4 FADD R2, R2, R37 ;  /* 0x000000250202c221 */ /* 0x000fe40000000000 */
[----:B------:R-:W-:-:S05]  /*0880*/  FADD R23, R0, R36 ;  /* 0x0000002400177221 */ /* 0x000fca0000000000 */
[----:B------:R-:W-:Y:S01]  /*0890*/  @P3 FSEL R0, R0, R23, P0 ;  /* 0x0000001700003208 */ /* 0x000fe20000000000 */
[----:B------:R-:W-:Y:S01]  /*08a0*/  @!P5 FADD R2, R2, R36 ;  /* 0x000000240202d221 */ /* 0x000fe20000000000 */
[----:B------:R-:W-:Y:S06]  /*08b0*/  @P1 BRA `(.L_x_201) ;  /* 0xfffffff800a81947 */ /* 0x000fec000383ffff */
.L_x_200:
[----:B------:R-:W-:Y:S05]  /*08c0*/  BSYNC.RECONVERGENT B3 ;  /* 0x0000000000037941 */ /* 0x000fea0003800200 */
.L_x_199:
[----:B------:R-:W-:Y:S01]  /*08d0*/  IMAD.IADD R28, R5, 0x1, -R4 ;  /* 0x00000001051c7824 */ /* 0x000fe200078e0a04 */
[----:B------:R-:W-:Y:S04]  /*08e0*/  BSSY.RECONVERGENT B3, `(.L_x_202) ;  /* 0x0000062000037945 */ /* 0x000fe80003800200 */
[----:B------:R-:W-:-:S04]  /*08f0*/  LOP3.LUT R22, R28, 0x7, RZ, 0xc0, !PT ;  /* 0x000000071c167812 */ /* 0x000fc800078ec0ff */
[----:B------:R-:W-:-:S13]  /*0900*/  ISETP.NE.AND P0, PT, R22, RZ, PT ;  /* 0x000000ff1600720c */ /* 0x000fda0003f05270 */
[----:B------:R-:W-:Y:S05]  /*0910*/  @!P0 BRA `(.L_x_203) ;  /* 0x0000000400788947 */ /* 0x000fea0003800000 */
[----:B------:R-:W-:Y:S01]  /*0920*/  ISETP.GE.U32.AND P0, PT, R22, 0x4, PT ;  /* 0x000000041600780c */ /* 0x000fe20003f06070 */
[----:B------:R-:W-:-:S12]  /*0930*/  BSSY.RECONVERGENT B4, `(.L_x_204) ;  /* 0x000002e000047945 */ /* 0x000fd80003800200 */
[----:B------:R-:W-:Y:S05]  /*0940*/  @!P0 BRA `(.L_x_205) ;  /* 0x0000000000b08947 */ /* 0x000fea0003800000 */
[C---:B------:R-:W-:Y:S01]  /*0950*/  IMAD.WIDE R26, R29.reuse, 0x4, R14 ;  /* 0x000000041d1a7825 */ /* 0x040fe200078e020e */
[----:B------:R-:W0:Y:S04]  /*0960*/  LDC.64 R22, c[0x0][0x380] ;  /* 0x0000e000ff167b82 */ /* 0x000e280000000a00 */
[----:B------:R-:W2:Y:S04]  /*0970*/  LDG.E.CONSTANT R31, desc[UR4][R26.64] ;  /* 0x000000041a1f7981 */ /* 0x000ea8000c1e9900 */
[----:B------:R-:W3:Y:S04]  /*0980*/  LDG.E.CONSTANT R30, desc[UR4][R26.64+0x4] ;  /* 0x000004041a1e7981 */ /* 0x000ee8000c1e9900 */
[----:B------:R-:W4:Y:S04]  /*0990*/  LDG.E.CONSTANT R33, desc[UR4][R26.64+0x8] ;  /* 0x000008041a217981 */ /* 0x000f28000c1e9900 */
[----:B------:R4:W4:Y:S01]  /*09a0*/  LDG.E.CONSTANT R34, desc[UR4][R26.64+0xc] ;  /* 0x00000c041a227981 */ /* 0x000922000c1e9900 */
[----:B0-----:R-:W-:-:S05]  /*09b0*/  IMAD.WIDE R22, R29, 0x4, R22 ;  /* 0x000000041d167825 */ /* 0x001fca00078e0216 */
[----:B------:R-:W4:Y:S04]  /*09c0*/  LDG.E.CONSTANT R35, desc[UR4][R22.64] ;  /* 0x0000000416237981 */ /* 0x000f28000c1e9900 */
[----:B------:R-:W4:Y:S04]  /*09d0*/  LDG.E.CONSTANT R37, desc[UR4][R22.64+0x4] ;  /* 0x0000040416257981 */ /* 0x000f28000c1e9900 */
[----:B------:R-:W4:Y:S04]  /*09e0*/  LDG.E.CONSTANT R36, desc[UR4][R22.64+0x8] ;  /* 0x0000080416247981 */ /* 0x000f28000c1e9900 */
[----:B------:R-:W4:Y:S01]  /*09f0*/  LDG.E.CONSTANT R23, desc[UR4][R22.64+0xc] ;  /* 0x00000c0416177981 */ /* 0x000f22000c1e9900 */
[----:B--2---:R-:W-:-:S05]  /*0a00*/  IMAD.WIDE R24, R31, 0x4, R12 ;  /* 0x000000041f187825 */ /* 0x004fca00078e020c */
[----:B------:R0:W2:Y:S01]  /*0a10*/  LDG.E R32, desc[UR4][R24.64] ;  /* 0x0000000418207981 */ /* 0x0000a2000c1e1900 */
[-C--:B------:R-:W-:Y:S02]  /*0a20*/  ISETP.NE.AND P1, PT, R31, R3.reuse, PT ;  /* 0x000000031f00720c */ /* 0x080fe40003f25270 */
[C---:B---3--:R-:W-:Y:S01]  /*0a30*/  ISETP.NE.AND P3, PT, R30.reuse, R3, PT ;  /* 0x000000031e00720c */ /* 0x048fe20003f65270 */
[----:B------:R-:W-:-:S04]  /*0a40*/  IMAD.WIDE R30, R30, 0x4, R12 ;  /* 0x000000041e1e7825 */ /* 0x000fc800078e020c */
[----:B----4-:R-:W-:Y:S02]  /*0a50*/  IMAD.WIDE R26, R33, 0x4, R12 ;  /* 0x00000004211a7825 */ /* 0x010fe400078e020c */
[----:B------:R-:W3:Y:S04]  /*0a60*/  LDG.E R30, desc[UR4][R30.64] ;  /* 0x000000041e1e7981 */ /* 0x000ee8000c1e1900 */
[----:B------:R-:W4:Y:S01]  /*0a70*/  LDG.E R26, desc[UR4][R26.64] ;  /* 0x000000041a1a7981 */ /* 0x000f22000c1e1900 */
[----:B0-----:R-:W-:Y:S01]  /*0a80*/  FADD R25, R0, R35 ;  /* 0x0000002300197221 */ /* 0x001fe20000000000 */
[----:B--2---:R-:W-:-:S04]  /*0a90*/  ISETP.NE.AND P0, PT, R32, R6, PT ;  /* 0x000000062000720c */ /* 0x004fc80003f05270 */
[----:B------:R-:W-:Y:S01]  /*0aa0*/  @P1 FSEL R0, R0, R25, P0 ;  /* 0x0000001900001208 */ /* 0x000fe20000000000 */
[----:B------:R-:W-:-:S06]  /*0ab0*/  IMAD.WIDE R24, R34, 0x4, R12 ;  /* 0x0000000422187825 */ /* 0x000fcc00078e020c */
[----:B------:R0:W2:Y:S01]  /*0ac0*/  LDG.E R24, desc[UR4][R24.64] ;  /* 0x0000000418187981 */ /* 0x0000a2000c1e1900 */
[----:B------:R-:W-:Y:S01]  /*0ad0*/  ISETP.NE.AND P6, PT, R32, R9, PT ;  /* 0x000000092000720c */ /* 0x000fe20003fc5270 */
[----:B------:R-:W-:Y:S01]  /*0ae0*/  FADD R22, R0, R37 ;  /* 0x0000002500167221 */ /* 0x000fe20000000000 */
[C---:B---3--:R-:W-:Y:S02]  /*0af0*/  ISETP.NE.AND P4, PT, R30.reuse, R6, PT ;  /* 0x000000061e00720c */ /* 0x048fe40003f85270 */
[----:B------:R-:W-:Y:S02]  /*0b00*/  ISETP.NE.AND P1, PT, R33, R3, PT ;  /* 0x000000032100720c */ /* 0x000fe40003f25270 */
[-C--:B------:R-:W-:Y:S02]  /*0b10*/  ISETP.NE.AND P0, PT, R30, R9.reuse, PT ;  /* 0x000000091e00720c */ /* 0x080fe40003f05270 */
[----:B------:R-:W-:Y:S02]  /*0b20*/  @P3 FSEL R0, R0, R22, P4 ;  /* 0x0000001600003208 */ /* 0x000fe40002000000 */
[----:B----4-:R-:W-:-:S03]  /*0b30*/  ISETP.NE.AND P5, PT, R26, R9, PT ;  /* 0x000000091a00720c */ /* 0x010fc60003fa5270 */
[----:B------:R-:W-:Y:S01]  /*0b40*/  @!P6 FADD R2, R2, R35 ;  /* 0x000000230202e221 */ /* 0x000fe20000000000 */
[----:B------:R-:W-:Y:S01]  /*0b50*/  FADD R27, R0, R36 ;  /* 0x00000024001b7221 */ /* 0x000fe20000000000 */
[----:B------:R-:W-:Y:S02]  /*0b60*/  ISETP.NE.AND P6, PT, R26, R6, PT ;  /* 0x000000061a00720c */ /* 0x000fe40003fc5270 */
[----:B------:R-:W-:Y:S02]  /*0b70*/  ISETP.NE.AND P3, PT, R34, R3, PT ;  /* 0x000000032200720c */ /* 0x000fe40003f65270 */
[----:B------:R-:W-:Y:S01]  /*0b80*/  @P1 FSEL R0, R0, R27, P6 ;  /* 0x0000001b00001208 */ /* 0x000fe20003000000 */
[----:B------:R-:W-:-:S04]  /*0b90*/  @!P0 FADD R2, R2, R37 ;  /* 0x0000002502028221 */ /* 0x000fc80000000000 */
[----:B0-----:R-:W-:Y:S01]  /*0ba0*/  FADD R25, R0, R23 ;  /* 0x0000001700197221 */ /* 0x001fe20000000000 */
[----:B------:R-:W-:Y:S01]  /*0bb0*/  @!P5 FADD R2, R2, R36 ;  /* 0x000000240202d221 */ /* 0x000fe20000000000 */
[----:B------:R-:W-:Y:S01]  /*0bc0*/  VIADD R29, R29, 0x4 ;  /* 0x000000041d1d7836 */ /* 0x000fe20000000000 */
[C---:B--2---:R-:W-:Y:S02]  /*0bd0*/  ISETP.NE.AND P4, PT, R24.reuse, R9, PT ;  /* 0x000000091800720c */ /* 0x044fe40003f85270 */
[----:B------:R-:W-:-:S04]  /*0be0*/  ISETP.NE.AND P0, PT, R24, R6, PT ;  /* 0x000000061800720c */ /* 0x000fc80003f05270 */
[----:B------:R-:W-:-:S07]  /*0bf0*/  @P3 FSEL R0, R0, R25, P0 ;  /* 0x0000001900003208 */ /* 0x000fce0000000000 */
[----:B------:R-:W-:-:S07]  /*0c00*/  @!P4 FADD R2, R2, R23 ;  /* 0x000000170202c221 */ /* 0x000fce0000000000 */
.L_x_205:
[----:B------:R-:W-:Y:S05]  /*0c10*/  BSYNC.RECONVERGENT B4 ;  /* 0x0000000000047941 */ /* 0x000fea0003800200 */
.L_x_204:
[----:B------:R-:W-:-:S04]  /*0c20*/  LOP3.LUT R22, R28, 0x3, RZ, 0xc0, !PT ;  /* 0x000000031c167812 */ /* 0x000fc800078ec0ff */
[----:B------:R-:W-:-:S13]  /*0c30*/  ISETP.NE.AND P0, PT, R22, RZ, PT ;  /* 0x000000ff1600720c */ /* 0x000fda0003f05270 */
[----:B------:R-:W-:Y:S05]  /*0c40*/  @!P0 BRA `(.L_x_203) ;  /* 0x0000000000ac8947 */ /* 0x000fea0003800000 */
[----:B------:R-:W-:Y:S01]  /*0c50*/  ISETP.NE.AND P0, PT, R22, 0x1, PT ;  /* 0x000000011600780c */ /* 0x000fe20003f05270 */
[----:B------:R-:W-:-:S12]  /*0c60*/  BSSY.RECONVERGENT B4, `(.L_x_206) ;  /* 0x000001a000047945 */ /* 0x000fd80003800200 */
[----:B------:R-:W-:Y:S05]  /*0c70*/  @!P0 BRA `(.L_x_207) ;  /* 0x0000000000608947 */ /* 0x000fea0003800000 */
[C---:B------:R-:W-:Y:S01]  /*0c80*/  IMAD.WIDE R30, R29.reuse, 0x4, R14 ;  /* 0x000000041d1e7825 */ /* 0x040fe200078e020e */
[----:B------:R-:W0:Y:S04]  /*0c90*/  LDC.64 R26, c[0x0][0x380] ;  /* 0x0000e000ff1a7b82 */ /* 0x000e280000000a00 */
[----:B------:R-:W2:Y:S04]  /*0ca0*/  LDG.E.CONSTANT R32, desc[UR4][R30.64] ;  /* 0x000000041e207981 */ /* 0x000ea8000c1e9900 */
[----:B------:R-:W3:Y:S01]  /*0cb0*/  LDG.E.CONSTANT R33, desc[UR4][R30.64+0x4] ;  /* 0x000004041e217981 */ /* 0x000ee2000c1e9900 */
[----:B0-----:R-:W-:-:S05]  /*0cc0*/  IMAD.WIDE R26, R29, 0x4, R26 ;  /* 0x000000041d1a7825 */ /* 0x001fca00078e021a */
[----:B------:R-:W4:Y:S04]  /*0cd0*/  LDG.E.CONSTANT R35, desc[UR4][R26.64] ;  /* 0x000000041a237981 */ /* 0x000f28000c1e9900 */
[----:B------:R-:W4:Y:S01]  /*0ce0*/  LDG.E.CONSTANT R37, desc[UR4][R26.64+0x4] ;  /* 0x000004041a257981 */ /* 0x000f22000c1e9900 */
[----:B--2---:R-:W-:-:S04]  /*0cf0*/  IMAD.WIDE R24, R32, 0x4, R12 ;  /* 0x0000000420187825 */ /* 0x004fc800078e020c */
[C---:B---3--:R-:W-:Y:S02]  /*0d00*/  IMAD.WIDE R22, R33.reuse, 0x4, R12 ;  /* 0x0000000421167825 */ /* 0x048fe400078e020c */
[----:B------:R-:W2:Y:S04]  /*0d10*/  LDG.E R24, desc[UR4][R24.64] ;  /* 0x0000000418187981 */ /* 0x000ea8000c1e1900 */
[----:B------:R-:W3:Y:S01]  /*0d20*/  LDG.E R22, desc[UR4][R22.64] ;  /* 0x0000000416167981 */ /* 0x000ee2000c1e1900 */
[-C--:B------:R-:W-:Y:S02]  /*0d30*/  ISETP.NE.AND P1, PT, R32, R3.reuse, PT ;  /* 0x000000032000720c */ /* 0x080fe40003f25270 */
[----:B------:R-:W-:Y:S01]  /*0d40*/  ISETP.NE.AND P4, PT, R33, R3, PT ;  /* 0x000000032100720c */ /* 0x000fe20003f85270 */
[----:B----4-:R-:W-:Y:S01]  /*0d50*/  FADD R31, R0, R35 ;  /* 0x00000023001f7221 */ /* 0x010fe20000000000 */
[----:B------:R-:W-:-:S02]  /*0d60*/  IADD3 R29, PT, PT, R29, 0x2, RZ ;  /* 0x000000021d1d7810 */ /* 0x000fc40007ffe0ff */
[CC--:B--2---:R-:W-:Y:S02]  /*0d70*/  ISETP.NE.AND P3, PT, R24.reuse, R9.reuse, PT ;  /* 0x000000091800720c */ /* 0x0c4fe40003f65270 */
[----:B------:R-:W-:Y:S02]  /*0d80*/  ISETP.NE.AND P0, PT, R24, R6, PT ;  /* 0x000000061800720c */ /* 0x000fe40003f05270 */
[----:B---3--:R-:W-:-:S03]  /*0d90*/  ISETP.NE.AND P5, PT, R22, R9, PT ;  /* 0x000000091600720c */ /* 0x008fc60003fa5270 */
[----:B------:R-:W-:Y:S02]  /*0da0*/  @P1 FSEL R0, R0, R31, P0 ;  /* 0x0000001f00001208 */ /* 0x000fe40000000000 */
[----:B------:R-:W-:-:S03]  /*0db0*/  ISETP.NE.AND P0, PT, R22, R6, PT ;  /* 0x000000061600720c */ /* 0x000fc60003f05270 */
[----:B------:R-:W-:Y:S01]  /*0dc0*/  FADD R23, R0, R37 ;  /* 0x0000002500177221 */ /* 0x000fe20000000000 */
[----:B------:R-:W-:-:S04]  /*0dd0*/  @!P3 FADD R2, R2, R35 ;  /* 0x000000230202b221 */ /* 0x000fc80000000000 */
[----:B------:R-:W-:Y:S01]  /*0de0*/  @P4 FSEL R0, R0, R23, P0 ;  /* 0x0000001700004208 */ /* 0x000fe20000000000 */
[----:B------:R-:W-:-:S07]  /*0df0*/  @!P5 FADD R2, R2, R37 ;  /* 0x000000250202d221 */ /* 0x000fce0000000000 */
.L_x_207:
[----:B------:R-:W-:Y:S05]  /*0e00*/  BSYNC.RECONVERGENT B4 ;  /* 0x0000000000047941 */ /* 0x000fea0003800200 */
.L_x_206:
[----:B------:R-:W-:-:S13]  /*0e10*/  LOP3.LUT P0, RZ, R28, 0x1, RZ, 0xc0, !PT ;  /* 0x000000011cff7812 */ /* 0x000fda000780c0ff */
[----:B------:R-:W-:Y:S05]  /*0e20*/  @!P0 BRA `(.L_x_203) ;  /* 0x0000000000348947 */ /* 0x000fea0003800000 */
[C---:B------:R-:W-:Y:S02]  /*0e30*/  IMAD.WIDE R22, R29.reuse, 0x4, R14 ;  /* 0x000000041d167825 */ /* 0x040fe400078e020e */
[----:B------:R-:W0:Y:S04]  /*0e40*/  LDC.64 R14, c[0x0][0x380] ;  /* 0x0000e000ff0e7b82 */ /* 0x000e280000000a00 */
[----:B------:R-:W2:Y:S01]  /*0e50*/  LDG.E.CONSTANT R22, desc[UR4][R22.64] ;  /* 0x0000000416167981 */ /* 0x000ea2000c1e9900 */
[----:B0-----:R-:W-:-:S06]  /*0e60*/  IMAD.WIDE R14, R29, 0x4, R14 ;  /* 0x000000041d0e7825 */ /* 0x001fcc00078e020e */
[----:B------:R-:W3:Y:S01]  /*0e70*/  LDG.E.CONSTANT R15, desc[UR4][R14.64] ;  /* 0x000000040e0f7981 */ /* 0x000ee2000c1e9900 */
[----:B--2---:R-:W-:-:S06]  /*0e80*/  IMAD.WIDE R12, R22, 0x4, R12 ;  /* 0x00000004160c7825 */ /* 0x004fcc00078e020c */
[----:B------:R-:W2:Y:S01]  /*0e90*/  LDG.E R12, desc[UR4][R12.64] ;  /* 0x000000040c0c7981 */ /* 0x000ea2000c1e1900 */
[----:B------:R-:W-:Y:S01]  /*0ea0*/  ISETP.NE.AND P1, PT, R22, R3, PT ;  /* 0x000000031600720c */ /* 0x000fe20003f25270 */
[----:B---3--:R-:W-:Y:S01]  /*0eb0*/  FADD R25, R0, R15 ;  /* 0x0000000f00197221 */ /* 0x008fe20000000000 */
[C---:B--2---:R-:W-:Y:S02]  /*0ec0*/  ISETP.NE.AND P3, PT, R12.reuse, R9, PT ;  /* 0x000000090c00720c */ /* 0x044fe40003f65270 */
[----:B------:R-:W-:-:S09]  /*0ed0*/  ISETP.NE.AND P0, PT, R12, R6, PT ;  /* 0x000000060c00720c */ /* 0x000fd20003f05270 */
[----:B------:R-:W-:Y:S02]  /*0ee0*/  @P1 FSEL R0, R0, R25, P0 ;  /* 0x0000001900001208 */ /* 0x000fe40000000000 */
[----:B------:R-:W-:-:S07]  /*0ef0*/  @!P3 FADD R2, R2, R15 ;  /* 0x0000000f0202b221 */ /* 0x000fce0000000000 */
.L_x_203:
[----:B------:R-:W-:Y:S05]  /*0f00*/  BSYNC.RECONVERGENT B3 ;  /* 0x0000000000037941 */ /* 0x000fea0003800200 */
.L_x_202:
[----:B------:R-:W0:Y:S08]  /*0f10*/  LDC.64 R14, c[0x0][0x3a8] ;  /* 0x0000ea00ff0e7b82 */ /* 0x000e300000000a00 */
[----:B------:R-:W1:Y:S08]  /*0f20*/  LDC.64 R12, c[0x0][0x3a8] ;  /* 0x0000ea00ff0c7b82 */ /* 0x000e700000000a00 */
[----:B------:R-:W2:Y:S01]  /*0f30*/  LDC R25, c[0x0][0x3bc] ;  /* 0x0000ef00ff197b82 */ /* 0x000ea20000000800 */
[----:B0-----:R-:W-:-:S06]  /*0f40*/  IMAD.WIDE R14, R6, 0x4, R14 ;  /* 0x00000004060e7825 */ /* 0x001fcc00078e020e */
[----:B------:R-:W3:Y:S01]  /*0f50*/  LDG.E R14, desc[UR4][R14.64] ;  /* 0x000000040e0e7981 */ /* 0x000ee2000c1e1900 */
[----:B-1----:R-:W-:-:S06]  /*0f60*/  IMAD.WIDE R12, R9, 0x4, R12 ;  /* 0x00000004090c7825 */ /* 0x002fcc00078e020c */
[----:B------:R0:W5:Y:S01]  /*0f70*/  LDG.E R12, desc[UR4][R12.64] ;  /* 0x000000040c0c7981 */ /* 0x000162000c1e1900 */
[----:B------:R-:W-:Y:S01]  /*0f80*/  FADD R0, -R0, R2 ;  /* 0x0000000200007221 */ /* 0x000fe20000000100 */
[----:B--2---:R-:W1:Y:S01]  /*0f90*/  MUFU.RCP R22, R25 ;  /* 0x0000001900167308 */ /* 0x004e620000001000 */
[----:B------:R-:W-:Y:S07]  /*0fa0*/  BSSY.RECONVERGENT B3, `(.L_x_208) ;  /* 0x000000e000037945 */ /* 0x000fee0003800200 */
[----:B------:R-:W2:Y:S01]  /*0fb0*/  FCHK P0, R0, R25 ;  /* 0x0000001900007302 */ /* 0x000ea20000000000 */
[----:B-1----:R-:W-:-:S04]  /*0fc0*/  FFMA R23, R22, -R25, 1 ;  /* 0x3f80000016177423 */ /* 0x002fc80000000819 */
[----:B------:R-:W-:-:S04]  /*0fd0*/  FFMA R23, R22, R23, R22 ;  /* 0x0000001716177223 */ /* 0x000fc80000000016 */
[----:B------:R-:W-:-:S04]  /*0fe0*/  FFMA R2, R0, R23, RZ ;  /* 0x0000001700027223 */ /* 0x000fc800000000ff */
[----:B------:R-:W-:-:S04]  /*0ff0*/  FFMA R22, R2, -R25, R0 ;  /* 0x8000001902167223 */ /* 0x000fc80000000000 */
[----:B------:R-:W-:Y:S01]  /*1000*/  FFMA R2, R23, R22, R2 ;  /* 0x0000001617027223 */ /* 0x000fe20000000002 */
[----:B---3-5:R-:W-:Y:S01]  /*1010*/  FADD R15, -R11, R14 ;  /* 0x0000000e0b0f7221 */ /* 0x028fe20000000100 */
[----:B0-2---:R-:W-:Y:S06]  /*1020*/  @!P0 BRA `(.L_x_209) ;  /* 0x0000000000148947 */ /* 0x005fec0003800000 */
[----:B------:R-:W0:Y:S01]  /*1030*/  LDCU UR6, c[0x0][0x3bc] ;  /* 0x00007780ff0677ac */ /* 0x000e220008000800 */
[----:B------:R-:W-:Y:S01]  /*1040*/  MOV R14, 0x1070 ;  /* 0x00001070000e7802 */ /* 0x000fe20000000f00 */
[----:B0-----:R-:W-:-:S07]  /*1050*/  IMAD.U32 R13, RZ, RZ, UR6 ;  /* 0x00000006ff0d7e24 */ /* 0x001fce000f8e00ff */
[----:B------:R-:W-:Y:S05]  /*1060*/  CALL.REL.NOINC `($__internal_3_$__cuda_sm3x_div_rn_noftz_f32_slowpath) ;  /* 0x0000000000b87944 */ /* 0x000fea0003c00000 */
[----:B------:R-:W-:-:S07]  /*1070*/  IMAD.MOV.U32 R2, RZ, RZ, R0 ;  /* 0x000000ffff027224 */ /* 0x000fce00078e0000 */
.L_x_209:
[----:B------:R-:W-:Y:S05]  /*1080*/  BSYNC.RECONVERGENT B3 ;  /* 0x0000000000037941 */ /* 0x000fea0003800200 */
.L_x_208:
[----:B------:R-:W0:Y:S01]  /*1090*/  LDC R0, c[0x0][0x3bc] ;  /* 0x0000ef00ff007b82 */ /* 0x000e220000000800 */
[----:B------:R-:W1:Y:S01]  /*10a0*/  LDCU UR6, c[0x0][0x3c0] ;  /* 0x00007800ff0677ac */ /* 0x000e620008000800 */
[----:B------:R-:W-:Y:S01]  /*10b0*/  FADD R15, -R15, R12 ;  /* 0x0000000c0f0f7221 */ /* 0x000fe20000000100 */
[----:B------:R-:W-:Y:S01]  /*10c0*/  BSSY.RECONVERGENT B3, `(.L_x_210) ;  /* 0x0000010000037945 */ /* 0x000fe20003800200 */
[----:B0-----:R-:W-:Y:S01]  /*10d0*/  FMUL R23, R0, R0 ;  /* 0x0000000000177220 */ /* 0x001fe20000400000 */
[----:B-1----:R-:W-:-:S03]  /*10e0*/  FMUL R0, R11, UR6 ;  /* 0x000000060b007c20 */ /* 0x002fc60008400000 */
[----:B------:R-:W0:Y:S01]  /*10f0*/  MUFU.RCP R13, R23 ;  /* 0x00000017000d7308 */ /* 0x000e220000001000 */
[----:B------:R-:W-:-:S07]  /*1100*/  FMUL R0, R0, R15 ;  /* 0x0000000f00007220 */ /* 0x000fce0000400000 */
[----:B------:R-:W1:Y:S01]  /*1110*/  FCHK P0, R0, R23 ;  /* 0x0000001700007302 */ /* 0x000e620000000000 */
[----:B0-----:R-:W-:-:S04]  /*1120*/  FFMA R12, -R23, R13, 1 ;  /* 0x3f800000170c7423 */ /* 0x001fc8000000010d */
[----:B------:R-:W-:-:S04]  /*1130*/  FFMA R13, R13, R12, R13 ;  /* 0x0000000c0d0d7223 */ /* 0x000fc8000000000d */
[----:B------:R-:W-:-:S04]  /*1140*/  FFMA R12, R0, R13, RZ ;  /* 0x0000000d000c7223 */ /* 0x000fc800000000ff */
[----:B------:R-:W-:-:S04]  /*1150*/  FFMA R11, -R23, R12, R0 ;  /* 0x0000000c170b7223 */ /* 0x000fc80000000100 */
[----:B------:R-:W-:Y:S01]  /*1160*/  FFMA R11, R13, R11, R12 ;  /* 0x0000000b0d0b7223 */ /* 0x000fe2000000000c */
[----:B-1----:R-:W-:Y:S06]  /*1170*/  @!P0 BRA `(.L_x_211) ;  /* 0x0000000000108947 */ /* 0x002fec0003800000 */
[----:B------:R-:W-:Y:S01]  /*1180*/  IMAD.MOV.U32 R13, RZ, RZ, R23 ;  /* 0x000000ffff0d7224 */ /* 0x000fe200078e0017 */
[----:B------:R-:W-:-:S07]  /*1190*/  MOV R14, 0x11b0 ;  /* 0x000011b0000e7802 */ /* 0x000fce0000000f00 */
[----:B------:R-:W-:Y:S05]  /*11a0*/  CALL.REL.NOINC `($__internal_3_$__cuda_sm3x_div_rn_noftz_f32_slowpath) ;  /* 0x0000000000687944 */ /* 0x000fea0003c00000 */
[----:B------:R-:W-:-:S07]  /*11b0*/  IMAD.MOV.U32 R11, RZ, RZ, R0 ;  /* 0x000000ffff0b7224 */ /* 0x000fce00078e0000 */
.L_x_211:
[----:B------:R-:W-:Y:S05]  /*11c0*/  BSYNC.RECONVERGENT B3 ;  /* 0x0000000000037941 */ /* 0x000fea0003800200 */
.L_x_210:
[----:B------:R-:W-:-:S05]  /*11d0*/  FADD R11, -R11, R2 ;  /* 0x000000020b0b7221 */ /* 0x000fca0000000100 */
[----:B------:R-:W-:-:S04]  /*11e0*/  FSETP.GT.AND P0, PT, R11, R8, PT ;  /* 0x000000080b00720b */ /* 0x000fc80003f04000 */
[----:B------:R-:W-:Y:S02]  /*11f0*/  SEL R7, R9, R7, P0 ;  /* 0x0000000709077207 */ /* 0x000fe40000000000 */
[----:B------:R-:W-:-:S07]  /*1200*/  FSEL R8, R11, R8, P0 ;  /* 0x000000080b087208 */ /* 0x000fce0000000000 */
.L_x_198:
[----:B------:R-:W-:Y:S05]  /*1210*/  BSYNC.RECONVERGENT B0 ;  /* 0x0000000000007941 */ /* 0x000fea0003800200 */
.L_x_197:
[----:B------:R-:W-:Y:S05]  /*1220*/  @P2 BRA `(.L_x_212) ;  /* 0xffffffec00ec2947 */ /* 0x000fea000383ffff */
[----:B------:R-:W-:Y:S05]  /*1230*/  BSYNC.RECONVERGENT B1 ;  /* 0x0000000000017941 */ /* 0x000fea0003800200 */
.L_x_196:
[----:B------:R-:W-:-:S13]  /*1240*/  FSETP.GT.AND P0, PT, R8, 9.9999999747524270788e-07, PT ;  /* 0x358637bd0800780b */ /* 0x000fda0003f04000 */
.L_x_195:
[----:B------:R-:W-:Y:S05]  /*1250*/  BSYNC.RECONVERGENT B2 ;  /* 0x0000000000027941 */ /* 0x000fea0003800200 */
.L_x_194:
[----:B------:R-:W-:-:S13]  /*1260*/  ISETP.EQ.OR P0, PT, R7, R6, !P0 ;  /* 0x000000060700720c */ /* 0x000fda0004702670 */
[----:B------:R-:W-:Y:S05]  /*1270*/  @P0 EXIT ;  /* 0x000000000000094d */ /* 0x000fea0003800000 */
[----:B------:R-:W2:Y:S01]  /*1280*/  LDG.E.CONSTANT R19, desc[UR4][R18.64] ;  /* 0x0000000412137981 */ /* 0x000ea2000c1e9900 */
[----:B------:R-:W0:Y:S08]  /*1290*/  LDC.64 R4, c[0x0][0x3a8] ;  /* 0x0000ea00ff047b82 */ /* 0x000e300000000a00 */
[----:B------:R-:W1:Y:S01]  /*12a0*/  LDC.64 R2, c[0x0][0x3a8] ;  /* 0x0000ea00ff027b82 */ /* 0x000e620000000a00 */
[----:B------:R-:W-:Y:S01]  /*12b0*/  STG.E desc[UR4][R20.64], R7 ;  /* 0x0000000714007986 */ /* 0x000fe2000c101904 */
[----:B0-----:R-:W-:-:S06]  /*12c0*/  IMAD.WIDE R8, R6, 0x4, R4 ;  /* 0x0000000406087825 */ /* 0x001fcc00078e0204 */
[----:B------:R-:W0:Y:S01]  /*12d0*/  LDC.64 R4, c[0x0][0x3b0] ;  /* 0x0000ec00ff047b82 */ /* 0x000e220000000a00 */
[----:B------:R-:W-:Y:S02]  /*12e0*/  IMAD.MOV.U32 R0, RZ, RZ, 0x1 ;  /* 0x00000001ff007424 */ /* 0x000fe400078e00ff */
[----:B-1----:R-:W-:-:S04]  /*12f0*/  IMAD.WIDE R2, R7, 0x4, R2 ;  /* 0x0000000407027825 */ /* 0x002fc800078e0202 */
[----:B--2---:R-:W-:Y:S01]  /*1300*/  FADD R11, -R19, -RZ ;  /* 0x800000ff130b7221 */ /* 0x004fe20000000100 */
[----:B------:R-:W-:Y:S04]  /*1310*/  REDG.E.ADD.F32.FTZ.RN.STRONG.GPU desc[UR4][R2.64], R19 ;  /* 0x00000013020079a6 */ /* 0x000fe8000c12f304 */
[----:B------:R-:W-:Y:S04]  /*1320*/  REDG.E.ADD.F32.FTZ.RN.STRONG.GPU desc[UR4][R8.64], R11 ;  /* 0x0000000b080079a6 */ /* 0x000fe8000c12f304 */
[----:B0-----:R-:W-:Y:S01]  /*1330*/  STG.E.U8 desc[UR4][R4.64], R0 ;  /* 0x0000000004007986 */ /* 0x001fe2000c101104 */
[----:B------:R-:W-:Y:S05]  /*1340*/  EXIT ;  /* 0x000000000000794d */ /* 0x000fea0003800000 */
        .weak           $__internal_3_$__cuda_sm3x_div_rn_noftz_f32_slowpath
        .type           $__internal_3_$__cuda_sm3x_div_rn_noftz_f32_slowpath,@function
        .size           $__internal_3_$__cuda_sm3x_div_rn_noftz_f32_slowpath,(.L_x_645 - $__internal_3_$__cuda_sm3x_div_rn_noftz_f32_slowpath)
$__internal_3_$__cuda_sm3x_div_rn_noftz_f32_slowpath:
[----:B------:R-:W-:Y:S01]  /*1350*/  SHF.R.U32.HI R23, RZ, 0x17, R13 ;  /* 0x00000017ff177819 */ /* 0x000fe2000001160d */
[----:B------:R-:W-:Y:S01]  /*1360*/  BSSY.RECONVERGENT B4, `(.L_x_213) ;  /* 0x0000062000047945 */ /* 0x000fe20003800200 */
[----:B------:R-:W-:Y:S02]  /*1370*/  SHF.R.U32.HI R22, RZ, 0x17, R0 ;  /* 0x00000017ff167819 */ /* 0x000fe40000011600 */
[----:B------:R-:W-:Y:S02]  /*1380*/  LOP3.LUT R23, R23, 0xff, RZ, 0xc0, !PT ;  /* 0x000000ff17177812 */ /* 0x000fe400078ec0ff */
[----:B------:R-:W-:-:S03]  /*1390*/  LOP3.LUT R26, R22, 0xff, RZ, 0xc0, !PT ;  /* 0x000000ff161a7812 */ /* 0x000fc600078ec0ff */
[----:B------:R-:W-:Y:S02]  /*13a0*/  VIADD R25, R23, 0xffffffff ;  /* 0xffffffff17197836 */ /* 0x000fe40000000000 */
[----:B------:R-:W-:-:S03]  /*13b0*/  VIADD R24, R26, 0xffffffff ;  /* 0xffffffff1a187836 */ /* 0x000fc60000000000 */
        /* <DEDUP_REMOVED lines=22> */
[----:B------:R-:W-:Y:S02]  /*1520*/  @P0 IMAD.MOV.U32 R22, RZ, RZ, RZ ;  /* 0x000000ffff160224 */ /* 0x000fe400078e00ff */
[----:B------:R-:W-:Y:S01]  /*1530*/  @!P0 FFMA R0, R0, 1.84467440737095516160e+19, RZ ;  /* 0x5f80000000008823 */ /* 0x000fe200000000ff */
[----:B------:R-:W-:Y:S02]  /*1540*/  @!P0 IMAD.MOV.U32 R22, RZ, RZ, -0x40 ;  /* 0xffffffc0ff168424 */ /* 0x000fe400078e00ff */
[----:B------:R-:W-:Y:S02]  /*1550*/  @!P1 FFMA R13, R13, 1.84467440737095516160e+19, RZ ;  /* 0x5f8000000d0d9823 */ /* 0x000fe400000000ff */
[----:B------:R-:W-:-:S07]  /*1560*/  @!P1 VIADD R22, R22, 0x40 ;  /* 0x0000004016169836 */ /* 0x000fce0000000000 */
.L_x_214:
[----:B------:R-:W-:Y:S01]  /*1570*/  LEA R24, R23, 0xc0800000, 0x17 ;  /* 0xc080000017187811 */ /* 0x000fe200078eb8ff */
[----:B------:R-:W-:Y:S04]  /*1580*/  BSSY.RECONVERGENT B5, `(.L_x_219) ;  /* 0x0000036000057945 */ /* 0x000fe80003800200 */
[----:B------:R-:W-:Y:S02]  /*1590*/  IMAD.IADD R25, R13, 0x1, -R24 ;  /* 0x000000010d197824 */ /* 0x000fe400078e0a18 */
[----:B------:R-:W-:Y:S02]  /*15a0*/  VIADD R24, R26, 0xffffff81 ;  /* 0xffffff811a187836 */ /* 0x000fe40000000000 */
[----:B------:R0:W1:Y:S01]  /*15b0*/  MUFU.RCP R13, R25 ;  /* 0x00000019000d7308 */ /* 0x0000620000001000 */
[----:B------:R-:W-:Y:S01]  /*15c0*/  FADD.FTZ R27, -R25, -RZ ;  /* 0x800000ff191b7221 */ /* 0x000fe20000010100 */
[C---:B------:R-:W-:Y:S01]  /*15d0*/  IMAD R0, R24.reuse, -0x800000, R0 ;  /* 0xff80000018007824 */ /* 0x040fe200078e0200 */
[----:B0-----:R-:W-:-:S05]  /*15e0*/  IADD3 R25, PT, PT, R24, 0x7f, -R23 ;  /* 0x0000007f18197810 */ /* 0x001fca0007ffe817 */
[----:B------:R-:W-:Y:S02]  /*15f0*/  IMAD.IADD R25, R25, 0x1, R22 ;  /* 0x0000000119197824 */ /* 0x000fe400078e0216 */
[----:B-1----:R-:W-:-:S04]  /*1600*/  FFMA R26, R13, R27, 1 ;  /* 0x3f8000000d1a7423 */ /* 0x002fc8000000001b */
[----:B------:R-:W-:-:S04]  /*1610*/  FFMA R13, R13, R26, R13 ;  /* 0x0000001a0d0d7223 */ /* 0x000fc8000000000d */
[----:B------:R-:W-:-:S04]  /*1620*/  FFMA R26, R0, R13, RZ ;  /* 0x0000000d001a7223 */ /* 0x000fc800000000ff */
[----:B------:R-:W-:-:S04]  /*1630*/  FFMA R28, R27, R26, R0 ;  /* 0x0000001a1b1c7223 */ /* 0x000fc80000000000 */
[----:B------:R-:W-:-:S04]  /*1640*/  FFMA R28, R13, R28, R26 ;  /* 0x0000001c0d1c7223 */ /* 0x000fc8000000001a */
[----:B------:R-:W-:-:S04]  /*1650*/  FFMA R27, R27, R28, R0 ;  /* 0x0000001c1b1b7223 */ /* 0x000fc80000000000 */
[----:B------:R-:W-:-:S05]  /*1660*/  FFMA R0, R13, R27, R28 ;  /* 0x0000001b0d007223 */ /* 0x000fca000000001c */
[----:B------:R-:W-:-:S04]  /*1670*/  SHF.R.U32.HI R23, RZ, 0x17, R0 ;  /* 0x00000017ff177819 */ /* 0x000fc80000011600 */
[----:B------:R-:W-:-:S05]  /*1680*/  LOP3.LUT R23, R23, 0xff, RZ, 0xc0, !PT ;  /* 0x000000ff17177812 */ /* 0x000fca00078ec0ff */
[----:B------:R-:W-:-:S05]  /*1690*/  IMAD.IADD R26, R23, 0x1, R25 ;  /* 0x00000001171a7824 */ /* 0x000fca00078e0219 */
        /* <DEDUP_REMOVED lines=10> */
[CC--:B------:R-:W-:Y:S01]  /*1740*/  FFMA.RZ R22, R13.reuse, R27.reuse, R28 ;  /* 0x0000001b0d167223 */ /* 0x0c0fe2000000c01c */
[C---:B------:R-:W-:Y:S01]  /*1750*/  VIADD R24, R26.reuse, 0x20 ;  /* 0x000000201a187836 */ /* 0x040fe20000000000 */
[C---:B------:R-:W-:Y:S01]  /*1760*/  ISETP.NE.AND P3, PT, R26.reuse, RZ, PT ;  /* 0x000000ff1a00720c */ /* 0x040fe20003f65270 */
[----:B------:R-:W-:Y:S01]  /*1770*/  IMAD.MOV R25, RZ, RZ, -R26 ;  /* 0x000000ffff197224 */ /* 0x000fe200078e0a1a */
[----:B------:R-:W-:Y:S02]  /*1780*/  ISETP.NE.AND P1, PT, R26, RZ, PT ;  /* 0x000000ff1a00720c */ /* 0x000fe40003f25270 */
[----:B------:R-:W-:Y:S01]  /*1790*/  LOP3.LUT R23, R22, 0x7fffff, RZ, 0xc0, !PT ;  /* 0x007fffff16177812 */ /* 0x000fe200078ec0ff */
[CCC-:B------:R-:W-:Y:S01]  /*17a0*/  FFMA.RP R22, R13.reuse, R27.reuse, R28.reuse ;  /* 0x0000001b0d167223 */ /* 0x1c0fe2000000801c */
[----:B------:R-:W-:Y:S02]  /*17b0*/  FFMA.RM R13, R13, R27, R28 ;  /* 0x0000001b0d0d7223 */ /* 0x000fe4000000401c */
[----:B------:R-:W-:-:S03]  /*17c0*/  LOP3.LUT R23, R23, 0x800000, RZ, 0xfc, !PT ;  /* 0x0080000017177812 */ /* 0x000fc600078efcff */
[----:B------:R-:W-:Y:S02]  /*17d0*/  FSETP.NEU.FTZ.AND P0, PT, R22, R13, PT ;  /* 0x0000000d1600720b */ /* 0x000fe40003f1d000 */
[----:B------:R-:W-:Y:S02]  /*17e0*/  SHF.L.U32 R24, R23, R24, RZ ;  /* 0x0000001817187219 */ /* 0x000fe400000006ff */
[----:B------:R-:W-:Y:S02]  /*17f0*/  SEL R22, R25, RZ, P3 ;  /* 0x000000ff19167207 */ /* 0x000fe40001800000 */
[----:B------:R-:W-:Y:S02]  /*1800*/  ISETP.NE.AND P1, PT, R24, RZ, P1 ;  /* 0x000000ff1800720c */ /* 0x000fe40000f25270 */
[----:B------:R-:W-:Y:S02]  /*1810*/  SHF.R.U32.HI R22, RZ, R22, R23 ;  /* 0x00000016ff167219 */ /* 0x000fe40000011617 */
[----:B------:R-:W-:-:S02]  /*1820*/  PLOP3.LUT P0, PT, P0, P1, PT, 0xf8, 0x8f ;  /* 0x00000000008f781c */ /* 0x000fc40000703f70 */
[----:B------:R-:W-:Y:S02]  /*1830*/  SHF.R.U32.HI R24, RZ, 0x1, R22 ;  /* 0x00000001ff187819 */ /* 0x000fe40000011616 */
[----:B------:R-:W-:-:S04]  /*1840*/  SEL R13, RZ, 0x1, !P0 ;  /* 0x00000001ff0d7807 */ /* 0x000fc80004000000 */
[----:B------:R-:W-:-:S04]  /*1850*/  LOP3.LUT R13, R13, 0x1, R24, 0xf8, !PT ;  /* 0x000000010d0d7812 */ /* 0x000fc800078ef818 */
[----:B------:R-:W-:-:S05]  /*1860*/  LOP3.LUT R13, R13, R22, RZ, 0xc0, !PT ;  /* 0x000000160d0d7212 */ /* 0x000fca00078ec0ff */
[----:B------:R-:W-:-:S05]  /*1870*/  IMAD.IADD R13, R24, 0x1, R13 ;  /* 0x00000001180d7824 */ /* 0x000fca00078e020d */
[----:B------:R-:W-:Y:S01]  /*1880*/  LOP3.LUT R0, R13, R0, RZ, 0xfc, !PT ;  /* 0x000000000d007212 */ /* 0x000fe200078efcff */
[----:B------:R-:W-:Y:S06]  /*1890*/  BRA `(.L_x_222) ;  /* 0x0000000000107947 */ /* 0x000fec0003800000 */
.L_x_221:
[----:B------:R-:W-:-:S04]  /*18a0*/  LOP3.LUT R0, R0, 0x80000000, RZ, 0xc0, !PT ;  /* 0x8000000000007812 */ /* 0x000fc800078ec0ff */
[----:B------:R-:W-:Y:S01]  /*18b0*/  LOP3.LUT R0, R0, 0x7f800000, RZ, 0xfc, !PT ;  /* 0x7f80000000007812 */ /* 0x000fe200078efcff */
[----:B------:R-:W-:Y:S06]  /*18c0*/  BRA `(.L_x_222) ;  /* 0x0000000000047947 */ /* 0x000fec0003800000 */
.L_x_220:
[----:B------:R-:W-:-:S07]  /*18d0*/  IMAD R0, R25, 0x800000, R0 ;  /* 0x0080000019007824 */ /* 0x000fce00078e0200 */
.L_x_222:
[----:B------:R-:W-:Y:S05]  /*18e0*/  BSYNC.RECONVERGENT B5 ;  /* 0x0000000000057941 */ /* 0x000fea0003800200 */
.L_x_219:
[----:B------:R-:W-:Y:S05]  /*18f0*/  BRA `(.L_x_223) ;  /* 0x0000000000207947 */ /* 0x000fea0003800000 */
.L_x_218:
[----:B------:R-:W-:-:S04]  /*1900*/  LOP3.LUT R0, R13, 0x80000000, R0, 0x48, !PT ;  /* 0x800000000d007812 */ /* 0x000fc800078e4800 */
[----:B------:R-:W-:Y:S01]  /*1910*/  LOP3.LUT R0, R0, 0x7f800000, RZ, 0xfc, !PT ;  /* 0x7f80000000007812 */ /* 0x000fe200078efcff */
[----:B------:R-:W-:Y:S06]  /*1920*/  BRA `(.L_x_223) ;  /* 0x0000000000147947 */ /* 0x000fec0003800000 */
.L_x_217:
[----:B------:R-:W-:Y:S01]  /*1930*/  LOP3.LUT R0, R13, 0x80000000, R0, 0x48, !PT ;  /* 0x800000000d007812 */ /* 0x000fe200078e4800 */
[----:B------:R-:W-:Y:S06]  /*1940*/  BRA `(.L_x_223) ;  /* 0x00000000000c7947 */ /* 0x000fec0003800000 */
.L_x_216:
[----:B------:R-:W0:Y:S01]  /*1950*/  MUFU.RSQ R0, -QNAN ;  /* 0xffc0000000007908 */ /* 0x000e220000001400 */
[----:B------:R-:W-:Y:S05]  /*1960*/  BRA `(.L_x_223) ;  /* 0x0000000000047947 */ /* 0x000fea0003800000 */
.L_x_215:
[----:B------:R-:W-:-:S07]  /*1970*/  FADD.FTZ R0, R0, R13 ;  /* 0x0000000d00007221 */ /* 0x000fce0000010000 */
.L_x_223:
[----:B------:R-:W-:Y:S05]  /*1980*/  BSYNC.RECONVERGENT B4 ;  /* 0x0000000000047941 */ /* 0x000fea0003800200 */
.L_x_213:
[----:B------:R-:W-:Y:S02]  /*1990*/  IMAD.MOV.U32 R22, RZ, RZ, R14 ;  /* 0x000000ffff167224 */ /* 0x000fe400078e000e */
[----:B------:R-:W-:-:S04]  /*19a0*/  IMAD.MOV.U32 R23, RZ, RZ, 0x0 ;  /* 0x00000000ff177424 */ /* 0x000fc800078e00ff */
[----:B0-----:R-:W-:Y:S05]  /*19b0*/  RET.REL.NODEC R22 `(louvain_local_pass_kernel) ;  /* 0xffffffe416907950 */ /* 0x001fea0003c3ffff */
.L_x_224:
        /* <DEDUP_REMOVED lines=12> */
.L_x_645:


//--------------------- .text.init_communities_kernel --------------------------
	.section	.text.init_communities_kernel,"ax",@progbits
	.align	128
        .global         init_communities_kernel
        .type           init_communities_kernel,@function
        .size           init_communities_kernel,(.L_x_666 - init_communities_kernel)
        .other          init_communities_kernel,@"STO_CUDA_ENTRY STV_DEFAULT"
init_communities_kernel:
.text.init_communities_kernel:
        /* <DEDUP_REMOVED lines=13> */
[----:B-1----:R-:W4:Y:S01]  /*00d0*/  LDG.E.CONSTANT R5, desc[UR4][R4.64] ;  /* 0x0000000404057981 */ /* 0x002f22000c1e9900 */
[----:B--2---:R-:W-:-:S05]  /*00e0*/  IMAD.WIDE R2, R9, 0x4, R2 ;  /* 0x0000000409027825 */ /* 0x004fca00078e0202 */
[----:B------:R-:W-:Y:S01]  /*00f0*/  STG.E desc[UR4][R2.64], R9 ;  /* 0x0000000902007986 */ /* 0x000fe2000c101904 */
[----:B---3--:R-:W-:-:S05]  /*0100*/  IMAD.WIDE R6, R9, 0x4, R6 ;  /* 0x0000000409067825 */ /* 0x008fca00078e0206 */
[----:B----4-:R-:W-:Y:S01]  /*0110*/  STG.E desc[UR4][R6.64], R5 ;  /* 0x0000000506007986 */ /* 0x010fe2000c101904 */
[----:B------:R-:W-:Y:S05]  /*0120*/  EXIT ;  /* 0x000000000000794d */ /* 0x000fea0003800000 */
.L_x_225:
        /* <DEDUP_REMOVED lines=13> */
.L_x_666:


//--------------------- .text.compute_zscore_kernel --------------------------
	.section	.text.compute_zscore_kernel,"ax",@progbits
	.align	128
        .global         compute_zscore_kernel
        .type           compute_zscore_kernel,@function
        .size           compute_zscore_kernel,(.L_x_646 - compute_zscore_kernel)
        .other          compute_zscore_kernel,@"STO_CUDA_ENTRY STV_DEFAULT"
compute_zscore_kernel:
.text.compute_zscore_kernel:
        /* <DEDUP_REMOVED lines=8> */
[----:B------:R-:W0:Y:S01]  /*0080*/  LDC R9, c[0x0][0x394] ;  /* 0x0000e500ff097b82 */ /* 0x000e220000000800 */
[----:B------:R-:W1:Y:S01]  /*0090*/  LDCU.64 UR4, c[0x0][0x358] ;  /* 0x00006b00ff0477ac */ /* 0x000e620008000a00 */
[----:B0-----:R-:W-:-:S13]  /*00a0*/  FSETP.GT.AND P0, PT, R9, RZ, PT ;  /* 0x000000ff0900720b */ /* 0x001fda0003f04000 */
[----:B-1----:R-:W-:Y:S05]  /*00b0*/  @!P0 BRA `(.L_x_226) ;  /* 0x0000000000588947 */ /* 0x002fea0003800000 */
[----:B------:R-:W0:Y:S01]  /*00c0*/  LDC.64 R4, c[0x0][0x380] ;  /* 0x0000e000ff047b82 */ /* 0x000e220000000a00 */
[----:B------:R-:W1:Y:S01]  /*00d0*/  LDCU UR6, c[0x0][0x390] ;  /* 0x00007200ff0677ac */ /* 0x000e620008000800 */
[----:B0-----:R-:W-:-:S05]  /*00e0*/  IMAD.WIDE R4, R2, 0x4, R4 ;  /* 0x0000000402047825 */ /* 0x001fca00078e0204 */
[----:B------:R-:W1:Y:S01]  /*00f0*/  LDG.E.CONSTANT R0, desc[UR4][R4.64] ;  /* 0x0000000404007981 */ /* 0x000e62000c1e9900 */
[----:B------:R-:W0:Y:S01]  /*0100*/  MUFU.RCP R3, R9 ;  /* 0x0000000900037308 */ /* 0x000e220000001000 */
[----:B------:R-:W-:Y:S01]  /*0110*/  BSSY.RECONVERGENT B0, `(.L_x_227) ;  /* 0x000000c000007945 */ /* 0x000fe20003800200 */
[----:B0-----:R-:W-:-:S04]  /*0120*/  FFMA R6, R3, -R9, 1 ;  /* 0x3f80000003067423 */ /* 0x001fc80000000809 */
[----:B------:R-:W-:Y:S01]  /*0130*/  FFMA R3, R3, R6, R3 ;  /* 0x0000000603037223 */ /* 0x000fe20000000003 */
[----:B-1----:R-:W-:-:S04]  /*0140*/  FADD R0, R0, -UR6 ;  /* 0x8000000600007e21 */ /* 0x002fc80008000000 */
[----:B------:R-:W0:Y:S01]  /*0150*/  FCHK P0, R0, R9 ;  /* 0x0000000900007302 */ /* 0x000e220000000000 */
[----:B------:R-:W-:-:S04]  /*0160*/  FFMA R6, R0, R3, RZ ;  /* 0x0000000300067223 */ /* 0x000fc800000000ff */
[----:B------:R-:W-:-:S04]  /*0170*/  FFMA R7, R6, -R9, R0 ;  /* 0x8000000906077223 */ /* 0x000fc80000000000 */
[----:B------:R-:W-:Y:S01]  /*0180*/  FFMA R7, R3, R7, R6 ;  /* 0x0000000703077223 */ /* 0x000fe20000000006 */
[----:B0-----:R-:W-:Y:S06]  /*0190*/  @!P0 BRA `(.L_x_228) ;  /* 0x00000000000c8947 */ /* 0x001fec0003800000 */
[----:B------:R-:W-:-:S07]  /*01a0*/  MOV R4, 0x1c0 ;  /* 0x000001c000047802 */ /* 0x000fce0000000f00 */
[----:B------:R-:W-:Y:S05]  /*01b0*/  CALL.REL.NOINC `($__internal_4_$__cuda_sm3x_div_rn_noftz_f32_slowpath) ;  /* 0x0000000000287944 */ /* 0x000fea0003c00000 */
[----:B------:R-:W-:-:S07]  /*01c0*/  IMAD.MOV.U32 R7, RZ, RZ, R0 ;  /* 0x000000ffff077224 */ /* 0x000fce00078e0000 */
.L_x_228:
[----:B------:R-:W-:Y:S05]  /*01d0*/  BSYNC.RECONVERGENT B0 ;  /* 0x0000000000007941 */ /* 0x000fea0003800200 */
.L_x_227:
[----:B------:R-:W0:Y:S02]  /*01e0*/  LDC.64 R4, c[0x0][0x388] ;  /* 0x0000e200ff047b82 */ /* 0x000e240000000a00 */
[----:B0-----:R-:W-:-:S05]  /*01f0*/  IMAD.WIDE R2, R2, 0x4, R4 ;  /* 0x0000000402027825 */ /* 0x001fca00078e0204 */
[----:B------:R-:W-:Y:S01]  /*0200*/  STG.E desc[UR4][R2.64], R7 ;  /* 0x0000000702007986 */ /* 0x000fe2000c101904 */
[----:B------:R-:W-:Y:S05]  /*0210*/  EXIT ;  /* 0x000000000000794d */ /* 0x000fea0003800000 */
.L_x_226:
[----:B------:R-:W0:Y:S02]  /*0220*/  LDC.64 R4, c[0x0][0x388] ;  /* 0x0000e200ff047b82 */ /* 0x000e240000000a00 */
[----:B0-----:R-:W-:-:S05]  /*0230*/  IMAD.WIDE R4, R2, 0x4, R4 ;  /* 0x0000000402047825 */ /* 0x001fca00078e0204 */
[----:B------:R-:W-:Y:S01]  /*0240*/  STG.E desc[UR4][R4.64], RZ ;  /* 0x000000ff04007986 */ /* 0x000fe2000c101904 */
[----:B------:R-:W-:Y:S05]  /*0250*/  EXIT ;  /* 0x000000000000794d */ /* 0x000fea0003800000 */
        .weak           $__internal_4_$__cuda_sm3x_div_rn_noftz_f32_slowpath
        .type           $__internal_4_$__cuda_sm3x_div_rn_noftz_f32_slowpath,@function
        .size           $__internal_4_$__cuda_sm3x_div_rn_noftz_f32_slowpath,(.L_x_646 - $__internal_4_$__cuda_sm3x_div_rn_noftz_f32_slowpath)
$__internal_4_$__cuda_sm3x_div_rn_noftz_f32_slowpath:
[----:B------:R-:W0:Y:S01]  /*0260*/  LDC R3, c[0x0][0x394] ;  /* 0x0000e500ff037b82 */ /* 0x000e220000000800 */
[--C-:B------:R-:W-:Y:S01]  /*0270*/  SHF.R.U32.HI R5, RZ, 0x17, R0.reuse ;  /* 0x00000017ff057819 */ /* 0x100fe20000011600 */
[----:B------:R-:W1:Y:S01]  /*0280*/  LDCU UR6, c[0x0][0x394] ;  /* 0x00007280ff0677ac */ /* 0x000e620008000800 */
[----:B------:R-:W-:Y:S01]  /*0290*/  BSSY.RECONVERGENT B1, `(.L_x_229) ;  /* 0x0000064000017945 */ /* 0x000fe20003800200 */
[----:B------:R-:W-:Y:S01]  /*02a0*/  IMAD.MOV.U32 R7, RZ, RZ, R0 ;  /* 0x000000ffff077224 */ /* 0x000fe200078e0000 */
[----:B------:R-:W-:-:S05]  /*02b0*/  LOP3.LUT R5, R5, 0xff, RZ, 0xc0, !PT ;  /* 0x000000ff05057812 */ /* 0x000fca00078ec0ff */
[----:B------:R-:W-:Y:S02]  /*02c0*/  VIADD R10, R5, 0xffffffff ;  /* 0xffffffff050a7836 */ /* 0x000fe40000000000 */
[----:B-1----:R-:W-:Y:S01]  /*02d0*/  IMAD.U32 R8, RZ, RZ, UR6 ;  /* 0x00000006ff087e24 */ /* 0x002fe2000f8e00ff */
[----:B0-----:R-:W-:-:S04]  /*02e0*/  SHF.R.U32.HI R6, RZ, 0x17, R3 ;  /* 0x00000017ff067819 */ /* 0x001fc80000011603 */
[----:B------:R-:W-:-:S05]  /*02f0*/  LOP3.LUT R6, R6, 0xff, RZ, 0xc0, !PT ;  /* 0x000000ff06067812 */ /* 0x000fca00078ec0ff */
[----:B------:R-:W-:-:S05]  /*0300*/  VIADD R11, R6, 0xffffffff ;  /* 0xffffffff060b7836 */ /* 0x000fca0000000000 */
[----:B------:R-:W-:-:S04]  /*0310*/  ISETP.GT.U32.AND P0, PT, R11, 0xfd, PT ;  /* 0x000000fd0b00780c */ /* 0x000fc80003f04070 */
[----:B------:R-:W-:-:S13]  /*0320*/  ISETP.GT.U32.OR P0, PT, R10, 0xfd, P0 ;  /* 0x000000fd0a00780c */ /* 0x000fda0000704470 */
[----:B------:R-:W-:Y:S01]  /*0330*/  @!P0 IMAD.MOV.U32 R9, RZ, RZ, RZ ;  /* 0x000000ffff098224 */ /* 0x000fe200078e00ff */
        /* <DEDUP_REMOVED lines=24> */
.L_x_230:
[----:B------:R-:W-:Y:S01]  /*04c0*/  LEA R3, R6, 0xc0800000, 0x17 ;  /* 0xc080000006037811 */ /* 0x000fe200078eb8ff */
[----:B------:R-:W-:Y:S01]  /*04d0*/  VIADD R5, R5, 0xffffff81 ;  /* 0xffffff8105057836 */ /* 0x000fe20000000000 */
[----:B------:R-:W-:Y:S03]  /*04e0*/  BSSY.RECONVERGENT B2, `(.L_x_235) ;  /* 0x0000035000027945 */ /* 0x000fe60003800200 */
[----:B------:R-:W-:Y:S01]  /*04f0*/  IMAD.IADD R3, R8, 0x1, -R3 ;  /* 0x0000000108037824 */ /* 0x000fe200078e0a03 */
[C---:B------:R-:W-:Y:S01]  /*0500*/  IADD3 R6, PT, PT, R5.reuse, 0x7f, -R6 ;  /* 0x0000007f05067810 */ /* 0x040fe20007ffe806 */
[----:B------:R-:W-:Y:S02]  /*0510*/  IMAD R0, R5, -0x800000, R7 ;  /* 0xff80000005007824 */ /* 0x000fe400078e0207 */
[----:B------:R-:W0:Y:S01]  /*0520*/  MUFU.RCP R8, R3 ;  /* 0x0000000300087308 */ /* 0x000e220000001000 */
[----:B------:R-:W-:Y:S01]  /*0530*/  FADD.FTZ R11, -R3, -RZ ;  /* 0x800000ff030b7221 */ /* 0x000fe20000010100 */
[----:B------:R-:W-:-:S03]  /*0540*/  IMAD.IADD R6, R6, 0x1, R9 ;  /* 0x0000000106067824 */ /* 0x000fc600078e0209 */
        /* <DEDUP_REMOVED lines=9> */
[----:B------:R-:W-:-:S04]  /*05e0*/  IMAD.IADD R9, R3, 0x1, R6 ;  /* 0x0000000103097824 */ /* 0x000fc800078e0206 */
[----:B------:R-:W-:-:S05]  /*05f0*/  VIADD R3, R9, 0xffffffff ;  /* 0xffffffff09037836 */ /* 0x000fca0000000000 */
        /* <DEDUP_REMOVED lines=9> */
[CCC-:B------:R-:W-:Y:S01]  /*0690*/  FFMA.RZ R3, R10.reuse, R8.reuse, R7.reuse ;  /* 0x000000080a037223 */ /* 0x1c0fe2000000c007 */
[CCC-:B------:R-:W-:Y:S01]  /*06a0*/  FFMA.RM R6, R10.reuse, R8.reuse, R7.reuse ;  /* 0x000000080a067223 */ /* 0x1c0fe20000004007 */
[C---:B------:R-:W-:Y:S02]  /*06b0*/  ISETP.NE.AND P2, PT, R9.reuse, RZ, PT ;  /* 0x000000ff0900720c */ /* 0x040fe40003f45270 */
[----:B------:R-:W-:Y:S02]  /*06c0*/  ISETP.NE.AND P1, PT, R9, RZ, PT ;  /* 0x000000ff0900720c */ /* 0x000fe40003f25270 */
[----:B------:R-:W-:Y:S01]  /*06d0*/  LOP3.LUT R5, R3, 0x7fffff, RZ, 0xc0, !PT ;  /* 0x007fffff03057812 */ /* 0x000fe200078ec0ff */
[----:B------:R-:W-:Y:S01]  /*06e0*/  FFMA.RP R3, R10, R8, R7 ;  /* 0x000000080a037223 */ /* 0x000fe20000008007 */
[----:B------:R-:W-:Y:S02]  /*06f0*/  VIADD R8, R9, 0x20 ;  /* 0x0000002009087836 */ /* 0x000fe40000000000 */
[----:B------:R-:W-:Y:S01]  /*0700*/  LOP3.LUT R5, R5, 0x800000, RZ, 0xfc, !PT ;  /* 0x0080000005057812 */ /* 0x000fe200078efcff */
[----:B------:R-:W-:Y:S01]  /*0710*/  IMAD.MOV R7, RZ, RZ, -R9 ;  /* 0x000000ffff077224 */ /* 0x000fe200078e0a09 */
[----:B------:R-:W-:-:S02]  /*0720*/  FSETP.NEU.FTZ.AND P0, PT, R3, R6, PT ;  /* 0x000000060300720b */ /* 0x000fc40003f1d000 */
[----:B------:R-:W-:Y:S02]  /*0730*/  SHF.L.U32 R8, R5, R8, RZ ;  /* 0x0000000805087219 */ /* 0x000fe400000006ff */
[----:B------:R-:W-:Y:S02]  /*0740*/  SEL R6, R7, RZ, P2 ;  /* 0x000000ff07067207 */ /* 0x000fe40001000000 */
[----:B------:R-:W-:Y:S02]  /*0750*/  ISETP.NE.AND P1, PT, R8, RZ, P1 ;  /* 0x000000ff0800720c */ /* 0x000fe40000f25270 */
[----:B------:R-:W-:Y:S02]  /*0760*/  SHF.R.U32.HI R6, RZ, R6, R5 ;  /* 0x00000006ff067219 */ /* 0x000fe40000011605 */
[----:B------:R-:W-:Y:S02]  /*0770*/  PLOP3.LUT P0, PT, P0, P1, PT, 0xf8, 0x8f ;  /* 0x00000000008f781c */ /* 0x000fe40000703f70 */
[----:B------:R-:W-:-:S02]  /*0780*/  SHF.R.U32.HI R8, RZ, 0x1, R6 ;  /* 0x00000001ff087819 */ /* 0x000fc40000011606 */
[----:B------:R-:W-:-:S04]  /*0790*/  SEL R3, RZ, 0x1, !P0 ;  /* 0x00000001ff037807 */ /* 0x000fc80004000000 */
[----:B------:R-:W-:-:S04]  /*07a0*/  LOP3.LUT R3, R3, 0x1, R8, 0xf8, !PT ;  /* 0x0000000103037812 */ /* 0x000fc800078ef808 */
[----:B------:R-:W-:-:S05]  /*07b0*/  LOP3.LUT R3, R3, R6, RZ, 0xc0, !PT ;  /* 0x0000000603037212 */ /* 0x000fca00078ec0ff */
[----:B------:R-:W-:-:S05]  /*07c0*/  IMAD.IADD R3, R8, 0x1, R3 ;  /* 0x0000000108037824 */ /* 0x000fca00078e0203 */
[----:B------:R-:W-:Y:S01]  /*07d0*/  LOP3.LUT R0, R3, R0, RZ, 0xfc, !PT ;  /* 0x0000000003007212 */ /* 0x000fe200078efcff */
[----:B------:R-:W-:Y:S06]  /*07e0*/  BRA `(.L_x_238) ;  /* 0x0000000000107947 */ /* 0x000fec0003800000 */
.L_x_237:
[----:B------:R-:W-:-:S04]  /*07f0*/  LOP3.LUT R0, R0, 0x80000000, RZ, 0xc0, !PT ;  /* 0x8000000000007812 */ /* 0x000fc800078ec0ff */
[----:B------:R-:W-:Y:S01]  /*0800*/  LOP3.LUT R0, R0, 0x7f800000, RZ, 0xfc, !PT ;  /* 0x7f80000000007812 */ /* 0x000fe200078efcff */
[----:B------:R-:W-:Y:S06]  /*0810*/  BRA `(.L_x_238) ;  /* 0x0000000000047947 */ /* 0x000fec0003800000 */
.L_x_236:
[----:B------:R-:W-:-:S07]  /*0820*/  IMAD R0, R6, 0x800000, R0 ;  /* 0x0080000006007824 */ /* 0x000fce00078e0200 */
.L_x_238:
[----:B------:R-:W-:Y:S05]  /*0830*/  BSYNC.RECONVERGENT B2 ;  /* 0x0000000000027941 */ /* 0x000fea0003800200 */
.L_x_235:
[----:B------:R-:W-:Y:S05]  /*0840*/  BRA `(.L_x_239) ;  /* 0x0000000000207947 */ /* 0x000fea0003800000 */
.L_x_234:
[----:B------:R-:W-:-:S04]  /*0850*/  LOP3.LUT R0, R8, 0x80000000, R7, 0x48, !PT ;  /* 0x8000000008007812 */ /* 0x000fc800078e4807 */
[----:B------:R-:W-:Y:S01]  /*0860*/  LOP3.LUT R0, R0, 0x7f800000, RZ, 0xfc, !PT ;  /* 0x7f80000000007812 */ /* 0x000fe200078efcff */
[----:B------:R-:W-:Y:S06]  /*0870*/  BRA `(.L_x_239) ;  /* 0x0000000000147947 */ /* 0x000fec0003800000 */
.L_x_233:
[----:B------:R-:W-:Y:S01]  /*0880*/  LOP3.LUT R0, R8, 0x80000000, R7, 0x48, !PT ;  /* 0x8000000008007812 */ /* 0x000fe200078e4807 */
[----:B------:R-:W-:Y:S06]  /*0890*/  BRA `(.L_x_239) ;  /* 0x00000000000c7947 */ /* 0x000fec0003800000 */
.L_x_232:
[----:B------:R-:W0:Y:S01]  /*08a0*/  MUFU.RSQ R0, -QNAN ;  /* 0xffc0000000007908 */ /* 0x000e220000001400 */
[----:B------:R-:W-:Y:S05]  /*08b0*/  BRA `(.L_x_239) ;  /* 0x0000000000047947 */ /* 0x000fea0003800000 */
.L_x_231:
[----:B------:R-:W-:-:S07]  /*08c0*/  FADD.FTZ R0, R0, R3 ;  /* 0x0000000300007221 */ /* 0x000fce0000010000 */
.L_x_239:
[----:B------:R-:W-:Y:S05]  /*08d0*/  BSYNC.RECONVERGENT B1 ;  /* 0x0000000000017941 */ /* 0x000fea0003800200 */
.L_x_229:
[----:B------:R-:W-:-:S04]  /*08e0*/  IMAD.MOV.U32 R5, RZ, RZ, 0x0 ;  /* 0x00000000ff057424 */ /* 0x000fc800078e00ff */
[----:B0-----:R-:W-:Y:S05]  /*08f0*/  RET.REL.NODEC R4 `(compute_zscore_kernel) ;  /* 0xfffffff404c07950 */ /* 0x001fea0003c3ffff */
.L_x_240:
        /* <DEDUP_REMOVED lines=16> */
.L_x_646:


//--------------------- .text.compute_lof_kernel  --------------------------
	.section	.text.compute_lof_kernel,"ax",@progbits
	.align	128
        .global         compute_lof_kernel
        .type           compute_lof_kernel,@function
        .size           compute_lof_kernel,(.L_x_649 - compute_lof_kernel)
        .other          compute_lof_kernel,@"STO_CUDA_ENTRY STV_DEFAULT"
compute_lof_kernel:
.text.compute_lof_kernel:
[----:B------:R-:W0:Y:S01]  /*0000*/  LDC R1, c[0x0][0x37c] ;  /* 0x0000df00ff017b82 */ /* 0x000e220000000800 */
[----:B------:R-:W1:Y:S07]  /*0010*/  S2R R3, SR_TID.X ;  /* 0x0000000000037919 */ /* 0x000e6e0000002100 */
[----:B------:R-:W1:Y:S01]  /*0020*/  S2UR UR4, SR_CTAID.X ;  /* 0x00000000000479c3 */ /* 0x000e620000002500 */
[----:B------:R-:W2:Y:S01]  /*0030*/  LDCU UR5, c[0x0][0x3d8] ;  /* 0x00007b00ff0577ac */ /* 0x000ea20008000800 */
[----:B0-----:R-:W-:-:S06]  /*0040*/  VIADD R1, R1, 0xffffff80 ;  /* 0xffffff8001017836 */ /* 0x001fcc0000000000 */
[----:B------:R-:W1:Y:S02]  /*0050*/  LDC R0, c[0x0][0x360] ;  /* 0x0000d800ff007b82 */ /* 0x000e640000000800 */
[----:B-1----:R-:W-:-:S05]  /*0060*/  IMAD R0, R0, UR4, R3 ;  /* 0x0000000400007c24 */ /* 0x002fca000f8e0203 */
[----:B--2---:R-:W-:-:S13]  /*0070*/  ISETP.GE.AND P0, PT, R0, UR5, PT ;  /* 0x0000000500007c0c */ /* 0x004fda000bf06270 */
[----:B------:R-:W-:Y:S05]  /*0080*/  @P0 EXIT ;  /* 0x000000000000094d */ /* 0x000fea0003800000 */
[----:B------:R-:W0:Y:S01]  /*0090*/  LDC.64 R2, c[0x0][0x380] ;  /* 0x0000e000ff027b82 */ /* 0x000e220000000a00 */
[----:B------:R-:W1:Y:S01]  /*00a0*/  LDCU.64 UR6, c[0x0][0x358] ;  /* 0x00006b00ff0677ac */ /* 0x000e620008000a00 */
[----:B------:R-:W2:Y:S06]  /*00b0*/  LDCU UR4, c[0x0][0x3e4] ;  /* 0x00007c80ff0477ac */ /* 0x000eac0008000800 */
[----:B------:R-:W3:Y:S08]  /*00c0*/  LDC R12, c[0x0][0x3ec] ;  /* 0x0000fb00ff0c7b82 */ /* 0x000ef00000000800 */
[----:B------:R-:W4:Y:S01]  /*00d0*/  LDC.64 R8, c[0x0][0x388] ;  /* 0x0000e200ff087b82 */ /* 0x000f220000000a00 */
[----:B0-----:R-:W-:-:S07]  /*00e0*/  IMAD.WIDE R2, R0, 0x4, R2 ;  /* 0x0000000400027825 */ /* 0x001fce00078e0202 */
[----:B------:R-:W0:Y:S01]  /*00f0*/  LDC.64 R6, c[0x0][0x390] ;  /* 0x0000e400ff067b82 */ /* 0x000e220000000a00 */
[----:B-1----:R-:W2:Y:S01]  /*0100*/  LDG.E.CONSTANT R4, desc[UR6][R2.64] ;  /* 0x0000000602047981 */ /* 0x002ea2000c1e9900 */
[----:B---3--:R-:W1:Y:S01]  /*0110*/  MUFU.RCP R10, R12 ;  /* 0x0000000c000a7308 */ /* 0x008e620000001000 */
[----:B------:R-:W3:Y:S01]  /*0120*/  LDCU UR5, c[0x0][0x3e0] ;  /* 0x00007c00ff0577ac */ /* 0x000ee20008000800 */
[----:B----4-:R-:W-:-:S05]  /*0130*/  IMAD.WIDE R8, R0, 0x4, R8 ;  /* 0x0000000400087825 */ /* 0x010fca00078e0208 */
[----:B------:R4:W5:Y:S01]  /*0140*/  LDG.E.CONSTANT R5, desc[UR6][R8.64] ;  /* 0x0000000608057981 */ /* 0x000962000c1e9900 */
[----:B-1----:R-:W-:Y:S01]  /*0150*/  FFMA R11, R10, -R12, 1 ;  /* 0x3f8000000a0b7423 */ /* 0x002fe2000000080c */
[----:B0-----:R-:W-:-:S04]  /*0160*/  IMAD.WIDE R6, R0, 0x4, R6 ;  /* 0x0000000400067825 */ /* 0x001fc800078e0206 */
[----:B------:R-:W-:Y:S01]  /*0170*/  FFMA R10, R10, R11, R10 ;  /* 0x0000000b0a0a7223 */ /* 0x000fe2000000000a */
[----:B------:R-:W-:Y:S01]  /*0180*/  BSSY.RECONVERGENT B0, `(.L_x_241) ;  /* 0x000000e000007945 */ /* 0x000fe20003800200 */
[----:B------:R0:W5:Y:S01]  /*0190*/  LDG.E.CONSTANT R6, desc[UR6][R6.64] ;  /* 0x0000000606067981 */ /* 0x000162000c1e9900 */
[----:B--2---:R-:W-:-:S04]  /*01a0*/  FADD R3, R4, -UR4 ;  /* 0x8000000404037e21 */ /* 0x004fc80008000000 */
[----:B------:R-:W1:Y:S01]  /*01b0*/  FCHK P0, R3, R12 ;  /* 0x0000000c03007302 */ /* 0x000e620000000000 */
[----:B------:R-:W-:-:S04]  /*01c0*/  FFMA R2, R3, R10, RZ ;  /* 0x0000000a03027223 */ /* 0x000fc800000000ff */
[----:B----4-:R-:W-:-:S04]  /*01d0*/  FFMA R9, R2, -R12, R3 ;  /* 0x8000000c02097223 */ /* 0x010fc80000000003 */
[----:B0-----:R-:W-:Y:S01]  /*01e0*/  FFMA R7, R10, R9, R2 ;  /* 0x000000090a077223 */ /* 0x001fe20000000002 */
[----:B---3--:R-:W-:Y:S01]  /*01f0*/  IMAD.U32 R2, RZ, RZ, UR5 ;  /* 0x00000005ff027e24 */ /* 0x008fe2000f8e00ff */
[----:B-1----:R-:W-:Y:S06]  /*0200*/  @!P0 BRA `(.L_x_242) ;  /* 0x0000000000148947 */ /* 0x002fec0003800000 */
[----:B------:R-:W0:Y:S01]  /*0210*/  LDCU UR4, c[0x0][0x3ec] ;  /* 0x00007d80ff0477ac */ /* 0x000e220008000800 */
[----:B------:R-:W-:Y:S01]  /*0220*/  MOV R10, 0x250 ;  /* 0x00000250000a7802 */ /* 0x000fe20000000f00 */
[----:B0-----:R-:W-:-:S07]  /*0230*/  IMAD.U32 R20, RZ, RZ, UR4 ;  /* 0x00000004ff147e24 */ /* 0x001fce000f8e00ff */
[----:B-----5:R-:W-:Y:S05]  /*0240*/  CALL.REL.NOINC `($__internal_7_$__cuda_sm3x_div_rn_noftz_f32_slowpath) ;  /* 0x0000006400dc7944 */ /* 0x020fea0003c00000 */
[----:B------:R-:W-:-:S07]  /*0250*/  IMAD.MOV.U32 R7, RZ, RZ, R3 ;  /* 0x000000ffff077224 */ /* 0x000fce00078e0003 */
.L_x_242:
[----:B------:R-:W-:Y:S05]  /*0260*/  BSYNC.RECONVERGENT B0 ;  /* 0x0000000000007941 */ /* 0x000fea0003800200 */
.L_x_241:
[----:B------:R-:W0:Y:S01]  /*0270*/  LDC R11, c[0x0][0x3ec] ;  /* 0x0000fb00ff0b7b82 */ /* 0x000e220000000800 */
[----:B------:R-:W1:Y:S01]  /*0280*/  LDCU UR4, c[0x0][0x3e4] ;  /* 0x00007c80ff0477ac */ /* 0x000e620008000800 */
[----:B------:R-:W-:Y:S01]  /*0290*/  F2I.TRUNC.NTZ R7, R7 ;  /* 0x0000000700077305 */ /* 0x000fe2000020f100 */
[----:B------:R-:W-:Y:S01]  /*02a0*/  BSSY.RECONVERGENT B0, `(.L_x_243) ;  /* 0x0000010000007945 */ /* 0x000fe20003800200 */
[----:B-1---5:R-:W-:-:S06]  /*02b0*/  FADD R8, R5, -UR4 ;  /* 0x8000000405087e21 */ /* 0x022fcc0008000000 */
[----:B0-----:R-:W0:Y:S08]  /*02c0*/  MUFU.RCP R10, R11 ;  /* 0x0000000b000a7308 */ /* 0x001e300000001000 */
[----:B------:R-:W1:Y:S01]  /*02d0*/  FCHK P0, R8, R11 ;  /* 0x0000000b08007302 */ /* 0x000e620000000000 */
[----:B0-----:R-:W-:-:S04]  /*02e0*/  FFMA R3, R10, -R11, 1 ;  /* 0x3f8000000a037423 */ /* 0x001fc8000000080b */
[----:B------:R-:W-:-:S04]  /*02f0*/  FFMA R3, R10, R3, R10 ;  /* 0x000000030a037223 */ /* 0x000fc8000000000a */
[----:B------:R-:W-:-:S04]  /*0300*/  FFMA R9, R3, R8, RZ ;  /* 0x0000000803097223 */ /* 0x000fc800000000ff */
[----:B------:R-:W-:-:S04]  /*0310*/  FFMA R10, R9, -R11, R8 ;  /* 0x8000000b090a7223 */ /* 0x000fc80000000008 */
[----:B------:R-:W-:Y:S01]  /*0320*/  FFMA R9, R3, R10, R9 ;  /* 0x0000000a03097223 */ /* 0x000fe20000000009 */
[----:B-1----:R-:W-:Y:S06]  /*0330*/  @!P0 BRA `(.L_x_244) ;  /* 0x0000000000188947 */ /* 0x002fec0003800000 */
[----:B------:R-:W0:Y:S01]  /*0340*/  LDCU UR4, c[0x0][0x3ec] ;  /* 0x00007d80ff0477ac */ /* 0x000e220008000800 */
[----:B------:R-:W-:Y:S01]  /*0350*/  IMAD.MOV.U32 R3, RZ, RZ, R8 ;  /* 0x000000ffff037224 */ /* 0x000fe200078e0008 */
[----:B------:R-:W-:Y:S02]  /*0360*/  MOV R10, 0x390 ;  /* 0x00000390000a7802 */ /* 0x000fe40000000f00 */
[----:B0-----:R-:W-:-:S07]  /*0370*/  MOV R20, UR4 ;  /* 0x0000000400147c02 */ /* 0x001fce0008000f00 */
[----:B------:R-:W-:Y:S05]  /*0380*/  CALL.REL.NOINC `($__internal_7_$__cuda_sm3x_div_rn_noftz_f32_slowpath) ;  /* 0x00000064008c7944 */ /* 0x000fea0003c00000 */
[----:B------:R-:W-:-:S07]  /*0390*/  IMAD.MOV.U32 R9, RZ, RZ, R3 ;  /* 0x000000ffff097224 */ /* 0x000fce00078e0003 */
.L_x_244:
[----:B------:R-:W-:Y:S05]  /*03a0*/  BSYNC.RECONVERGENT B0 ;  /* 0x0000000000007941 */ /* 0x000fea0003800200 */
.L_x_243:
[----:B------:R-:W0:Y:S01]  /*03b0*/  LDC R13, c[0x0][0x3ec] ;  /* 0x0000fb00ff0d7b82 */ /* 0x000e220000000800 */
[----:B------:R-:W1:Y:S01]  /*03c0*/  LDCU UR4, c[0x0][0x3e4] ;  /* 0x00007c80ff0477ac */ /* 0x000e620008000800 */
[----:B------:R-:W-:Y:S01]  /*03d0*/  F2I.TRUNC.NTZ R8, R9 ;  /* 0x0000000900087305 */ /* 0x000fe2000020f100 */
[----:B------:R-:W-:Y:S01]  /*03e0*/  BSSY.RECONVERGENT B0, `(.L_x_245) ;  /* 0x0000010000007945 */ /* 0x000fe20003800200 */
[----:B-1----:R-:W-:-:S06]  /*03f0*/  FADD R10, R6, -UR4 ;  /* 0x80000004060a7e21 */ /* 0x002fcc0008000000 */
        /* <DEDUP_REMOVED lines=10> */
[----:B------:R-:W-:Y:S01]  /*04a0*/  MOV R10, 0x4d0 ;  /* 0x000004d0000a7802 */ /* 0x000fe20000000f00 */
[----:B0-----:R-:W-:-:S07]  /*04b0*/  IMAD.U32 R20, RZ, RZ, UR4 ;  /* 0x00000004ff147e24 */ /* 0x001fce000f8e00ff */
[----:B------:R-:W-:Y:S05]  /*04c0*/  CALL.REL.NOINC `($__internal_7_$__cuda_sm3x_div_rn_noftz_f32_slowpath) ;  /* 0x00000064003c7944 */ /* 0x000fea0003c00000 */
[----:B------:R-:W-:-:S07]  /*04d0*/  IMAD.MOV.U32 R12, RZ, RZ, R3 ;  /* 0x000000ffff0c7224 */ /* 0x000fce00078e0003 */
.L_x_246:
[----:B------:R-:W-:Y:S05]  /*04e0*/  BSYNC.RECONVERGENT B0 ;  /* 0x0000000000007941 */ /* 0x000fea0003800200 */
.L_x_245:
[----:B------:R-:W0:Y:S01]  /*04f0*/  LDCU UR4, c[0x0][0x3dc] ;  /* 0x00007b80ff0477ac */ /* 0x000e220008000800 */
[----:B------:R1:W2:Y:S01]  /*0500*/  F2I.TRUNC.NTZ R9, R12 ;  /* 0x0000000c00097305 */ /* 0x0002a2000020f100 */
[C---:B------:R-:W-:Y:S01]  /*0510*/  ISETP.GT.AND P0, PT, R8.reuse, -0x2, PT ;  /* 0xfffffffe0800780c */ /* 0x040fe20003f04270 */
[C---:B------:R-:W-:Y:S01]  /*0520*/  VIADD R10, R7.reuse, 0xffffffff ;  /* 0xffffffff070a7836 */ /* 0x040fe20000000000 */
[----:B------:R-:W0:Y:S01]  /*0530*/  LDCU UR5, c[0x0][0x3f0] ;  /* 0x00007e00ff0577ac */ /* 0x000e220008000800 */
[C---:B------:R-:W-:Y:S01]  /*0540*/  IADD3 R11, PT, PT, R7.reuse, 0x1, RZ ;  /* 0x00000001070b7810 */ /* 0x040fe20007ffe0ff */
[----:B------:R-:W-:Y:S01]  /*0550*/  VIADD R18, R8, 0x1 ;  /* 0x0000000108127836 */ /* 0x000fe20000000000 */
[C---:B------:R-:W-:Y:S01]  /*0560*/  ISETP.GT.AND P0, PT, R7.reuse, -0x1, P0 ;  /* 0xffffffff0700780c */ /* 0x040fe20000704270 */
[----:B------:R-:W3:Y:S01]  /*0570*/  LDCU UR8, c[0x0][0x3b8] ;  /* 0x00007700ff0877ac */ /* 0x000ee20008000800 */
[----:B------:R-:W-:Y:S02]  /*0580*/  IMAD.MOV.U32 R3, RZ, RZ, RZ ;  /* 0x000000ffff037224 */ /* 0x000fe400078e00ff */
[----:B------:R-:W-:Y:S01]  /*0590*/  IMAD.MOV.U32 R22, RZ, RZ, R1 ;  /* 0x000000ffff167224 */ /* 0x000fe200078e0001 */
[----:B0-----:R-:W-:Y:S01]  /*05a0*/  UISETP.LT.AND UP0, UPT, UR4, UR5, UPT ;  /* 0x000000050400728c */ /* 0x001fe2000bf01270 */
[----:B---3--:R-:W-:-:S03]  /*05b0*/  ISETP.LT.AND P0, PT, R7, UR8, P0 ;  /* 0x0000000807007c0c */ /* 0x008fc60008701270 */
[----:B------:R-:W-:-:S03]  /*05c0*/  USEL UR4, UR4, UR5, UP0 ;  /* 0x0000000504047287 */ /* 0x000fc60008000000 */
[----:B-12---:R-:W-:-:S09]  /*05d0*/  UMOV UR5, 0xffffffff ;  /* 0xffffffff00057882 */ /* 0x006fd20000000000 */
.L_x_517:
[----:B0-----:R-:W0:Y:S01]  /*05e0*/  LDCU UR8, c[0x0][0x3c0] ;  /* 0x00007800ff0877ac */ /* 0x001e220008000800 */
[----:B------:R-:W-:Y:S01]  /*05f0*/  VIADD R13, R9, UR5 ;  /* 0x00000005090d7c36 */ /* 0x000fe20008000000 */
[----:B----4-:R-:W-:Y:S01]  /*0600*/  VIMNMX R12, PT, PT, R7, R8, PT ;  /* 0x00000008070c7248 */ /* 0x010fe20003fe0100 */
[----:B------:R-:W-:Y:S01]  /*0610*/  BSSY.RECONVERGENT B1, `(.L_x_247) ;  /* 0x000009e000017945 */ /* 0x000fe20003800200 */
[----:B-1----:R-:W1:Y:S01]  /*0620*/  LDCU.64 UR10, c[0x0][0x3b8] ;  /* 0x00007700ff0a77ac */ /* 0x002e620008000a00 */
[----:B------:R-:W-:-:S04]  /*0630*/  UIADD3 UR5, UPT, UPT, UR5, 0x1, URZ ;  /* 0x0000000105057890 */ /* 0x000fc8000fffe0ff */
[----:B------:R-:W-:Y:S01]  /*0640*/  UISETP.NE.AND UP0, UPT, UR5, 0x2, UPT ;  /* 0x000000020500788c */ /* 0x000fe2000bf05270 */
[----:B0-----:R-:W-:Y:S02]  /*0650*/  ISETP.GE.AND P1, PT, R13, UR8, PT ;  /* 0x000000080d007c0c */ /* 0x001fe4000bf26270 */
[----:B-1----:R-:W-:Y:S01]  /*0660*/  ISETP.GT.AND P3, PT, R7, UR10, PT ;  /* 0x0000000a07007c0c */ /* 0x002fe2000bf64270 */
[C---:B------:R-:W-:Y:S01]  /*0670*/  IMAD R20, R13.reuse, UR11, R8 ;  /* 0x0000000b0d147c24 */ /* 0x040fe2000f8e0208 */
[----:B------:R-:W-:Y:S02]  /*0680*/  ISETP.GT.AND P1, PT, R13, -0x1, !P1 ;  /* 0xffffffff0d00780c */ /* 0x000fe40004f24270 */
[----:B------:R-:W-:Y:S01]  /*0690*/  ISETP.GT.AND P3, PT, R12, RZ, !P3 ;  /* 0x000000ff0c00720c */ /* 0x000fe20005f64270 */
[----:B------:R-:W-:Y:S01]  /*06a0*/  VIADD R24, R20, 0xffffffff ;  /* 0xffffffff14187836 */ /* 0x000fe20000000000 */
[----:B------:R-:W-:-:S04]  /*06b0*/  ISETP.LE.AND P2, PT, R8, UR11, P1 ;  /* 0x0000000b08007c0c */ /* 0x000fc80008f43270 */
[----:B------:R-:W-:-:S13]  /*06c0*/  PLOP3.LUT P3, PT, P3, P2, PT, 0x80, 0x8 ;  /* 0x000000000008781c */ /* 0x000fda0001f65070 */
[----:B--23--:R-:W-:Y:S05]  /*06d0*/  @!P3 BRA `(.L_x_248) ;  /* 0x000000080044b947 */ /* 0x00cfea0003800000 */
[----:B------:R-:W0:Y:S01]  /*06e0*/  LDC.64 R14, c[0x0][0x3a0] ;  /* 0x0000e800ff0e7b82 */ /* 0x000e220000000a00 */
[----:B------:R-:W-:-:S07]  /*06f0*/  IMAD R17, R24, UR10, R10 ;  /* 0x0000000a18117c24 */ /* 0x000fce000f8e020a */
[----:B------:R-:W1:Y:S01]  /*0700*/  LDC.64 R12, c[0x0][0x3a8] ;  /* 0x0000ea00ff0c7b82 */ /* 0x000e620000000a00 */
[----:B0-----:R-:W-:-:S05]  /*0710*/  IMAD.WIDE R14, R17, 0x4, R14 ;  /* 0x00000004110e7825 */ /* 0x001fca00078e020e */
[----:B------:R-:W2:Y:S01]  /*0720*/  LDG.E.CONSTANT R19, desc[UR6][R14.64] ;  /* 0x000000060e137981 */ /* 0x000ea2000c1e9900 */
[----:B-1----:R-:W-:-:S05]  /*0730*/  IMAD.WIDE R12, R17, 0x4, R12 ;  /* 0x00000004110c7825 */ /* 0x002fca00078e020c */
[----:B------:R-:W2:Y:S01]  /*0740*/  LDG.E.CONSTANT R26, desc[UR6][R12.64] ;  /* 0x000000060c1a7981 */ /* 0x000ea2000c1e9900 */
[----:B------:R-:W-:-:S04]  /*0750*/  ISETP.GE.AND P3, PT, R3, UR4, PT ;  /* 0x0000000403007c0c */ /* 0x000fc8000bf66270 */
[----:B--2---:R-:W-:-:S13]  /*0760*/  ISETP.GE.OR P3, PT, R19, R26, P3 ;  /* 0x0000001a1300720c */ /* 0x004fda0001f66670 */
[----:B------:R-:W-:Y:S05]  /*0770*/  @P3 BRA `(.L_x_248) ;  /* 0x00000008001c3947 */ /* 0x000fea0003800000 */
.L_x_276:
[----:B0-----:R-:W0:Y:S02]  /*0780*/  LDC.64 R12, c[0x0][0x398] ;  /* 0x0000e600ff0c7b82 */ /* 0x001e240000000a00 */
[----:B0-----:R-:W-:-:S05]  /*0790*/  IMAD.WIDE R12, R19, 0x4, R12 ;  /* 0x00000004130c7825 */ /* 0x001fca00078e020c */
[----:B------:R-:W2:Y:S01]  /*07a0*/  LDG.E.CONSTANT R21, desc[UR6][R12.64] ;  /* 0x000000060c157981 */ /* 0x000ea2000c1e9900 */
[----:B------:R-:W-:Y:S01]  /*07b0*/  BSSY.RECONVERGENT B0, `(.L_x_249) ;  /* 0x000007f000007945 */ /* 0x000fe20003800200 */
[----:B--2---:R-:W-:-:S13]  /*07c0*/  ISETP.NE.AND P3, PT, R21, R0, PT ;  /* 0x000000001500720c */ /* 0x004fda0003f65270 */
[----:B------:R-:W-:Y:S05]  /*07d0*/  @!P3 BRA `(.L_x_250) ;  /* 0x0000000400f0b947 */ /* 0x000fea0003800000 */
[----:B------:R-:W0:Y:S08]  /*07e0*/  LDC.64 R12, c[0x0][0x388] ;  /* 0x0000e200ff0c7b82 */ /* 0x000e300000000a00 */
[----:B------:R-:W1:Y:S08]  /*07f0*/  LDC.64 R14, c[0x0][0x380] ;  /* 0x0000e000ff0e7b82 */ /* 0x000e700000000a00 */
[----:B------:R-:W2:Y:S01]  /*0800*/  LDC.64 R16, c[0x0][0x390] ;  /* 0x0000e400ff107b82 */ /* 0x000ea20000000a00 */
[----:B0-----:R-:W-:-:S06]  /*0810*/  IMAD.WIDE R12, R21, 0x4, R12 ;  /* 0x00000004150c7825 */ /* 0x001fcc00078e020c */
[----:B------:R-:W3:Y:S01]  /*0820*/  LDG.E.CONSTANT R12, desc[UR6][R12.64] ;  /* 0x000000060c0c7981 */ /* 0x000ee2000c1e9900 */
[----:B-1----:R-:W-:-:S06]  /*0830*/  IMAD.WIDE R14, R21, 0x4, R14 ;  /* 0x00000004150e7825 */ /* 0x002fcc00078e020e */
[----:B------:R-:W4:Y:S01]  /*0840*/  LDG.E.CONSTANT R15, desc[UR6][R14.64] ;  /* 0x000000060e0f7981 */ /* 0x000f22000c1e9900 */
[----:B--2---:R-:W-:-:S06]  /*0850*/  IMAD.WIDE R16, R21, 0x4, R16 ;  /* 0x0000000415107825 */ /* 0x004fcc00078e0210 */
[----:B------:R-:W2:Y:S01]  /*0860*/  LDG.E.CONSTANT R17, desc[UR6][R16.64] ;  /* 0x0000000610117981 */ /* 0x000ea2000c1e9900 */
[----:B------:R-:W-:Y:S01]  /*0870*/  BSSY.RECONVERGENT B2, `(.L_x_251) ;  /* 0x0000012000027945 */ /* 0x000fe20003800200 */
[----:B---3--:R-:W-:-:S04]  /*0880*/  FADD R23, R5, -R12 ;  /* 0x8000000c05177221 */ /* 0x008fc80000000000 */
[----:B------:R-:W-:Y:S01]  /*0890*/  FMUL R28, R23, R23 ;  /* 0x00000017171c7220 */ /* 0x000fe20000400000 */
        /* <DEDUP_REMOVED lines=8> */
[----:B------:R-:W-:-:S07]  /*0920*/  MOV R14, 0x940 ;  /* 0x00000940000e7802 */ /* 0x000fce0000000f00 */
[----:B-1----:R-:W-:Y:S05]  /*0930*/  CALL.REL.NOINC `($__internal_6_$__cuda_sm20_sqrt_rn_f32_slowpath) ;  /* 0x0000005c00c87944 */ /* 0x002fea0003c00000 */
[----:B------:R-:W-:Y:S05]  /*0940*/  BRA `(.L_x_253) ;  /* 0x0000000000107947 */ /* 0x000fea0003800000 */
.L_x_252:
[----:B-1----:R-:W-:Y:S01]  /*0950*/  FMUL.FTZ R15, R12, R13 ;  /* 0x0000000d0c0f7220 */ /* 0x002fe20000410000 */
[----:B------:R-:W-:-:S03]  /*0960*/  FMUL.FTZ R13, R13, 0.5 ;  /* 0x3f0000000d0d7820 */ /* 0x000fc60000410000 */
[----:B------:R-:W-:-:S04]  /*0970*/  FFMA R12, -R15, R15, R12 ;  /* 0x0000000f0f0c7223 */ /* 0x000fc8000000010c */
[----:B------:R-:W-:-:S07]  /*0980*/  FFMA R15, R12, R13, R15 ;  /* 0x0000000d0c0f7223 */ /* 0x000fce000000000f */
.L_x_253:
[----:B------:R-:W-:Y:S05]  /*0990*/  BSYNC.RECONVERGENT B2 ;  /* 0x0000000000027941 */ /* 0x000fea0003800200 */
.L_x_251:
[----:B------:R-:W0:Y:S01]  /*09a0*/  LDCU UR8, c[0x0][0x3e0] ;  /* 0x00007c00ff0877ac */ /* 0x000e220008000800 */
[----:B------:R-:W-:-:S04]  /*09b0*/  FSETP.GT.AND P3, PT, R15, RZ, PT ;  /* 0x000000ff0f00720b */ /* 0x000fc80003f64000 */
[----:B0-----:R-:W-:-:S13]  /*09c0*/  FSETP.GTU.OR P3, PT, R15, UR8, !P3 ;  /* 0x000000080f007c0b */ /* 0x001fda000df6c400 */
[----:B------:R-:W-:Y:S05]  /*09d0*/  @P3 BRA `(.L_x_250) ;  /* 0x0000000400703947 */ /* 0x000fea0003800000 */
[----:B------:R-:W-:Y:S01]  /*09e0*/  ISETP.GE.AND P3, PT, R3, 0x1, PT ;  /* 0x000000010300780c */ /* 0x000fe20003f66270 */
[----:B------:R-:W-:Y:S01]  /*09f0*/  BSSY.RECONVERGENT B2, `(.L_x_254) ;  /* 0x000000f000027945 */ /* 0x000fe20003800200 */
[----:B------:R-:W-:-:S11]  /*0a00*/  IMAD.MOV.U32 R14, RZ, RZ, R3 ;  /* 0x000000ffff0e7224 */ /* 0x000fd600078e0003 */
[----:B------:R-:W-:Y:S05]  /*0a10*/  @!P3 BRA `(.L_x_255) ;  /* 0x000000000030b947 */ /* 0x000fea0003800000 */
[----:B------:R-:W-:Y:S02]  /*0a20*/  IMAD.MOV R13, RZ, RZ, -R3 ;  /* 0x000000ffff0d7224 */ /* 0x000fe400078e0a03 */
[----:B------:R-:W-:Y:S02]  /*0a30*/  IMAD.MOV.U32 R14, RZ, RZ, RZ ;  /* 0x000000ffff0e7224 */ /* 0x000fe400078e00ff */
[----:B------:R-:W-:-:S07]  /*0a40*/  IMAD.MOV.U32 R12, RZ, RZ, R1 ;  /* 0x000000ffff0c7224 */ /* 0x000fce00078e0001 */
.L_x_256:
[----:B------:R-:W2:Y:S02]  /*0a50*/  LDL R16, [R12] ;  /* 0x000000000c107983 */ /* 0x000ea40000100800 */
[----:B--2---:R-:W-:-:S13]  /*0a60*/  FSETP.GEU.AND P3, PT, R15, R16, PT ;  /* 0x000000100f00720b */ /* 0x004fda0003f6e000 */
[----:B------:R-:W-:Y:S05]  /*0a70*/  @!P3 BRA `(.L_x_255) ;  /* 0x000000000018b947 */ /* 0x000fea0003800000 */
[----:B------:R-:W-:Y:S01]  /*0a80*/  VIADD R13, R13, 0x1 ;  /* 0x000000010d0d7836 */ /* 0x000fe20000000000 */
[----:B------:R-:W-:Y:S01]  /*0a90*/  IADD3 R14, PT, PT, R14, 0x1, RZ ;  /* 0x000000010e0e7810 */ /* 0x000fe20007ffe0ff */
[----:B------:R-:W-:-:S03]  /*0aa0*/  VIADD R12, R12, 0x4 ;  /* 0x000000040c0c7836 */ /* 0x000fc60000000000 */
[----:B------:R-:W-:-:S13]  /*0ab0*/  ISETP.NE.AND P3, PT, R13, RZ, PT ;  /* 0x000000ff0d00720c */ /* 0x000fda0003f65270 */
[----:B------:R-:W-:Y:S05]  /*0ac0*/  @P3 BRA `(.L_x_256) ;  /* 0xfffffffc00e03947 */ /* 0x000fea000383ffff */
[----:B------:R-:W-:-:S07]  /*0ad0*/  IMAD.MOV.U32 R14, RZ, RZ, R3 ;  /* 0x000000ffff0e7224 */ /* 0x000fce00078e0003 */
.L_x_255:
[----:B------:R-:W-:Y:S05]  /*0ae0*/  BSYNC.RECONVERGENT B2 ;  /* 0x0000000000027941 */ /* 0x000fea0003800200 */
.L_x_254:
[----:B------:R-:W-:Y:S01]  /*0af0*/  ISETP.GT.AND P3, PT, R3, R14, PT ;  /* 0x0000000e0300720c */ /* 0x000fe20003f64270 */
[----:B------:R-:W-:-:S12]  /*0b00*/  BSSY.RECONVERGENT B2, `(.L_x_257) ;  /* 0x0000045000027945 */ /* 0x000fd80003800200 */
[----:B------:R-:W-:Y:S05]  /*0b10*/  @!P3 BRA `(.L_x_258) ;  /* 0x00000004000cb947 */ /* 0x000fea0003800000 */
[----:B------:R-:W-:Y:S01]  /*0b20*/  IMAD.IADD R12, R3, 0x1, -R14 ;  /* 0x00000001030c7824 */ /* 0x000fe200078e0a0e */
[----:B------:R-:W-:Y:S01]  /*0b30*/  BSSY.RECONVERGENT B3, `(.L_x_259) ;  /* 0x000001f000037945 */ /* 0x000fe20003800200 */
[----:B------:R-:W-:-:S03]  /*0b40*/  IMAD.MOV.U32 R13, RZ, RZ, R3 ;  /* 0x000000ffff0d7224 */ /* 0x000fc600078e0003 */
[----:B------:R-:W-:-:S13]  /*0b50*/  LOP3.LUT P3, R16, R12, 0x3, RZ, 0xc0, !PT ;  /* 0x000000030c107812 */ /* 0x000fda000786c0ff */
[----:B------:R-:W-:Y:S05]  /*0b60*/  @!P3 BRA `(.L_x_260) ;  /* 0x00000000006cb947 */ /* 0x000fea0003800000 */
[----:B------:R-:W0:Y:S01]  /*0b70*/  LDC R28, c[0x0][0x3dc] ;  /* 0x0000f700ff1c7b82 */ /* 0x000e220000000800 */
[----:B------:R-:W-:Y:S01]  /*0b80*/  BSSY.RECONVERGENT B4, `(.L_x_261) ;  /* 0x0000007000047945 */ /* 0x000fe20003800200 */
[----:B------:R-:W-:Y:S02]  /*0b90*/  ISETP.NE.AND P4, PT, R16, 0x1, PT ;  /* 0x000000011000780c */ /* 0x000fe40003f85270 */
[C---:B------:R-:W-:Y:S02]  /*0ba0*/  LEA R12, R3.reuse, R22, 0x2 ;  /* 0x00000016030c7211 */ /* 0x040fe400078e10ff */
[----:B0-----:R-:W-:-:S13]  /*0bb0*/  ISETP.GE.AND P3, PT, R3, R28, PT ;  /* 0x0000001c0300720c */ /* 0x001fda0003f66270 */
[----:B------:R-:W-:Y:S05]  /*0bc0*/  @P3 BRA `(.L_x_262) ;  /* 0x0000000000083947 */ /* 0x000fea0003800000 */
[----:B------:R-:W2:Y:S04]  /*0bd0*/  LDL R13, [R12+-0x4] ;  /* 0xfffffc000c0d7983 */ /* 0x000ea80000100800 */
[----:B--2---:R0:W-:Y:S02]  /*0be0*/  STL [R12], R13 ;  /* 0x0000000d0c007387 */ /* 0x0041e40000100800 */
.L_x_262:
[----:B------:R-:W-:Y:S05]  /*0bf0*/  BSYNC.RECONVERGENT B4 ;  /* 0x0000000000047941 */ /* 0x000fea0003800200 */
.L_x_261:
[----:B0-----:R-:W-:Y:S01]  /*0c00*/  VIADD R13, R3, 0xffffffff ;  /* 0xffffffff030d7836 */ /* 0x001fe20000000000 */
[----:B------:R-:W-:Y:S06]  /*0c10*/  @!P4 BRA `(.L_x_260) ;  /* 0x000000000040c947 */ /* 0x000fec0003800000 */
[----:B------:R-:W-:Y:S01]  /*0c20*/  ISETP.GT.AND P3, PT, R3, R28, PT ;  /* 0x0000001c0300720c */ /* 0x000fe20003f64270 */
[----:B------:R-:W-:Y:S01]  /*0c30*/  BSSY.RECONVERGENT B4, `(.L_x_263) ;  /* 0x0000005000047945 */ /* 0x000fe20003800200 */
[----:B------:R-:W-:-:S11]  /*0c40*/  ISETP.NE.AND P4, PT, R16, 0x2, PT ;  /* 0x000000021000780c */ /* 0x000fd60003f85270 */
[----:B------:R-:W-:Y:S05]  /*0c50*/  @P3 BRA `(.L_x_264) ;  /* 0x0000000000083947 */ /* 0x000fea0003800000 */
[----:B------:R-:W2:Y:S04]  /*0c60*/  LDL R13, [R12+-0x8] ;  /* 0xfffff8000c0d7983 */ /* 0x000ea80000100800 */
[----:B--2---:R0:W-:Y:S02]  /*0c70*/  STL [R12+-0x4], R13 ;  /* 0xfffffc0d0c007387 */ /* 0x0041e40000100800 */
.L_x_264:
[----:B------:R-:W-:Y:S05]  /*0c80*/  BSYNC.RECONVERGENT B4 ;  /* 0x0000000000047941 */ /* 0x000fea0003800200 */
.L_x_263:
[----:B0-----:R-:W-:Y:S01]  /*0c90*/  VIADD R13, R3, 0xfffffffe ;  /* 0xfffffffe030d7836 */ /* 0x001fe20000000000 */
[----:B------:R-:W-:Y:S06]  /*0ca0*/  @!P4 BRA `(.L_x_260) ;  /* 0x00000000001cc947 */ /* 0x000fec0003800000 */
[----:B------:R-:W-:Y:S01]  /*0cb0*/  ISETP.GE.AND P3, PT, R13, R28, PT ;  /* 0x0000001c0d00720c */ /* 0x000fe20003f66270 */
[----:B------:R-:W-:-:S12]  /*0cc0*/  BSSY.RECONVERGENT B4, `(.L_x_265) ;  /* 0x0000004000047945 */ /* 0x000fd80003800200 */
[----:B------:R-:W-:Y:S05]  /*0cd0*/  @P3 BRA `(.L_x_266) ;  /* 0x0000000000083947 */ /* 0x000fea0003800000 */
[----:B------:R-:W2:Y:S04]  /*0ce0*/  LDL R13, [R12+-0xc] ;  /* 0xfffff4000c0d7983 */ /* 0x000ea80000100800 */
[----:B--2---:R0:W-:Y:S02]  /*0cf0*/  STL [R12+-0x8], R13 ;  /* 0xfffff80d0c007387 */ /* 0x0041e40000100800 */
.L_x_266:
[----:B------:R-:W-:Y:S05]  /*0d00*/  BSYNC.RECONVERGENT B4 ;  /* 0x0000000000047941 */ /* 0x000fea0003800200 */
.L_x_265:
[----:B0-----:R-:W-:-:S07]  /*0d10*/  VIADD R13, R3, 0xfffffffd ;  /* 0xfffffffd030d7836 */ /* 0x001fce0000000000 */
.L_x_260:
[----:B------:R-:W-:Y:S05]  /*0d20*/  BSYNC.RECONVERGENT B3 ;  /* 0x0000000000037941 */ /* 0x000fea0003800200 */
.L_x_259:
[----:B------:R-:W-:-:S05]  /*0d30*/  IMAD.IADD R12, R14, 0x1, -R3 ;  /* 0x000000010e0c7824 */ /* 0x000fca00078e0a03 */
[----:B------:R-:W-:-:S13]  /*0d40*/  ISETP.GT.U32.AND P3, PT, R12, -0x4, PT ;  /* 0xfffffffc0c00780c */ /* 0x000fda0003f64070 */
[----:B------:R-:W-:Y:S05]  /*0d50*/  @P3 BRA `(.L_x_258) ;  /* 0x00000000007c3947 */ /* 0x000fea0003800000 */
.L_x_275:
[----:B0123--:R-:W0:Y:S01]  /*0d60*/  LDC R17, c[0x0][0x3dc] ;  /* 0x0000f700ff117b82 */ /* 0x00fe220000000800 */
[C---:B------:R-:W-:Y:S01]  /*0d70*/  IADD3 R12, PT, PT, R13.reuse, -0x2, RZ ;  /* 0xfffffffe0d0c7810 */ /* 0x040fe20007ffe0ff */
[C---:B------:R-:W-:Y:S01]  /*0d80*/  VIADD R16, R13.reuse, 0xfffffffd ;  /* 0xfffffffd0d107836 */ /* 0x040fe20000000000 */
[----:B------:R-:W-:Y:S01]  /*0d90*/  BSSY.RECONVERGENT B3, `(.L_x_267) ;  /* 0x0000009000037945 */ /* 0x000fe20003800200 */
[CC--:B0-----:R-:W-:Y:S02]  /*0da0*/  ISETP.GE.AND P3, PT, R13.reuse, R17.reuse, PT ;  /* 0x000000110d00720c */ /* 0x0c1fe40003f66270 */
[-C--:B------:R-:W-:Y:S01]  /*0db0*/  ISETP.GE.AND P5, PT, R12, R17.reuse, PT ;  /* 0x000000110c00720c */ /* 0x080fe20003fa6270 */
[C---:B------:R-:W-:Y:S01]  /*0dc0*/  IMAD R12, R13.reuse, 0x4, R22 ;  /* 0x000000040d0c7824 */ /* 0x040fe200078e0216 */
[-C--:B------:R-:W-:Y:S02]  /*0dd0*/  ISETP.GE.AND P6, PT, R16, R17.reuse, PT ;  /* 0x000000111000720c */ /* 0x080fe40003fc6270 */
[----:B------:R-:W-:-:S07]  /*0de0*/  ISETP.GT.AND P4, PT, R13, R17, PT ;  /* 0x000000110d00720c */ /* 0x000fce0003f84270 */
[----:B------:R-:W-:Y:S06]  /*0df0*/  @P3 BRA `(.L_x_268) ;  /* 0x0000000000083947 */ /* 0x000fec0003800000 */
[----:B------:R-:W2:Y:S04]  /*0e00*/  LDL R17, [R12+-0x4] ;  /* 0xfffffc000c117983 */ /* 0x000ea80000100800 */
[----:B--2---:R0:W-:Y:S02]  /*0e10*/  STL [R12], R17 ;  /* 0x000000110c007387 */ /* 0x0041e40000100800 */
.L_x_268:
[----:B------:R-:W-:Y:S05]  /*0e20*/  BSYNC.RECONVERGENT B3 ;  /* 0x0000000000037941 */ /* 0x000fea0003800200 */
.L_x_267:
[----:B------:R-:W-:Y:S04]  /*0e30*/  BSSY.RECONVERGENT B3, `(.L_x_269) ;  /* 0x0000004000037945 */ /* 0x000fe80003800200 */
[----:B------:R-:W-:Y:S05]  /*0e40*/  @P4 BRA `(.L_x_270) ;  /* 0x0000000000084947 */ /* 0x000fea0003800000 */
[----:B0-----:R-:W2:Y:S04]  /*0e50*/  LDL R17, [R12+-0x8] ;  /* 0xfffff8000c117983 */ /* 0x001ea80000100800 */
[----:B--2---:R1:W-:Y:S02]  /*0e60*/  STL [R12+-0x4], R17 ;  /* 0xfffffc110c007387 */ /* 0x0043e40000100800 */
.L_x_270:
[----:B------:R-:W-:Y:S05]  /*0e70*/  BSYNC.RECONVERGENT B3 ;  /* 0x0000000000037941 */ /* 0x000fea0003800200 */
.L_x_269:
[----:B------:R-:W-:Y:S04]  /*0e80*/  BSSY.RECONVERGENT B3, `(.L_x_271) ;  /* 0x0000004000037945 */ /* 0x000fe80003800200 */
[----:B------:R-:W-:Y:S05]  /*0e90*/  @P5 BRA `(.L_x_272) ;  /* 0x0000000000085947 */ /* 0x000fea0003800000 */
[----:B01----:R-:W2:Y:S04]  /*0ea0*/  LDL R17, [R12+-0xc] ;  /* 0xfffff4000c117983 */ /* 0x003ea80000100800 */
[----:B--2---:R2:W-:Y:S02]  /*0eb0*/  STL [R12+-0x8], R17 ;  /* 0xfffff8110c007387 */ /* 0x0045e40000100800 */
.L_x_272:
[----:B------:R-:W-:Y:S05]  /*0ec0*/  BSYNC.RECONVERGENT B3 ;  /* 0x0000000000037941 */ /* 0x000fea0003800200 */
.L_x_271:
[----:B------:R-:W-:Y:S04]  /*0ed0*/  BSSY.RECONVERGENT B3, `(.L_x_273) ;  /* 0x0000004000037945 */ /* 0x000fe80003800200 */
[----:B------:R-:W-:Y:S05]  /*0ee0*/  @P6 BRA `(.L_x_274) ;  /* 0x0000000000086947 */ /* 0x000fea0003800000 */
[----:B012---:R-:W2:Y:S04]  /*0ef0*/  LDL R17, [R12+-0x10] ;  /* 0xfffff0000c117983 */ /* 0x007ea80000100800 */
[----:B--2---:R3:W-:Y:S02]  /*0f00*/  STL [R12+-0xc], R17 ;  /* 0xfffff4110c007387 */ /* 0x0047e40000100800 */
.L_x_274:
[----:B------:R-:W-:Y:S05]  /*0f10*/  BSYNC.RECONVERGENT B3 ;  /* 0x0000000000037941 */ /* 0x000fea0003800200 */
.L_x_273:
[----:B------:R-:W-:-:S05]  /*0f20*/  VIADD R13, R13, 0xfffffffc ;  /* 0xfffffffc0d0d7836 */ /* 0x000fca0000000000 */
[----:B------:R-:W-:-:S13]  /*0f30*/  ISETP.GT.AND P3, PT, R13, R14, PT ;  /* 0x0000000e0d00720c */ /* 0x000fda0003f64270 */
[----:B------:R-:W-:Y:S05]  /*0f40*/  @P3 BRA `(.L_x_275) ;  /* 0xfffffffc00843947 */ /* 0x000fea000383ffff */
.L_x_258:
[----:B------:R-:W-:Y:S05]  /*0f50*/  BSYNC.RECONVERGENT B2 ;  /* 0x0000000000027941 */ /* 0x000fea0003800200 */
.L_x_257:
[----:B------:R-:W-:-:S13]  /*0f60*/  ISETP.GE.AND P3, PT, R14, UR4, PT ;  /* 0x000000040e007c0c */ /* 0x000fda000bf66270 */
[----:B0123--:R-:W-:Y:S01]  /*0f70*/  @!P3 IMAD R12, R14, 0x4, R22 ;  /* 0x000000040e0cb824 */ /* 0x00ffe200078e0216 */
[----:B------:R-:W-:-:S04]  /*0f80*/  @!P3 IADD3 R3, PT, PT, R3, 0x1, RZ ;  /* 0x000000010303b810 */ /* 0x000fc80007ffe0ff */
[----:B------:R0:W-:Y:S03]  /*0f90*/  @!P3 STL [R12], R15 ;  /* 0x0000000f0c00b387 */ /* 0x0001e60000100800 */
.L_x_250:
[----:B------:R-:W-:Y:S05]  /*0fa0*/  BSYNC.RECONVERGENT B0 ;  /* 0x0000000000007941 */ /* 0x000fea0003800200 */
.L_x_249:
[----:B------:R-:W-:Y:S01]  /*0fb0*/  VIADD R19, R19, 0x1 ;  /* 0x0000000113137836 */ /* 0x000fe20000000000 */
[----:B------:R-:W-:-:S04]  /*0fc0*/  ISETP.LT.AND P4, PT, R3, UR4, PT ;  /* 0x0000000403007c0c */ /* 0x000fc8000bf81270 */
[----:B------:R-:W-:-:S13]  /*0fd0*/  ISETP.GE.AND P3, PT, R19, R26, PT ;  /* 0x0000001a1300720c */ /* 0x000fda0003f66270 */
[----:B------:R-:W-:Y:S05]  /*0fe0*/  @!P3 BRA P4, `(.L_x_276) ;  /* 0xfffffff400e4b947 */ /* 0x000fea000203ffff */
.L_x_248:
[----:B------:R-:W-:Y:S05]  /*0ff0*/  BSYNC.RECONVERGENT B1 ;  /* 0x0000000000017941 */ /* 0x000fea0003800200 */
.L_x_247:
[----:B------:R-:W1:Y:S01]  /*1000*/  LDCU UR8, c[0x0][0x3b8] ;  /* 0x00007700ff0877ac */ /* 0x000e620008000800 */
[----:B------:R-:W-:Y:S01]  /*1010*/  ISETP.GT.AND P3, PT, R8, RZ, PT ;  /* 0x000000ff0800720c */ /* 0x000fe20003f64270 */
[----:B------:R-:W-:Y:S03]  /*1020*/  BSSY.RECONVERGENT B1, `(.L_x_277) ;  /* 0x0000093000017945 */ /* 0x000fe60003800200 */
[----:B------:R-:W-:-:S04]  /*1030*/  ISETP.GT.AND P3, PT, R7, -0x1, P3 ;  /* 0xffffffff0700780c */ /* 0x000fc80001f64270 */
[----:B-1----:R-:W-:-:S04]  /*1040*/  ISETP.LT.AND P3, PT, R7, UR8, P3 ;  /* 0x0000000807007c0c */ /* 0x002fc80009f61270 */
[----:B------:R-:W-:-:S13]  /*1050*/  PLOP3.LUT P3, PT, P3, P2, PT, 0x80, 0x8 ;  /* 0x000000000008781c */ /* 0x000fda0001f65070 */
[----:B------:R-:W-:Y:S05]  /*1060*/  @!P3 BRA `(.L_x_278) ;  /* 0x000000080038b947 */ /* 0x000fea0003800000 */
[----:B0-----:R-:W0:Y:S01]  /*1070*/  LDC.64 R14, c[0x0][0x3a0] ;  /* 0x0000e800ff0e7b82 */ /* 0x001e220000000a00 */
        /* <DEDUP_REMOVED lines=9> */
.L_x_306:
[----:B0---4-:R-:W0:Y:S02]  /*1110*/  LDC.64 R12, c[0x0][0x398] ;  /* 0x0000e600ff0c7b82 */ /* 0x011e240000000a00 */
[----:B0-----:R-:W-:-:S05]  /*1120*/  IMAD.WIDE R12, R26, 0x4, R12 ;  /* 0x000000041a0c7825 */ /* 0x001fca00078e020c */
[----:B--2---:R-:W2:Y:S01]  /*1130*/  LDG.E.CONSTANT R21, desc[UR6][R12.64] ;  /* 0x000000060c157981 */ /* 0x004ea2000c1e9900 */
[----:B------:R-:W-:Y:S01]  /*1140*/  BSSY.RECONVERGENT B0, `(.L_x_279) ;  /* 0x000007c000007945 */ /* 0x000fe20003800200 */
[----:B--2---:R-:W-:-:S13]  /*1150*/  ISETP.NE.AND P3, PT, R21, R0, PT ;  /* 0x000000001500720c */ /* 0x004fda0003f65270 */
[----:B-1-3--:R-:W-:Y:S05]  /*1160*/  @!P3 BRA `(.L_x_280) ;  /* 0x0000000400e4b947 */ /* 0x00afea0003800000 */
        /* <DEDUP_REMOVED lines=15> */
[----:B------:R-:W-:-:S04]  /*1260*/  FFMA R12, R23, R23, R28 ;  /* 0x00000017170c7223 */ /* 0x000fc8000000001c */
[----:B------:R-:W-:Y:S01]  /*1270*/  VIADD R21, R12, 0xf3000000 ;  /* 0xf30000000c157836 */ /* 0x000fe20000000000 */
[----:B------:R0:W1:Y:S04]  /*1280*/  MUFU.RSQ R17, R12 ;  /* 0x0000000c00117308 */ /* 0x0000680000001400 */
[----:B------:R-:W-:-:S13]  /*1290*/  ISETP.GT.U32.AND P3, PT, R21, 0x727fffff, PT ;  /* 0x727fffff1500780c */ /* 0x000fda0003f64070 */
[----:B01----:R-:W-:Y:S05]  /*12a0*/  @!P3 BRA `(.L_x_282) ;  /* 0x00000000000cb947 */ /* 0x003fea0003800000 */
[----:B------:R-:W-:-:S07]  /*12b0*/  MOV R14, 0x12d0 ;  /* 0x000012d0000e7802 */ /* 0x000fce0000000f00 */
[----:B------:R-:W-:Y:S05]  /*12c0*/  CALL.REL.NOINC `($__internal_6_$__cuda_sm20_sqrt_rn_f32_slowpath) ;  /* 0x0000005400647944 */ /* 0x000fea0003c00000 */
[----:B------:R-:W-:Y:S05]  /*12d0*/  BRA `(.L_x_283) ;  /* 0x0000000000107947 */ /* 0x000fea0003800000 */
.L_x_282:
[----:B------:R-:W-:Y:S01]  /*12e0*/  FMUL.FTZ R15, R12, R17 ;  /* 0x000000110c0f7220 */ /* 0x000fe20000410000 */
[----:B------:R-:W-:-:S03]  /*12f0*/  FMUL.FTZ R13, R17, 0.5 ;  /* 0x3f000000110d7820 */ /* 0x000fc60000410000 */
[----:B------:R-:W-:-:S04]  /*1300*/  FFMA R12, -R15, R15, R12 ;  /* 0x0000000f0f0c7223 */ /* 0x000fc8000000010c */
[----:B------:R-:W-:-:S07]  /*1310*/  FFMA R15, R12, R13, R15 ;  /* 0x0000000d0c0f7223 */ /* 0x000fce000000000f */
.L_x_283:
[----:B------:R-:W-:Y:S05]  /*1320*/  BSYNC.RECONVERGENT B2 ;  /* 0x0000000000027941 */ /* 0x000fea0003800200 */
.L_x_281:
        /* <DEDUP_REMOVED lines=8> */
[----:B------:R-:W-:-:S07]  /*13b0*/  IMAD.MOV.U32 R12, RZ, RZ, RZ ;  /* 0x000000ffff0c7224 */ /* 0x000fce00078e00ff */
.L_x_286:
[----:B------:R-:W-:-:S05]  /*13c0*/  LEA R13, R12, R22, 0x2 ;  /* 0x000000160c0d7211 */ /* 0x000fca00078e10ff */
[----:B------:R-:W2:Y:S02]  /*13d0*/  LDL R14, [R13] ;  /* 0x000000000d0e7983 */ /* 0x000ea40000100800 */
[----:B--2---:R-:W-:-:S13]  /*13e0*/  FSETP.GEU.AND P3, PT, R15, R14, PT ;  /* 0x0000000e0f00720b */ /* 0x004fda0003f6e000 */
[----:B------:R-:W-:Y:S05]  /*13f0*/  @!P3 BRA `(.L_x_285) ;  /* 0x000000000010b947 */ /* 0x000fea0003800000 */
[----:B------:R-:W-:-:S05]  /*1400*/  VIADD R12, R12, 0x1 ;  /* 0x000000010c0c7836 */ /* 0x000fca0000000000 */
[----:B------:R-:W-:-:S13]  /*1410*/  ISETP.NE.AND P3, PT, R12, R3, PT ;  /* 0x000000030c00720c */ /* 0x000fda0003f65270 */
[----:B------:R-:W-:Y:S05]  /*1420*/  @P3 BRA `(.L_x_286) ;  /* 0xfffffffc00e43947 */ /* 0x000fea000383ffff */
[----:B------:R-:W-:-:S07]  /*1430*/  IMAD.MOV.U32 R12, RZ, RZ, R3 ;  /* 0x000000ffff0c7224 */ /* 0x000fce00078e0003 */
.L_x_285:
[----:B------:R-:W-:Y:S05]  /*1440*/  BSYNC.RECONVERGENT B2 ;  /* 0x0000000000027941 */ /* 0x000fea0003800200 */
.L_x_284:
[----:B------:R-:W-:Y:S01]  /*1450*/  ISETP.GT.AND P3, PT, R3, R12, PT ;  /* 0x0000000c0300720c */ /* 0x000fe20003f64270 */
[----:B------:R-:W-:-:S12]  /*1460*/  BSSY.RECONVERGENT B2, `(.L_x_287) ;  /* 0x0000045000027945 */ /* 0x000fd80003800200 */
[----:B------:R-:W-:Y:S05]  /*1470*/  @!P3 BRA `(.L_x_288) ;  /* 0x00000004000cb947 */ /* 0x000fea0003800000 */
[----:B------:R-:W-:Y:S01]  /*1480*/  IMAD.IADD R13, R3, 0x1, -R12 ;  /* 0x00000001030d7824 */ /* 0x000fe200078e0a0c */
[----:B------:R-:W-:Y:S04]  /*1490*/  BSSY.RECONVERGENT B3, `(.L_x_289) ;  /* 0x000001f000037945 */ /* 0x000fe80003800200 */
[----:B------:R-:W-:Y:S01]  /*14a0*/  LOP3.LUT P3, R14, R13, 0x3, RZ, 0xc0, !PT ;  /* 0x000000030d0e7812 */ /* 0x000fe2000786c0ff */
[----:B------:R-:W-:-:S12]  /*14b0*/  IMAD.MOV.U32 R13, RZ, RZ, R3 ;  /* 0x000000ffff0d7224 */ /* 0x000fd800078e0003 */
        /* <DEDUP_REMOVED lines=9> */
.L_x_292:
[----:B------:R-:W-:Y:S05]  /*1550*/  BSYNC.RECONVERGENT B4 ;  /* 0x0000000000047941 */ /* 0x000fea0003800200 */
.L_x_291:
        /* <DEDUP_REMOVED lines=8> */
.L_x_294:
[----:B------:R-:W-:Y:S05]  /*15e0*/  BSYNC.RECONVERGENT B4 ;  /* 0x0000000000047941 */ /* 0x000fea0003800200 */
.L_x_293:
[----:B0-----:R-:W-:Y:S01]  /*15f0*/  VIADD R13, R3, 0xfffffffe ;  /* 0xfffffffe030d7836 */ /* 0x001fe20000000000 */
[----:B------:R-:W-:Y:S06]  /*1600*/  @!P3 BRA `(.L_x_290) ;  /* 0x00000000001cb947 */ /* 0x000fec0003800000 */
[----:B------:R-:W-:Y:S01]  /*1610*/  ISETP.GE.AND P3, PT, R13, R16, PT ;  /* 0x000000100d00720c */ /* 0x000fe20003f66270 */
[----:B------:R-:W-:-:S12]  /*1620*/  BSSY.RECONVERGENT B4, `(.L_x_295) ;  /* 0x0000004000047945 */ /* 0x000fd80003800200 */
[----:B------:R-:W-:Y:S05]  /*1630*/  @P3 BRA `(.L_x_296) ;  /* 0x0000000000083947 */ /* 0x000fea0003800000 */
[----:B------:R-:W2:Y:S04]  /*1640*/  LDL R13, [R28+-0xc] ;  /* 0xfffff4001c0d7983 */ /* 0x000ea80000100800 */
[----:B--2---:R0:W-:Y:S02]  /*1650*/  STL [R28+-0x8], R13 ;  /* 0xfffff80d1c007387 */ /* 0x0041e40000100800 */
.L_x_296:
[----:B------:R-:W-:Y:S05]  /*1660*/  BSYNC.RECONVERGENT B4 ;  /* 0x0000000000047941 */ /* 0x000fea0003800200 */
.L_x_295:
[----:B0-----:R-:W-:-:S07]  /*1670*/  VIADD R13, R3, 0xfffffffd ;  /* 0xfffffffd030d7836 */ /* 0x001fce0000000000 */
.L_x_290:
[----:B------:R-:W-:Y:S05]  /*1680*/  BSYNC.RECONVERGENT B3 ;  /* 0x0000000000037941 */ /* 0x000fea0003800200 */
.L_x_289:
[----:B------:R-:W-:-:S05]  /*1690*/  IMAD.IADD R14, R12, 0x1, -R3 ;  /* 0x000000010c0e7824 */ /* 0x000fca00078e0a03 */
[----:B------:R-:W-:-:S13]  /*16a0*/  ISETP.GT.U32.AND P3, PT, R14, -0x4, PT ;  /* 0xfffffffc0e00780c */ /* 0x000fda0003f64070 */
[----:B------:R-:W-:Y:S05]  /*16b0*/  @P3 BRA `(.L_x_288) ;  /* 0x00000000007c3947 */ /* 0x000fea0003800000 */
.L_x_305:
        /* <DEDUP_REMOVED lines=12> */
.L_x_298:
[----:B------:R-:W-:Y:S05]  /*1780*/  BSYNC.RECONVERGENT B3 ;  /* 0x0000000000037941 */ /* 0x000fea0003800200 */
.L_x_297:
[----:B------:R-:W-:Y:S04]  /*1790*/  BSSY.RECONVERGENT B3, `(.L_x_299) ;  /* 0x0000004000037945 */ /* 0x000fe80003800200 */
[----:B------:R-:W-:Y:S05]  /*17a0*/  @P4 BRA `(.L_x_300) ;  /* 0x0000000000084947 */ /* 0x000fea0003800000 */
[----:B0-----:R-:W2:Y:S04]  /*17b0*/  LDL R17, [R14+-0x8] ;  /* 0xfffff8000e117983 */ /* 0x001ea80000100800 */
[----:B--2---:R1:W-:Y:S02]  /*17c0*/  STL [R14+-0x4], R17 ;  /* 0xfffffc110e007387 */ /* 0x0043e40000100800 */
.L_x_300:
[----:B------:R-:W-:Y:S05]  /*17d0*/  BSYNC.RECONVERGENT B3 ;  /* 0x0000000000037941 */ /* 0x000fea0003800200 */
.L_x_299:
[----:B------:R-:W-:Y:S04]  /*17e0*/  BSSY.RECONVERGENT B3, `(.L_x_301) ;  /* 0x0000004000037945 */ /* 0x000fe80003800200 */
[----:B------:R-:W-:Y:S05]  /*17f0*/  @P5 BRA `(.L_x_302) ;  /* 0x0000000000085947 */ /* 0x000fea0003800000 */
[----:B01----:R-:W2:Y:S04]  /*1800*/  LDL R17, [R14+-0xc] ;  /* 0xfffff4000e117983 */ /* 0x003ea80000100800 */
[----:B--2---:R2:W-:Y:S02]  /*1810*/  STL [R14+-0x8], R17 ;  /* 0xfffff8110e007387 */ /* 0x0045e40000100800 */
.L_x_302:
[----:B------:R-:W-:Y:S05]  /*1820*/  BSYNC.RECONVERGENT B3 ;  /* 0x0000000000037941 */ /* 0x000fea0003800200 */
.L_x_301:
[----:B------:R-:W-:Y:S04]  /*1830*/  BSSY.RECONVERGENT B3, `(.L_x_303) ;  /* 0x0000004000037945 */ /* 0x000fe80003800200 */
[----:B------:R-:W-:Y:S05]  /*1840*/  @P6 BRA `(.L_x_304) ;  /* 0x0000000000086947 */ /* 0x000fea0003800000 */
[----:B012---:R-:W2:Y:S04]  /*1850*/  LDL R17, [R14+-0x10] ;  /* 0xfffff0000e117983 */ /* 0x007ea80000100800 */
[----:B--2---:R3:W-:Y:S02]  /*1860*/  STL [R14+-0xc], R17 ;  /* 0xfffff4110e007387 */ /* 0x0047e40000100800 */
.L_x_304:
[----:B------:R-:W-:Y:S05]  /*1870*/  BSYNC.RECONVERGENT B3 ;  /* 0x0000000000037941 */ /* 0x000fea0003800200 */
.L_x_303:
[----:B------:R-:W-:-:S05]  /*1880*/  VIADD R13, R13, 0xfffffffc ;  /* 0xfffffffc0d0d7836 */ /* 0x000fca0000000000 */
[----:B------:R-:W-:-:S13]  /*1890*/  ISETP.GT.AND P3, PT, R13, R12, PT ;  /* 0x0000000c0d00720c */ /* 0x000fda0003f64270 */
[----:B------:R-:W-:Y:S05]  /*18a0*/  @P3 BRA `(.L_x_305) ;  /* 0xfffffffc00843947 */ /* 0x000fea000383ffff */
.L_x_288:
[----:B------:R-:W-:Y:S05]  /*18b0*/  BSYNC.RECONVERGENT B2 ;  /* 0x0000000000027941 */ /* 0x000fea0003800200 */
.L_x_287:
[----:B------:R-:W-:-:S13]  /*18c0*/  ISETP.GE.AND P3, PT, R12, UR4, PT ;  /* 0x000000040c007c0c */ /* 0x000fda000bf66270 */
[----:B------:R-:W-:Y:S01]  /*18d0*/  @!P3 IMAD R12, R12, 0x4, R22 ;  /* 0x000000040c0cb824 */ /* 0x000fe200078e0216 */
[----:B------:R-:W-:-:S04]  /*18e0*/  @!P3 IADD3 R3, PT, PT, R3, 0x1, RZ ;  /* 0x000000010303b810 */ /* 0x000fc80007ffe0ff */
[----:B------:R4:W-:Y:S03]  /*18f0*/  @!P3 STL [R12], R15 ;  /* 0x0000000f0c00b387 */ /* 0x0009e60000100800 */
.L_x_280:
[----:B------:R-:W-:Y:S05]  /*1900*/  BSYNC.RECONVERGENT B0 ;  /* 0x0000000000007941 */ /* 0x000fea0003800200 */
.L_x_279:
[----:B------:R-:W-:Y:S01]  /*1910*/  VIADD R26, R26, 0x1 ;  /* 0x000000011a1a7836 */ /* 0x000fe20000000000 */
[----:B------:R-:W-:-:S04]  /*1920*/  ISETP.LT.AND P4, PT, R3, UR4, PT ;  /* 0x0000000403007c0c */ /* 0x000fc8000bf81270 */
[----:B------:R-:W-:-:S13]  /*1930*/  ISETP.GE.AND P3, PT, R26, R19, PT ;  /* 0x000000131a00720c */ /* 0x000fda0003f66270 */
[----:B------:R-:W-:Y:S05]  /*1940*/  @!P3 BRA P4, `(.L_x_306) ;  /* 0xfffffff400f0b947 */ /* 0x000fea000203ffff */
.L_x_278:
[----:B------:R-:W-:Y:S05]  /*1950*/  BSYNC.RECONVERGENT B1 ;  /* 0x0000000000017941 */ /* 0x000fea0003800200 */
.L_x_277:
[----:B------:R-:W5:Y:S01]  /*1960*/  LDCU UR8, c[0x0][0x3b8] ;  /* 0x00007700ff0877ac */ /* 0x000f620008000800 */
[----:B------:R-:W-:Y:S01]  /*1970*/  ISETP.GT.AND P3, PT, R8, RZ, PT ;  /* 0x000000ff0800720c */ /* 0x000fe20003f64270 */
[----:B------:R-:W-:Y:S03]  /*1980*/  BSSY.RECONVERGENT B1, `(.L_x_307) ;  /* 0x0000093000017945 */ /* 0x000fe60003800200 */
[----:B------:R-:W-:-:S04]  /*1990*/  ISETP.GT.AND P3, PT, R7, -0x2, P3 ;  /* 0xfffffffe0700780c */ /* 0x000fc80001f64270 */
[----:B-----5:R-:W-:-:S04]  /*19a0*/  ISETP.LT.AND P3, PT, R11, UR8, P3 ;  /* 0x000000080b007c0c */ /* 0x020fc80009f61270 */
[----:B------:R-:W-:-:S13]  /*19b0*/  PLOP3.LUT P3, PT, P3, P2, PT, 0x80, 0x8 ;  /* 0x000000000008781c */ /* 0x000fda0001f65070 */
[----:B------:R-:W-:Y:S05]  /*19c0*/  @!P3 BRA `(.L_x_308) ;  /* 0x000000080038b947 */ /* 0x000fea0003800000 */
[----:B01234-:R-:W0:Y:S01]  /*19d0*/  LDC.64 R14, c[0x0][0x3a0] ;  /* 0x0000e800ff0e7b82 */ /* 0x01fe220000000a00 */
        /* <DEDUP_REMOVED lines=9> */
.L_x_336:
        /* <DEDUP_REMOVED lines=29> */
.L_x_312:
[----:B------:R-:W-:Y:S01]  /*1c40*/  FMUL.FTZ R15, R12, R23 ;  /* 0x000000170c0f7220 */ /* 0x000fe20000410000 */
[----:B------:R-:W-:-:S03]  /*1c50*/  FMUL.FTZ R13, R23, 0.5 ;  /* 0x3f000000170d7820 */ /* 0x000fc60000410000 */
[----:B------:R-:W-:-:S04]  /*1c60*/  FFMA R12, -R15, R15, R12 ;  /* 0x0000000f0f0c7223 */ /* 0x000fc8000000010c */
[----:B------:R-:W-:-:S07]  /*1c70*/  FFMA R15, R12, R13, R15 ;  /* 0x0000000d0c0f7223 */ /* 0x000fce000000000f */
.L_x_313:
[----:B------:R-:W-:Y:S05]  /*1c80*/  BSYNC.RECONVERGENT B2 ;  /* 0x0000000000027941 */ /* 0x000fea0003800200 */
.L_x_311:
        /* <DEDUP_REMOVED lines=9> */
.L_x_316:
        /* <DEDUP_REMOVED lines=8> */
.L_x_315:
[----:B------:R-:W-:Y:S05]  /*1da0*/  BSYNC.RECONVERGENT B2 ;  /* 0x0000000000027941 */ /* 0x000fea0003800200 */
.L_x_314:
        /* <DEDUP_REMOVED lines=16> */
.L_x_322:
[----:B------:R-:W-:Y:S05]  /*1eb0*/  BSYNC.RECONVERGENT B4 ;  /* 0x0000000000047941 */ /* 0x000fea0003800200 */
.L_x_321:
        /* <DEDUP_REMOVED lines=8> */
.L_x_324:
[----:B------:R-:W-:Y:S05]  /*1f40*/  BSYNC.RECONVERGENT B4 ;  /* 0x0000000000047941 */ /* 0x000fea0003800200 */
.L_x_323:
[----:B0-----:R-:W-:Y:S01]  /*1f50*/  VIADD R13, R3, 0xfffffffe ;  /* 0xfffffffe030d7836 */ /* 0x001fe20000000000 */
[----:B------:R-:W-:Y:S06]  /*1f60*/  @!P2 BRA `(.L_x_320) ;  /* 0x00000000001ca947 */ /* 0x000fec0003800000 */
[----:B------:R-:W-:Y:S01]  /*1f70*/  ISETP.GE.AND P2, PT, R13, R16, PT ;  /* 0x000000100d00720c */ /* 0x000fe20003f46270 */
[----:B------:R-:W-:-:S12]  /*1f80*/  BSSY.RECONVERGENT B4, `(.L_x_325) ;  /* 0x0000004000047945 */ /* 0x000fd80003800200 */
[----:B------:R-:W-:Y:S05]  /*1f90*/  @P2 BRA `(.L_x_326) ;  /* 0x0000000000082947 */ /* 0x000fea0003800000 */
[----:B------:R-:W2:Y:S04]  /*1fa0*/  LDL R13, [R26+-0xc] ;  /* 0xfffff4001a0d7983 */ /* 0x000ea80000100800 */
[----:B--2---:R0:W-:Y:S02]  /*1fb0*/  STL [R26+-0x8], R13 ;  /* 0xfffff80d1a007387 */ /* 0x0041e40000100800 */
.L_x_326:
[----:B------:R-:W-:Y:S05]  /*1fc0*/  BSYNC.RECONVERGENT B4 ;  /* 0x0000000000047941 */ /* 0x000fea0003800200 */
.L_x_325:
[----:B0-----:R-:W-:-:S07]  /*1fd0*/  VIADD R13, R3, 0xfffffffd ;  /* 0xfffffffd030d7836 */ /* 0x001fce0000000000 */
.L_x_320:
[----:B------:R-:W-:Y:S05]  /*1fe0*/  BSYNC.RECONVERGENT B3 ;  /* 0x0000000000037941 */ /* 0x000fea0003800200 */
.L_x_319:
[----:B------:R-:W0:Y:S01]  /*1ff0*/  LDC R21, c[0x0][0x3dc] ;  /* 0x0000f700ff157b82 */ /* 0x000e220000000800 */
[----:B------:R-:W-:-:S05]  /*2000*/  IMAD.IADD R14, R12, 0x1, -R3 ;  /* 0x000000010c0e7824 */ /* 0x000fca00078e0a03 */
[----:B------:R-:W-:-:S13]  /*2010*/  ISETP.GT.U32.AND P2, PT, R14, -0x4, PT ;  /* 0xfffffffc0e00780c */ /* 0x000fda0003f44070 */
[----:B------:R-:W-:Y:S05]  /*2020*/  @P2 BRA `(.L_x_318) ;  /* 0x0000000000782947 */ /* 0x000fea0003800000 */
.L_x_335:
[CC--:B0-----:R-:W-:Y:S01]  /*2030*/  ISETP.GE.AND P2, PT, R13.reuse, R21.reuse, PT ;  /* 0x000000150d00720c */ /* 0x0c1fe20003f46270 */
[C---:B------:R-:W-:Y:S01]  /*2040*/  VIADD R16, R13.reuse, 0xfffffffd ;  /* 0xfffffffd0d107836 */ /* 0x040fe20000000000 */
[C---:B-123--:R-:W-:Y:S01]  /*2050*/  IADD3 R14, PT, PT, R13.reuse, -0x2, RZ ;  /* 0xfffffffe0d0e7810 */ /* 0x04efe20007ffe0ff */
[----:B------:R-:W-:Y:S01]  /*2060*/  BSSY.RECONVERGENT B3, `(.L_x_327) ;  /* 0x0000008000037945 */ /* 0x000fe20003800200 */
[CC--:B------:R-:W-:Y:S02]  /*2070*/  ISETP.GT.AND P3, PT, R13.reuse, R21.reuse, PT ;  /* 0x000000150d00720c */ /* 0x0c0fe40003f64270 */
[-C--:B------:R-:W-:Y:S01]  /*2080*/  ISETP.GE.AND P4, PT, R14, R21.reuse, PT ;  /* 0x000000150e00720c */ /* 0x080fe20003f86270 */
[----:B------:R-:W-:Y:S01]  /*2090*/  IMAD R14, R13, 0x4, R22 ;  /* 0x000000040d0e7824 */ /* 0x000fe200078e0216 */
[----:B------:R-:W-:-:S05]  /*20a0*/  ISETP.GE.AND P5, PT, R16, R21, PT ;  /* 0x000000151000720c */ /* 0x000fca0003fa6270 */
[----:B------:R-:W-:Y:S08]  /*20b0*/  @P2 BRA `(.L_x_328) ;  /* 0x0000000000082947 */ /* 0x000ff00003800000 */
[----:B------:R-:W2:Y:S04]  /*20c0*/  LDL R17, [R14+-0x4] ;  /* 0xfffffc000e117983 */ /* 0x000ea80000100800 */
[----:B--2---:R0:W-:Y:S02]  /*20d0*/  STL [R14], R17 ;  /* 0x000000110e007387 */ /* 0x0041e40000100800 */
.L_x_328:
[----:B------:R-:W-:Y:S05]  /*20e0*/  BSYNC.RECONVERGENT B3 ;  /* 0x0000000000037941 */ /* 0x000fea0003800200 */
.L_x_327:
[----:B------:R-:W-:Y:S04]  /*20f0*/  BSSY.RECONVERGENT B3, `(.L_x_329) ;  /* 0x0000004000037945 */ /* 0x000fe80003800200 */
[----:B------:R-:W-:Y:S05]  /*2100*/  @P3 BRA `(.L_x_330) ;  /* 0x0000000000083947 */ /* 0x000fea0003800000 */
[----:B0-----:R-:W2:Y:S04]  /*2110*/  LDL R17, [R14+-0x8] ;  /* 0xfffff8000e117983 */ /* 0x001ea80000100800 */
[----:B--2---:R1:W-:Y:S02]  /*2120*/  STL [R14+-0x4], R17 ;  /* 0xfffffc110e007387 */ /* 0x0043e40000100800 */
.L_x_330:
[----:B------:R-:W-:Y:S05]  /*2130*/  BSYNC.RECONVERGENT B3 ;  /* 0x0000000000037941 */ /* 0x000fea0003800200 */
.L_x_329:
[----:B------:R-:W-:Y:S04]  /*2140*/  BSSY.RECONVERGENT B3, `(.L_x_331) ;  /* 0x0000004000037945 */ /* 0x000fe80003800200 */
[----:B------:R-:W-:Y:S05]  /*2150*/  @P4 BRA `(.L_x_332) ;  /* 0x0000000000084947 */ /* 0x000fea0003800000 */
[----:B01----:R-:W2:Y:S04]  /*2160*/  LDL R17, [R14+-0xc] ;  /* 0xfffff4000e117983 */ /* 0x003ea80000100800 */
[----:B--2---:R2:W-:Y:S02]  /*2170*/  STL [R14+-0x8], R17 ;  /* 0xfffff8110e007387 */ /* 0x0045e40000100800 */
.L_x_332:
[----:B------:R-:W-:Y:S05]  /*2180*/  BSYNC.RECONVERGENT B3 ;  /* 0x0000000000037941 */ /* 0x000fea0003800200 */
.L_x_331:
[----:B------:R-:W-:Y:S04]  /*2190*/  BSSY.RECONVERGENT B3, `(.L_x_333) ;  /* 0x0000004000037945 */ /* 0x000fe80003800200 */
[----:B------:R-:W-:Y:S05]  /*21a0*/  @P5 BRA `(.L_x_334) ;  /* 0x0000000000085947 */ /* 0x000fea0003800000 */
[----:B012---:R-:W2:Y:S04]  /*21b0*/  LDL R17, [R14+-0x10] ;  /* 0xfffff0000e117983 */ /* 0x007ea80000100800 */
[----:B--2---:R3:W-:Y:S02]  /*21c0*/  STL [R14+-0xc], R17 ;  /* 0xfffff4110e007387 */ /* 0x0047e40000100800 */
.L_x_334:
[----:B------:R-:W-:Y:S05]  /*21d0*/  BSYNC.RECONVERGENT B3 ;  /* 0x0000000000037941 */ /* 0x000fea0003800200 */
.L_x_333:
[----:B------:R-:W-:-:S05]  /*21e0*/  VIADD R13, R13, 0xfffffffc ;  /* 0xfffffffc0d0d7836 */ /* 0x000fca0000000000 */
[----:B------:R-:W-:-:S13]  /*21f0*/  ISETP.GT.AND P2, PT, R13, R12, PT ;  /* 0x0000000c0d00720c */ /* 0x000fda0003f44270 */
[----:B------:R-:W-:Y:S05]  /*2200*/  @P2 BRA `(.L_x_335) ;  /* 0xfffffffc00882947 */ /* 0x000fea000383ffff */
.L_x_318:
[----:B------:R-:W-:Y:S05]  /*2210*/  BSYNC.RECONVERGENT B2 ;  /* 0x0000000000027941 */ /* 0x000fea0003800200 */
.L_x_317:
[----:B------:R-:W-:-:S13]  /*2220*/  ISETP.GE.AND P2, PT, R12, UR4, PT ;  /* 0x000000040c007c0c */ /* 0x000fda000bf46270 */
[----:B------:R-:W-:Y:S01]  /*2230*/  @!P2 IMAD R12, R12, 0x4, R22 ;  /* 0x000000040c0ca824 */ /* 0x000fe200078e0216 */
[----:B------:R-:W-:-:S04]  /*2240*/  @!P2 IADD3 R3, PT, PT, R3, 0x1, RZ ;  /* 0x000000010303a810 */ /* 0x000fc80007ffe0ff */
[----:B------:R4:W-:Y:S03]  /*2250*/  @!P2 STL [R12], R15 ;  /* 0x0000000f0c00a387 */ /* 0x0009e60000100800 */
.L_x_310:
[----:B------:R-:W-:Y:S05]  /*2260*/  BSYNC.RECONVERGENT B0 ;  /* 0x0000000000007941 */ /* 0x000fea0003800200 */
.L_x_309:
[----:B------:R-:W-:Y:S01]  /*2270*/  VIADD R24, R24, 0x1 ;  /* 0x0000000118187836 */ /* 0x000fe20000000000 */
[----:B------:R-:W-:-:S04]  /*2280*/  ISETP.LT.AND P3, PT, R3, UR4, PT ;  /* 0x0000000403007c0c */ /* 0x000fc8000bf61270 */
[----:B------:R-:W-:-:S13]  /*2290*/  ISETP.GE.AND P2, PT, R24, R19, PT ;  /* 0x000000131800720c */ /* 0x000fda0003f46270 */
[----:B------:R-:W-:Y:S05]  /*22a0*/  @!P2 BRA P3, `(.L_x_336) ;  /* 0xfffffff400f0a947 */ /* 0x000fea000183ffff */
.L_x_308:
[----:B------:R-:W-:Y:S05]  /*22b0*/  BSYNC.RECONVERGENT B1 ;  /* 0x0000000000017941 */ /* 0x000fea0003800200 */
.L_x_307:
[----:B------:R-:W5:Y:S01]  /*22c0*/  LDCU.64 UR8, c[0x0][0x3b8] ;  /* 0x00007700ff0877ac */ /* 0x000f620008000a00 */
[C---:B------:R-:W-:Y:S01]  /*22d0*/  ISETP.GT.AND P2, PT, R8.reuse, -0x1, PT ;  /* 0xffffffff0800780c */ /* 0x040fe20003f44270 */
[----:B------:R-:W-:Y:S03]  /*22e0*/  BSSY.RECONVERGENT B1, `(.L_x_337) ;  /* 0x0000094000017945 */ /* 0x000fe60003800200 */
[C---:B------:R-:W-:Y:S02]  /*22f0*/  ISETP.GT.AND P3, PT, R7.reuse, RZ, P2 ;  /* 0x000000ff0700720c */ /* 0x040fe40001764270 */
[----:B-----5:R-:W-:Y:S02]  /*2300*/  ISETP.LT.AND P2, PT, R8, UR9, P1 ;  /* 0x0000000908007c0c */ /* 0x020fe40008f41270 */
[----:B------:R-:W-:-:S04]  /*2310*/  ISETP.LE.AND P3, PT, R7, UR8, P3 ;  /* 0x0000000807007c0c */ /* 0x000fc80009f63270 */
        /* <DEDUP_REMOVED lines=12> */
.L_x_366:
        /* <DEDUP_REMOVED lines=29> */
.L_x_342:
[----:B------:R-:W-:Y:S01]  /*25b0*/  FMUL.FTZ R15, R12, R23 ;  /* 0x000000170c0f7220 */ /* 0x000fe20000410000 */
[----:B------:R-:W-:-:S03]  /*25c0*/  FMUL.FTZ R13, R23, 0.5 ;  /* 0x3f000000170d7820 */ /* 0x000fc60000410000 */
[----:B------:R-:W-:-:S04]  /*25d0*/  FFMA R12, -R15, R15, R12 ;  /* 0x0000000f0f0c7223 */ /* 0x000fc8000000010c */
[----:B------:R-:W-:-:S07]  /*25e0*/  FFMA R15, R12, R13, R15 ;  /* 0x0000000d0c0f7223 */ /* 0x000fce000000000f */
.L_x_343:
[----:B------:R-:W-:Y:S05]  /*25f0*/  BSYNC.RECONVERGENT B2 ;  /* 0x0000000000027941 */ /* 0x000fea0003800200 */
.L_x_341:
        /* <DEDUP_REMOVED lines=9> */
.L_x_346:
        /* <DEDUP_REMOVED lines=8> */
.L_x_345:
[----:B------:R-:W-:Y:S05]  /*2710*/  BSYNC.RECONVERGENT B2 ;  /* 0x0000000000027941 */ /* 0x000fea0003800200 */
.L_x_344:
        /* <DEDUP_REMOVED lines=16> */
.L_x_352:
[----:B------:R-:W-:Y:S05]  /*2820*/  BSYNC.RECONVERGENT B4 ;  /* 0x0000000000047941 */ /* 0x000fea0003800200 */
.L_x_351:
        /* <DEDUP_REMOVED lines=8> */
.L_x_354:
[----:B------:R-:W-:Y:S05]  /*28b0*/  BSYNC.RECONVERGENT B4 ;  /* 0x0000000000047941 */ /* 0x000fea0003800200 */
.L_x_353:
[----:B0-----:R-:W-:Y:S01]  /*28c0*/  VIADD R13, R3, 0xfffffffe ;  /* 0xfffffffe030d7836 */ /* 0x001fe20000000000 */
[----:B------:R-:W-:Y:S06]  /*28d0*/  @!P3 BRA `(.L_x_350) ;  /* 0x00000000001cb947 */ /* 0x000fec0003800000 */
[----:B------:R-:W-:Y:S01]  /*28e0*/  ISETP.GE.AND P3, PT, R13, R16, PT ;  /* 0x000000100d00720c */ /* 0x000fe20003f66270 */
[----:B------:R-:W-:-:S12]  /*28f0*/  BSSY.RECONVERGENT B4, `(.L_x_355) ;  /* 0x0000004000047945 */ /* 0x000fd80003800200 */
[----:B------:R-:W-:Y:S05]  /*2900*/  @P3 BRA `(.L_x_356) ;  /* 0x0000000000083947 */ /* 0x000fea0003800000 */
[----:B------:R-:W2:Y:S04]  /*2910*/  LDL R13, [R26+-0xc] ;  /* 0xfffff4001a0d7983 */ /* 0x000ea80000100800 */
[----:B--2---:R0:W-:Y:S02]  /*2920*/  STL [R26+-0x8], R13 ;  /* 0xfffff80d1a007387 */ /* 0x0041e40000100800 */
.L_x_356:
[----:B------:R-:W-:Y:S05]  /*2930*/  BSYNC.RECONVERGENT B4 ;  /* 0x0000000000047941 */ /* 0x000fea0003800200 */
.L_x_355:
[----:B0-----:R-:W-:-:S07]  /*2940*/  VIADD R13, R3, 0xfffffffd ;  /* 0xfffffffd030d7836 */ /* 0x001fce0000000000 */
.L_x_350:
[----:B------:R-:W-:Y:S05]  /*2950*/  BSYNC.RECONVERGENT B3 ;  /* 0x0000000000037941 */ /* 0x000fea0003800200 */
.L_x_349:
[----:B------:R-:W0:Y:S01]  /*2960*/  LDC R21, c[0x0][0x3dc] ;  /* 0x0000f700ff157b82 */ /* 0x000e220000000800 */
[----:B------:R-:W-:-:S05]  /*2970*/  IMAD.IADD R14, R12, 0x1, -R3 ;  /* 0x000000010c0e7824 */ /* 0x000fca00078e0a03 */
[----:B------:R-:W-:-:S13]  /*2980*/  ISETP.GT.U32.AND P3, PT, R14, -0x4, PT ;  /* 0xfffffffc0e00780c */ /* 0x000fda0003f64070 */
[----:B------:R-:W-:Y:S05]  /*2990*/  @P3 BRA `(.L_x_348) ;  /* 0x0000000000783947 */ /* 0x000fea0003800000 */
.L_x_365:
        /* <DEDUP_REMOVED lines=11> */
.L_x_358:
[----:B------:R-:W-:Y:S05]  /*2a50*/  BSYNC.RECONVERGENT B3 ;  /* 0x0000000000037941 */ /* 0x000fea0003800200 */
.L_x_357:
[----:B------:R-:W-:Y:S04]  /*2a60*/  BSSY.RECONVERGENT B3, `(.L_x_359) ;  /* 0x0000004000037945 */ /* 0x000fe80003800200 */
[----:B------:R-:W-:Y:S05]  /*2a70*/  @P4 BRA `(.L_x_360) ;  /* 0x0000000000084947 */ /* 0x000fea0003800000 */
[----:B0-----:R-:W2:Y:S04]  /*2a80*/  LDL R17, [R14+-0x8] ;  /* 0xfffff8000e117983 */ /* 0x001ea80000100800 */
[----:B--2---:R1:W-:Y:S02]  /*2a90*/  STL [R14+-0x4], R17 ;  /* 0xfffffc110e007387 */ /* 0x0043e40000100800 */
.L_x_360:
[----:B------:R-:W-:Y:S05]  /*2aa0*/  BSYNC.RECONVERGENT B3 ;  /* 0x0000000000037941 */ /* 0x000fea0003800200 */
.L_x_359:
[----:B------:R-:W-:Y:S04]  /*2ab0*/  BSSY.RECONVERGENT B3, `(.L_x_361) ;  /* 0x0000004000037945 */ /* 0x000fe80003800200 */
[----:B------:R-:W-:Y:S05]  /*2ac0*/  @P5 BRA `(.L_x_362) ;  /* 0x0000000000085947 */ /* 0x000fea0003800000 */
[----:B01----:R-:W2:Y:S04]  /*2ad0*/  LDL R17, [R14+-0xc] ;  /* 0xfffff4000e117983 */ /* 0x003ea80000100800 */
[----:B--2---:R2:W-:Y:S02]  /*2ae0*/  STL [R14+-0x8], R17 ;  /* 0xfffff8110e007387 */ /* 0x0045e40000100800 */
.L_x_362:
[----:B------:R-:W-:Y:S05]  /*2af0*/  BSYNC.RECONVERGENT B3 ;  /* 0x0000000000037941 */ /* 0x000fea0003800200 */
.L_x_361:
[----:B------:R-:W-:Y:S04]  /*2b00*/  BSSY.RECONVERGENT B3, `(.L_x_363) ;  /* 0x0000004000037945 */ /* 0x000fe80003800200 */
[----:B------:R-:W-:Y:S05]  /*2b10*/  @P6 BRA `(.L_x_364) ;  /* 0x0000000000086947 */ /* 0x000fea0003800000 */
[----:B012---:R-:W2:Y:S04]  /*2b20*/  LDL R17, [R14+-0x10] ;  /* 0xfffff0000e117983 */ /* 0x007ea80000100800 */
[----:B--2---:R3:W-:Y:S02]  /*2b30*/  STL [R14+-0xc], R17 ;  /* 0xfffff4110e007387 */ /* 0x0047e40000100800 */
.L_x_364:
[----:B------:R-:W-:Y:S05]  /*2b40*/  BSYNC.RECONVERGENT B3 ;  /* 0x0000000000037941 */ /* 0x000fea0003800200 */
.L_x_363:
[----:B------:R-:W-:-:S05]  /*2b50*/  VIADD R13, R13, 0xfffffffc ;  /* 0xfffffffc0d0d7836 */ /* 0x000fca0000000000 */
[----:B------:R-:W-:-:S13]  /*2b60*/  ISETP.GT.AND P3, PT, R13, R12, PT ;  /* 0x0000000c0d00720c */ /* 0x000fda0003f64270 */
[----:B------:R-:W-:Y:S05]  /*2b70*/  @P3 BRA `(.L_x_365) ;  /* 0xfffffffc00883947 */ /* 0x000fea000383ffff */
.L_x_348:
[----:B------:R-:W-:Y:S05]  /*2b80*/  BSYNC.RECONVERGENT B2 ;  /* 0x0000000000027941 */ /* 0x000fea0003800200 */
.L_x_347:
[----:B------:R-:W-:-:S13]  /*2b90*/  ISETP.GE.AND P3, PT, R12, UR4, PT ;  /* 0x000000040c007c0c */ /* 0x000fda000bf66270 */
[----:B------:R-:W-:Y:S01]  /*2ba0*/  @!P3 IMAD R12, R12, 0x4, R22 ;  /* 0x000000040c0cb824 */ /* 0x000fe200078e0216 */
[----:B------:R-:W-:-:S04]  /*2bb0*/  @!P3 IADD3 R3, PT, PT, R3, 0x1, RZ ;  /* 0x000000010303b810 */ /* 0x000fc80007ffe0ff */
[----:B------:R4:W-:Y:S03]  /*2bc0*/  @!P3 STL [R12], R15 ;  /* 0x0000000f0c00b387 */ /* 0x0009e60000100800 */
.L_x_340:
[----:B------:R-:W-:Y:S05]  /*2bd0*/  BSYNC.RECONVERGENT B0 ;  /* 0x0000000000007941 */ /* 0x000fea0003800200 */
.L_x_339:
[----:B------:R-:W-:Y:S01]  /*2be0*/  VIADD R24, R24, 0x1 ;  /* 0x0000000118187836 */ /* 0x000fe20000000000 */
[----:B------:R-:W-:-:S04]  /*2bf0*/  ISETP.LT.AND P4, PT, R3, UR4, PT ;  /* 0x0000000403007c0c */ /* 0x000fc8000bf81270 */
[----:B------:R-:W-:-:S13]  /*2c00*/  ISETP.GE.AND P3, PT, R24, R19, PT ;  /* 0x000000131800720c */ /* 0x000fda0003f66270 */
[----:B------:R-:W-:Y:S05]  /*2c10*/  @!P3 BRA P4, `(.L_x_366) ;  /* 0xfffffff400f0b947 */ /* 0x000fea000203ffff */
.L_x_338:
[----:B------:R-:W-:Y:S05]  /*2c20*/  BSYNC.RECONVERGENT B1 ;  /* 0x0000000000017941 */ /* 0x000fea0003800200 */
.L_x_337:
[----:B------:R-:W5:Y:S01]  /*2c30*/  LDCU UR8, c[0x0][0x3b8] ;  /* 0x00007700ff0877ac */ /* 0x000f620008000800 */
[C---:B0---4-:R-:W-:Y:S01]  /*2c40*/  LOP3.LUT R12, R7.reuse, R8, RZ, 0xfc, !PT ;  /* 0x00000008070c7212 */ /* 0x051fe200078efcff */
[----:B------:R-:W-:Y:S01]  /*2c50*/  BSSY.RECONVERGENT B1, `(.L_x_367) ;  /* 0x0000093000017945 */ /* 0x000fe20003800200 */
[----:B-----5:R-:W-:-:S04]  /*2c60*/  ISETP.GE.AND P3, PT, R7, UR8, PT ;  /* 0x0000000807007c0c */ /* 0x020fc8000bf66270 */
[----:B------:R-:W-:-:S04]  /*2c70*/  ISETP.GT.AND P3, PT, R12, -0x1, !P3 ;  /* 0xffffffff0c00780c */ /* 0x000fc80005f64270 */
[----:B------:R-:W-:-:S13]  /*2c80*/  PLOP3.LUT P3, PT, P3, P2, PT, 0x80, 0x8 ;  /* 0x000000000008781c */ /* 0x000fda0001f65070 */
[----:B------:R-:W-:Y:S05]  /*2c90*/  @!P3 BRA `(.L_x_368) ;  /* 0x000000080038b947 */ /* 0x000fea0003800000 */
[----:B-123--:R-:W0:Y:S01]  /*2ca0*/  LDC.64 R14, c[0x0][0x3a0] ;  /* 0x0000e800ff0e7b82 */ /* 0x00ee220000000a00 */
        /* <DEDUP_REMOVED lines=9> */
.L_x_396:
        /* <DEDUP_REMOVED lines=29> */
.L_x_372:
[----:B------:R-:W-:Y:S01]  /*2f10*/  FMUL.FTZ R15, R12, R23 ;  /* 0x000000170c0f7220 */ /* 0x000fe20000410000 */
[----:B------:R-:W-:-:S03]  /*2f20*/  FMUL.FTZ R13, R23, 0.5 ;  /* 0x3f000000170d7820 */ /* 0x000fc60000410000 */
[----:B------:R-:W-:-:S04]  /*2f30*/  FFMA R12, -R15, R15, R12 ;  /* 0x0000000f0f0c7223 */ /* 0x000fc8000000010c */
[----:B------:R-:W-:-:S07]  /*2f40*/  FFMA R15, R12, R13, R15 ;  /* 0x0000000d0c0f7223 */ /* 0x000fce000000000f */
.L_x_373:
[----:B------:R-:W-:Y:S05]  /*2f50*/  BSYNC.RECONVERGENT B2 ;  /* 0x0000000000027941 */ /* 0x000fea0003800200 */
.L_x_371:
        /* <DEDUP_REMOVED lines=9> */
.L_x_376:
        /* <DEDUP_REMOVED lines=8> */
.L_x_375:
[----:B------:R-:W-:Y:S05]  /*3070*/  BSYNC.RECONVERGENT B2 ;  /* 0x0000000000027941 */ /* 0x000fea0003800200 */
.L_x_374:
        /* <DEDUP_REMOVED lines=16> */
.L_x_382:
[----:B------:R-:W-:Y:S05]  /*3180*/  BSYNC.RECONVERGENT B4 ;  /* 0x0000000000047941 */ /* 0x000fea0003800200 */
.L_x_381:
        /* <DEDUP_REMOVED lines=8> */
.L_x_384:
[----:B------:R-:W-:Y:S05]  /*3210*/  BSYNC.RECONVERGENT B4 ;  /* 0x0000000000047941 */ /* 0x000fea0003800200 */
.L_x_383:
[----:B0-----:R-:W-:Y:S01]  /*3220*/  VIADD R13, R3, 0xfffffffe ;  /* 0xfffffffe030d7836 */ /* 0x001fe20000000000 */
[----:B------:R-:W-:Y:S06]  /*3230*/  @!P3 BRA `(.L_x_380) ;  /* 0x00000000001cb947 */ /* 0x000fec0003800000 */
[----:B------:R-:W-:Y:S01]  /*3240*/  ISETP.GE.AND P3, PT, R13, R16, PT ;  /* 0x000000100d00720c */ /* 0x000fe20003f66270 */
[----:B------:R-:W-:-:S12]  /*3250*/  BSSY.RECONVERGENT B4, `(.L_x_385) ;  /* 0x0000004000047945 */ /* 0x000fd80003800200 */
[----:B------:R-:W-:Y:S05]  /*3260*/  @P3 BRA `(.L_x_386) ;  /* 0x0000000000083947 */ /* 0x000fea0003800000 */
[----:B------:R-:W2:Y:S04]  /*3270*/  LDL R13, [R26+-0xc] ;  /* 0xfffff4001a0d7983 */ /* 0x000ea80000100800 */
[----:B--2---:R0:W-:Y:S02]  /*3280*/  STL [R26+-0x8], R13 ;  /* 0xfffff80d1a007387 */ /* 0x0041e40000100800 */
.L_x_386:
[----:B------:R-:W-:Y:S05]  /*3290*/  BSYNC.RECONVERGENT B4 ;  /* 0x0000000000047941 */ /* 0x000fea0003800200 */
.L_x_385:
[----:B0-----:R-:W-:-:S07]  /*32a0*/  VIADD R13, R3, 0xfffffffd ;  /* 0xfffffffd030d7836 */ /* 0x001fce0000000000 */
.L_x_380:
[----:B------:R-:W-:Y:S05]  /*32b0*/  BSYNC.RECONVERGENT B3 ;  /* 0x0000000000037941 */ /* 0x000fea0003800200 */
.L_x_379:
[----:B------:R-:W0:Y:S01]  /*32c0*/  LDC R21, c[0x0][0x3dc] ;  /* 0x0000f700ff157b82 */ /* 0x000e220000000800 */
[----:B------:R-:W-:-:S05]  /*32d0*/  IMAD.IADD R14, R12, 0x1, -R3 ;  /* 0x000000010c0e7824 */ /* 0x000fca00078e0a03 */
[----:B------:R-:W-:-:S13]  /*32e0*/  ISETP.GT.U32.AND P3, PT, R14, -0x4, PT ;  /* 0xfffffffc0e00780c */ /* 0x000fda0003f64070 */
[----:B------:R-:W-:Y:S05]  /*32f0*/  @P3 BRA `(.L_x_378) ;  /* 0x0000000000783947 */ /* 0x000fea0003800000 */
.L_x_395:
        /* <DEDUP_REMOVED lines=11> */
.L_x_388:
[----:B------:R-:W-:Y:S05]  /*33b0*/  BSYNC.RECONVERGENT B3 ;  /* 0x0000000000037941 */ /* 0x000fea0003800200 */
.L_x_387:
[----:B------:R-:W-:Y:S04]  /*33c0*/  BSSY.RECONVERGENT B3, `(.L_x_389) ;  /* 0x0000004000037945 */ /* 0x000fe80003800200 */
[----:B------:R-:W-:Y:S05]  /*33d0*/  @P4 BRA `(.L_x_390) ;  /* 0x0000000000084947 */ /* 0x000fea0003800000 */
[----:B0-----:R-:W2:Y:S04]  /*33e0*/  LDL R17, [R14+-0x8] ;  /* 0xfffff8000e117983 */ /* 0x001ea80000100800 */
[----:B--2---:R1:W-:Y:S02]  /*33f0*/  STL [R14+-0x4], R17 ;  /* 0xfffffc110e007387 */ /* 0x0043e40000100800 */
.L_x_390:
[----:B------:R-:W-:Y:S05]  /*3400*/  BSYNC.RECONVERGENT B3 ;  /* 0x0000000000037941 */ /* 0x000fea0003800200 */
.L_x_389:
[----:B------:R-:W-:Y:S04]  /*3410*/  BSSY.RECONVERGENT B3, `(.L_x_391) ;  /* 0x0000004000037945 */ /* 0x000fe80003800200 */
[----:B------:R-:W-:Y:S05]  /*3420*/  @P5 BRA `(.L_x_392) ;  /* 0x0000000000085947 */ /* 0x000fea0003800000 */
[----:B01----:R-:W2:Y:S04]  /*3430*/  LDL R17, [R14+-0xc] ;  /* 0xfffff4000e117983 */ /* 0x003ea80000100800 */
[----:B--2---:R2:W-:Y:S02]  /*3440*/  STL [R14+-0x8], R17 ;  /* 0xfffff8110e007387 */ /* 0x0045e40000100800 */
.L_x_392:
[----:B------:R-:W-:Y:S05]  /*3450*/  BSYNC.RECONVERGENT B3 ;  /* 0x0000000000037941 */ /* 0x000fea0003800200 */
.L_x_391:
[----:B------:R-:W-:Y:S04]  /*3460*/  BSSY.RECONVERGENT B3, `(.L_x_393) ;  /* 0x0000004000037945 */ /* 0x000fe80003800200 */
[----:B------:R-:W-:Y:S05]  /*3470*/  @P6 BRA `(.L_x_394) ;  /* 0x0000000000086947 */ /* 0x000fea0003800000 */
[----:B012---:R-:W2:Y:S04]  /*3480*/  LDL R17, [R14+-0x10] ;  /* 0xfffff0000e117983 */ /* 0x007ea80000100800 */
[----:B--2---:R3:W-:Y:S02]  /*3490*/  STL [R14+-0xc], R17 ;  /* 0xfffff4110e007387 */ /* 0x0047e40000100800 */
.L_x_394:
[----:B------:R-:W-:Y:S05]  /*34a0*/  BSYNC.RECONVERGENT B3 ;  /* 0x0000000000037941 */ /* 0x000fea0003800200 */
.L_x_393:
[----:B------:R-:W-:-:S05]  /*34b0*/  VIADD R13, R13, 0xfffffffc ;  /* 0xfffffffc0d0d7836 */ /* 0x000fca0000000000 */
[----:B------:R-:W-:-:S13]  /*34c0*/  ISETP.GT.AND P3, PT, R13, R12, PT ;  /* 0x0000000c0d00720c */ /* 0x000fda0003f64270 */
[----:B------:R-:W-:Y:S05]  /*34d0*/  @P3 BRA `(.L_x_395) ;  /* 0xfffffffc00883947 */ /* 0x000fea000383ffff */
.L_x_378:
[----:B------:R-:W-:Y:S05]  /*34e0*/  BSYNC.RECONVERGENT B2 ;  /* 0x0000000000027941 */ /* 0x000fea0003800200 */
.L_x_377:
[----:B------:R-:W-:-:S13]  /*34f0*/  ISETP.GE.AND P3, PT, R12, UR4, PT ;  /* 0x000000040c007c0c */ /* 0x000fda000bf66270 */
[----:B------:R-:W-:Y:S01]  /*3500*/  @!P3 IMAD R12, R12, 0x4, R22 ;  /* 0x000000040c0cb824 */ /* 0x000fe200078e0216 */
[----:B------:R-:W-:-:S04]  /*3510*/  @!P3 IADD3 R3, PT, PT, R3, 0x1, RZ ;  /* 0x000000010303b810 */ /* 0x000fc80007ffe0ff */
[----:B------:R4:W-:Y:S03]  /*3520*/  @!P3 STL [R12], R15 ;  /* 0x0000000f0c00b387 */ /* 0x0009e60000100800 */
.L_x_370:
[----:B------:R-:W-:Y:S05]  /*3530*/  BSYNC.RECONVERGENT B0 ;  /* 0x0000000000007941 */ /* 0x000fea0003800200 */
.L_x_369:
[----:B------:R-:W-:Y:S01]  /*3540*/  VIADD R24, R24, 0x1 ;  /* 0x0000000118187836 */ /* 0x000fe20000000000 */
[----:B------:R-:W-:-:S04]  /*3550*/  ISETP.LT.AND P4, PT, R3, UR4, PT ;  /* 0x0000000403007c0c */ /* 0x000fc8000bf81270 */
[----:B------:R-:W-:-:S13]  /*3560*/  ISETP.GE.AND P3, PT, R24, R19, PT ;  /* 0x000000131800720c */ /* 0x000fda0003f66270 */
[----:B------:R-:W-:Y:S05]  /*3570*/  @!P3 BRA P4, `(.L_x_396) ;  /* 0xfffffff400f0b947 */ /* 0x000fea000203ffff */
.L_x_368:
[----:B------:R-:W-:Y:S05]  /*3580*/  BSYNC.RECONVERGENT B1 ;  /* 0x0000000000017941 */ /* 0x000fea0003800200 */
.L_x_367:
[----:B------:R-:W5:Y:S01]  /*3590*/  LDCU UR8, c[0x0][0x3b8] ;  /* 0x00007700ff0877ac */ /* 0x000f620008000800 */
[----:B------:R-:W-:Y:S01]  /*35a0*/  ISETP.GT.AND P3, PT, R8, -0x1, PT ;  /* 0xffffffff0800780c */ /* 0x000fe20003f64270 */
[----:B------:R-:W-:Y:S03]  /*35b0*/  BSSY.RECONVERGENT B1, `(.L_x_397) ;  /* 0x0000094000017945 */ /* 0x000fe60003800200 */
[----:B------:R-:W-:-:S04]  /*35c0*/  ISETP.GT.AND P3, PT, R7, -0x2, P3 ;  /* 0xfffffffe0700780c */ /* 0x000fc80001f64270 */
[C---:B-----5:R-:W-:Y:S02]  /*35d0*/  ISETP.LT.AND P4, PT, R11.reuse, UR8, P3 ;  /* 0x000000080b007c0c */ /* 0x060fe40009f81270 */
[----:B------:R-:W-:Y:S02]  /*35e0*/  ISETP.GE.AND P3, PT, R11, UR8, PT ;  /* 0x000000080b007c0c */ /* 0x000fe4000bf66270 */
        /* <DEDUP_REMOVED lines=12> */
.L_x_426:
        /* <DEDUP_REMOVED lines=29> */
.L_x_402:
[----:B------:R-:W-:Y:S01]  /*3880*/  FMUL.FTZ R15, R12, R23 ;  /* 0x000000170c0f7220 */ /* 0x000fe20000410000 */
[----:B------:R-:W-:-:S03]  /*3890*/  FMUL.FTZ R13, R23, 0.5 ;  /* 0x3f000000170d7820 */ /* 0x000fc60000410000 */
[----:B------:R-:W-:-:S04]  /*38a0*/  FFMA R12, -R15, R15, R12 ;  /* 0x0000000f0f0c7223 */ /* 0x000fc8000000010c */
[----:B------:R-:W-:-:S07]  /*38b0*/  FFMA R15, R12, R13, R15 ;  /* 0x0000000d0c0f7223 */ /* 0x000fce000000000f */
.L_x_403:
[----:B------:R-:W-:Y:S05]  /*38c0*/  BSYNC.RECONVERGENT B2 ;  /* 0x0000000000027941 */ /* 0x000fea0003800200 */
.L_x_401:
        /* <DEDUP_REMOVED lines=9> */
.L_x_406:
        /* <DEDUP_REMOVED lines=8> */
.L_x_405:
[----:B------:R-:W-:Y:S05]  /*39e0*/  BSYNC.RECONVERGENT B2 ;  /* 0x0000000000027941 */ /* 0x000fea0003800200 */
.L_x_404:
        /* <DEDUP_REMOVED lines=16> */
.L_x_412:
[----:B------:R-:W-:Y:S05]  /*3af0*/  BSYNC.RECONVERGENT B4 ;  /* 0x0000000000047941 */ /* 0x000fea0003800200 */
.L_x_411:
        /* <DEDUP_REMOVED lines=8> */
.L_x_414:
[----:B------:R-:W-:Y:S05]  /*3b80*/  BSYNC.RECONVERGENT B4 ;  /* 0x0000000000047941 */ /* 0x000fea0003800200 */
.L_x_413:
[----:B0-----:R-:W-:Y:S01]  /*3b90*/  VIADD R13, R3, 0xfffffffe ;  /* 0xfffffffe030d7836 */ /* 0x001fe20000000000 */
[----:B------:R-:W-:Y:S06]  /*3ba0*/  @!P2 BRA `(.L_x_410) ;  /* 0x00000000001ca947 */ /* 0x000fec0003800000 */
[----:B------:R-:W-:Y:S01]  /*3bb0*/  ISETP.GE.AND P2, PT, R13, R16, PT ;  /* 0x000000100d00720c */ /* 0x000fe20003f46270 */
[----:B------:R-:W-:-:S12]  /*3bc0*/  BSSY.RECONVERGENT B4, `(.L_x_415) ;  /* 0x0000004000047945 */ /* 0x000fd80003800200 */
[----:B------:R-:W-:Y:S05]  /*3bd0*/  @P2 BRA `(.L_x_416) ;  /* 0x0000000000082947 */ /* 0x000fea0003800000 */
[----:B------:R-:W2:Y:S04]  /*3be0*/  LDL R13, [R26+-0xc] ;  /* 0xfffff4001a0d7983 */ /* 0x000ea80000100800 */
[----:B--2---:R0:W-:Y:S02]  /*3bf0*/  STL [R26+-0x8], R13 ;  /* 0xfffff80d1a007387 */ /* 0x0041e40000100800 */
.L_x_416:
[----:B------:R-:W-:Y:S05]  /*3c00*/  BSYNC.RECONVERGENT B4 ;  /* 0x0000000000047941 */ /* 0x000fea0003800200 */
.L_x_415:
[----:B0-----:R-:W-:-:S07]  /*3c10*/  VIADD R13, R3, 0xfffffffd ;  /* 0xfffffffd030d7836 */ /* 0x001fce0000000000 */
.L_x_410:
[----:B------:R-:W-:Y:S05]  /*3c20*/  BSYNC.RECONVERGENT B3 ;  /* 0x0000000000037941 */ /* 0x000fea0003800200 */
.L_x_409:
[----:B------:R-:W0:Y:S01]  /*3c30*/  LDC R21, c[0x0][0x3dc] ;  /* 0x0000f700ff157b82 */ /* 0x000e220000000800 */
[----:B------:R-:W-:-:S05]  /*3c40*/  IMAD.IADD R14, R12, 0x1, -R3 ;  /* 0x000000010c0e7824 */ /* 0x000fca00078e0a03 */
[----:B------:R-:W-:-:S13]  /*3c50*/  ISETP.GT.U32.AND P2, PT, R14, -0x4, PT ;  /* 0xfffffffc0e00780c */ /* 0x000fda0003f44070 */
[----:B------:R-:W-:Y:S05]  /*3c60*/  @P2 BRA `(.L_x_408) ;  /* 0x0000000000782947 */ /* 0x000fea0003800000 */
.L_x_425:
        /* <DEDUP_REMOVED lines=11> */
.L_x_418:
[----:B------:R-:W-:Y:S05]  /*3d20*/  BSYNC.RECONVERGENT B3 ;  /* 0x0000000000037941 */ /* 0x000fea0003800200 */
.L_x_417:
[----:B------:R-:W-:Y:S04]  /*3d30*/  BSSY.RECONVERGENT B3, `(.L_x_419) ;  /* 0x0000004000037945 */ /* 0x000fe80003800200 */
[----:B------:R-:W-:Y:S05]  /*3d40*/  @P4 BRA `(.L_x_420) ;  /* 0x0000000000084947 */ /* 0x000fea0003800000 */
[----:B0-----:R-:W2:Y:S04]  /*3d50*/  LDL R17, [R14+-0x8] ;  /* 0xfffff8000e117983 */ /* 0x001ea80000100800 */
[----:B--2---:R1:W-:Y:S02]  /*3d60*/  STL [R14+-0x4], R17 ;  /* 0xfffffc110e007387 */ /* 0x0043e40000100800 */
.L_x_420:
[----:B------:R-:W-:Y:S05]  /*3d70*/  BSYNC.RECONVERGENT B3 ;  /* 0x0000000000037941 */ /* 0x000fea0003800200 */
.L_x_419:
[----:B------:R-:W-:Y:S04]  /*3d80*/  BSSY.RECONVERGENT B3, `(.L_x_421) ;  /* 0x0000004000037945 */ /* 0x000fe80003800200 */
[----:B------:R-:W-:Y:S05]  /*3d90*/  @P5 BRA `(.L_x_422) ;  /* 0x0000000000085947 */ /* 0x000fea0003800000 */
[----:B01----:R-:W2:Y:S04]  /*3da0*/  LDL R17, [R14+-0xc] ;  /* 0xfffff4000e117983 */ /* 0x003ea80000100800 */
[----:B--2---:R2:W-:Y:S02]  /*3db0*/  STL [R14+-0x8], R17 ;  /* 0xfffff8110e007387 */ /* 0x0045e40000100800 */
.L_x_422:
[----:B------:R-:W-:Y:S05]  /*3dc0*/  BSYNC.RECONVERGENT B3 ;  /* 0x0000000000037941 */ /* 0x000fea0003800200 */
.L_x_421:
[----:B------:R-:W-:Y:S04]  /*3dd0*/  BSSY.RECONVERGENT B3, `(.L_x_423) ;  /* 0x0000004000037945 */ /* 0x000fe80003800200 */
[----:B------:R-:W-:Y:S05]  /*3de0*/  @P6 BRA `(.L_x_424) ;  /* 0x0000000000086947 */ /* 0x000fea0003800000 */
[----:B012---:R-:W2:Y:S04]  /*3df0*/  LDL R17, [R14+-0x10] ;  /* 0xfffff0000e117983 */ /* 0x007ea80000100800 */
[----:B--2---:R3:W-:Y:S02]  /*3e00*/  STL [R14+-0xc], R17 ;  /* 0xfffff4110e007387 */ /* 0x0047e40000100800 */
.L_x_424:
[----:B------:R-:W-:Y:S05]  /*3e10*/  BSYNC.RECONVERGENT B3 ;  /* 0x0000000000037941 */ /* 0x000fea0003800200 */
.L_x_423:
[----:B------:R-:W-:-:S05]  /*3e20*/  VIADD R13, R13, 0xfffffffc ;  /* 0xfffffffc0d0d7836 */ /* 0x000fca0000000000 */
[----:B------:R-:W-:-:S13]  /*3e30*/  ISETP.GT.AND P2, PT, R13, R12, PT ;  /* 0x0000000c0d00720c */ /* 0x000fda0003f44270 */
[----:B------:R-:W-:Y:S05]  /*3e40*/  @P2 BRA `(.L_x_425) ;  /* 0xfffffffc00882947 */ /* 0x000fea000383ffff */
.L_x_408:
[----:B------:R-:W-:Y:S05]  /*3e50*/  BSYNC.RECONVERGENT B2 ;  /* 0x0000000000027941 */ /* 0x000fea0003800200 */
.L_x_407:
[----:B------:R-:W-:-:S13]  /*3e60*/  ISETP.GE.AND P2, PT, R12, UR4, PT ;  /* 0x000000040c007c0c */ /* 0x000fda000bf46270 */
[----:B------:R-:W-:Y:S01]  /*3e70*/  @!P2 IMAD R12, R12, 0x4, R22 ;  /* 0x000000040c0ca824 */ /* 0x000fe200078e0216 */
[----:B------:R-:W-:-:S04]  /*3e80*/  @!P2 IADD3 R3, PT, PT, R3, 0x1, RZ ;  /* 0x000000010303a810 */ /* 0x000fc80007ffe0ff */
[----:B------:R4:W-:Y:S03]  /*3e90*/  @!P2 STL [R12], R15 ;  /* 0x0000000f0c00a387 */ /* 0x0009e60000100800 */
.L_x_400:
[----:B------:R-:W-:Y:S05]  /*3ea0*/  BSYNC.RECONVERGENT B0 ;  /* 0x0000000000007941 */ /* 0x000fea0003800200 */
.L_x_399:
[----:B------:R-:W-:Y:S01]  /*3eb0*/  VIADD R24, R24, 0x1 ;  /* 0x0000000118187836 */ /* 0x000fe20000000000 */
[----:B------:R-:W-:-:S04]  /*3ec0*/  ISETP.LT.AND P4, PT, R3, UR4, PT ;  /* 0x0000000403007c0c */ /* 0x000fc8000bf81270 */
[----:B------:R-:W-:-:S13]  /*3ed0*/  ISETP.GE.AND P2, PT, R24, R19, PT ;  /* 0x000000131800720c */ /* 0x000fda0003f46270 */
[----:B------:R-:W-:Y:S05]  /*3ee0*/  @!P2 BRA P4, `(.L_x_426) ;  /* 0xfffffff400f0a947 */ /* 0x000fea000203ffff */
.L_x_398:
[----:B------:R-:W-:Y:S05]  /*3ef0*/  BSYNC.RECONVERGENT B1 ;  /* 0x0000000000017941 */ /* 0x000fea0003800200 */
.L_x_397:
[----:B------:R-:W5:Y:S01]  /*3f00*/  LDCU.64 UR8, c[0x0][0x3b8] ;  /* 0x00007700ff0877ac */ /* 0x000f620008000a00 */
[----:B------:R-:W-:Y:S01]  /*3f10*/  ISETP.GT.AND P2, PT, R8, -0x2, PT ;  /* 0xfffffffe0800780c */ /* 0x000fe20003f44270 */
[----:B------:R-:W-:Y:S01]  /*3f20*/  BSSY.RECONVERGENT B1, `(.L_x_427) ;  /* 0x0000095000017945 */ /* 0x000fe20003800200 */
[----:B------:R-:W-:Y:S02]  /*3f30*/  VIADD R20, R20, 0x1 ;  /* 0x0000000114147836 */ /* 0x000fe40000000000 */
        /* <DEDUP_REMOVED lines=15> */
.L_x_456:
        /* <DEDUP_REMOVED lines=29> */
.L_x_432:
[----:B------:R-:W-:Y:S01]  /*4200*/  FMUL.FTZ R15, R12, R23 ;  /* 0x000000170c0f7220 */ /* 0x000fe20000410000 */
[----:B------:R-:W-:-:S03]  /*4210*/  FMUL.FTZ R13, R23, 0.5 ;  /* 0x3f000000170d7820 */ /* 0x000fc60000410000 */
[----:B------:R-:W-:-:S04]  /*4220*/  FFMA R12, -R15, R15, R12 ;  /* 0x0000000f0f0c7223 */ /* 0x000fc8000000010c */
[----:B------:R-:W-:-:S07]  /*4230*/  FFMA R15, R12, R13, R15 ;  /* 0x0000000d0c0f7223 */ /* 0x000fce000000000f */
.L_x_433:
[----:B------:R-:W-:Y:S05]  /*4240*/  BSYNC.RECONVERGENT B2 ;  /* 0x0000000000027941 */ /* 0x000fea0003800200 */
.L_x_431:
        /* <DEDUP_REMOVED lines=8> */
[----:B------:R-:W-:-:S07]  /*42d0*/  HFMA2 R12, -RZ, RZ, 0, 0 ;  /* 0x00000000ff0c7431 */ /* 0x000fce00000001ff */
.L_x_436:
[----:B------:R-:W-:-:S05]  /*42e0*/  IMAD R13, R12, 0x4, R22 ;  /* 0x000000040c0d7824 */ /* 0x000fca00078e0216 */
[----:B------:R-:W2:Y:S02]  /*42f0*/  LDL R14, [R13] ;  /* 0x000000000d0e7983 */ /* 0x000ea40000100800 */
[----:B--2---:R-:W-:-:S13]  /*4300*/  FSETP.GEU.AND P2, PT, R15, R14, PT ;  /* 0x0000000e0f00720b */ /* 0x004fda0003f4e000 */
[----:B------:R-:W-:Y:S05]  /*4310*/  @!P2 BRA `(.L_x_435) ;  /* 0x000000000010a947 */ /* 0x000fea0003800000 */
[----:B------:R-:W-:-:S05]  /*4320*/  VIADD R12, R12, 0x1 ;  /* 0x000000010c0c7836 */ /* 0x000fca0000000000 */
[----:B------:R-:W-:-:S13]  /*4330*/  ISETP.NE.AND P2, PT, R12, R3, PT ;  /* 0x000000030c00720c */ /* 0x000fda0003f45270 */
[----:B------:R-:W-:Y:S05]  /*4340*/  @P2 BRA `(.L_x_436) ;  /* 0xfffffffc00e42947 */ /* 0x000fea000383ffff */
[----:B------:R-:W-:-:S07]  /*4350*/  IMAD.MOV.U32 R12, RZ, RZ, R3 ;  /* 0x000000ffff0c7224 */ /* 0x000fce00078e0003 */
.L_x_435:
[----:B------:R-:W-:Y:S05]  /*4360*/  BSYNC.RECONVERGENT B2 ;  /* 0x0000000000027941 */ /* 0x000fea0003800200 */
.L_x_434:
[----:B------:R-:W-:Y:S01]  /*4370*/  ISETP.GT.AND P2, PT, R3, R12, PT ;  /* 0x0000000c0300720c */ /* 0x000fe20003f44270 */
[----:B------:R-:W-:-:S12]  /*4380*/  BSSY.RECONVERGENT B2, `(.L_x_437) ;  /* 0x0000045000027945 */ /* 0x000fd80003800200 */
[----:B------:R-:W-:Y:S05]  /*4390*/  @!P2 BRA `(.L_x_438) ;  /* 0x00000004000ca947 */ /* 0x000fea0003800000 */
[----:B------:R-:W-:Y:S01]  /*43a0*/  IMAD.IADD R13, R3, 0x1, -R12 ;  /* 0x00000001030d7824 */ /* 0x000fe200078e0a0c */
[----:B------:R-:W-:Y:S04]  /*43b0*/  BSSY.RECONVERGENT B3, `(.L_x_439) ;  /* 0x000001f000037945 */ /* 0x000fe80003800200 */
[----:B------:R-:W-:Y:S02]  /*43c0*/  LOP3.LUT P2, R14, R13, 0x3, RZ, 0xc0, !PT ;  /* 0x000000030d0e7812 */ /* 0x000fe4000784c0ff */
[----:B------:R-:W-:-:S11]  /*43d0*/  MOV R13, R3 ;  /* 0x00000003000d7202 */ /* 0x000fd60000000f00 */
[----:B------:R-:W-:Y:S05]  /*43e0*/  @!P2 BRA `(.L_x_440) ;  /* 0x00000000006ca947 */ /* 0x000fea0003800000 */
[----:B------:R-:W0:Y:S01]  /*43f0*/  LDC R16, c[0x0][0x3dc] ;  /* 0x0000f700ff107b82 */ /* 0x000e220000000800 */
[----:B------:R-:W-:Y:S01]  /*4400*/  BSSY.RECONVERGENT B4, `(.L_x_441) ;  /* 0x0000007000047945 */ /* 0x000fe20003800200 */
[----:B------:R-:W-:Y:S01]  /*4410*/  ISETP.NE.AND P2, PT, R14, 0x1, PT ;  /* 0x000000010e00780c */ /* 0x000fe20003f45270 */
[C---:B------:R-:W-:Y:S01]  /*4420*/  IMAD R26, R3.reuse, 0x4, R22 ;  /* 0x00000004031a7824 */ /* 0x040fe200078e0216 */
[----:B0-----:R-:W-:-:S13]  /*4430*/  ISETP.GE.AND P4, PT, R3, R16, PT ;  /* 0x000000100300720c */ /* 0x001fda0003f86270 */
[----:B------:R-:W-:Y:S05]  /*4440*/  @P4 BRA `(.L_x_442) ;  /* 0x0000000000084947 */ /* 0x000fea0003800000 */
[----:B------:R-:W2:Y:S04]  /*4450*/  LDL R13, [R26+-0x4] ;  /* 0xfffffc001a0d7983 */ /* 0x000ea80000100800 */
[----:B--2---:R0:W-:Y:S02]  /*4460*/  STL [R26], R13 ;  /* 0x0000000d1a007387 */ /* 0x0041e40000100800 */
.L_x_442:
[----:B------:R-:W-:Y:S05]  /*4470*/  BSYNC.RECONVERGENT B4 ;  /* 0x0000000000047941 */ /* 0x000fea0003800200 */
.L_x_441:
        /* <DEDUP_REMOVED lines=8> */
.L_x_444:
[----:B------:R-:W-:Y:S05]  /*4500*/  BSYNC.RECONVERGENT B4 ;  /* 0x0000000000047941 */ /* 0x000fea0003800200 */
.L_x_443:
[----:B0-----:R-:W-:Y:S01]  /*4510*/  VIADD R13, R3, 0xfffffffe ;  /* 0xfffffffe030d7836 */ /* 0x001fe20000000000 */
[----:B------:R-:W-:Y:S06]  /*4520*/  @!P2 BRA `(.L_x_440) ;  /* 0x00000000001ca947 */ /* 0x000fec0003800000 */
[----:B------:R-:W-:Y:S01]  /*4530*/  ISETP.GE.AND P2, PT, R13, R16, PT ;  /* 0x000000100d00720c */ /* 0x000fe20003f46270 */
[----:B------:R-:W-:-:S12]  /*4540*/  BSSY.RECONVERGENT B4, `(.L_x_445) ;  /* 0x0000004000047945 */ /* 0x000fd80003800200 */
[----:B------:R-:W-:Y:S05]  /*4550*/  @P2 BRA `(.L_x_446) ;  /* 0x0000000000082947 */ /* 0x000fea0003800000 */
[----:B------:R-:W2:Y:S04]  /*4560*/  LDL R13, [R26+-0xc] ;  /* 0xfffff4001a0d7983 */ /* 0x000ea80000100800 */
[----:B--2---:R0:W-:Y:S02]  /*4570*/  STL [R26+-0x8], R13 ;  /* 0xfffff80d1a007387 */ /* 0x0041e40000100800 */
.L_x_446:
[----:B------:R-:W-:Y:S05]  /*4580*/  BSYNC.RECONVERGENT B4 ;  /* 0x0000000000047941 */ /* 0x000fea0003800200 */
.L_x_445:
[----:B0-----:R-:W-:-:S07]  /*4590*/  VIADD R13, R3, 0xfffffffd ;  /* 0xfffffffd030d7836 */ /* 0x001fce0000000000 */
.L_x_440:
[----:B------:R-:W-:Y:S05]  /*45a0*/  BSYNC.RECONVERGENT B3 ;  /* 0x0000000000037941 */ /* 0x000fea0003800200 */
.L_x_439:
[----:B------:R-:W0:Y:S01]  /*45b0*/  LDC R21, c[0x0][0x3dc] ;  /* 0x0000f700ff157b82 */ /* 0x000e220000000800 */
[----:B------:R-:W-:-:S04]  /*45c0*/  IADD3 R14, PT, PT, -R3, R12, RZ ;  /* 0x0000000c030e7210 */ /* 0x000fc80007ffe1ff */
[----:B------:R-:W-:-:S13]  /*45d0*/  ISETP.GT.U32.AND P2, PT, R14, -0x4, PT ;  /* 0xfffffffc0e00780c */ /* 0x000fda0003f44070 */
[----:B------:R-:W-:Y:S05]  /*45e0*/  @P2 BRA `(.L_x_438) ;  /* 0x0000000000782947 */ /* 0x000fea0003800000 */
.L_x_455:
[CC--:B0-----:R-:W-:Y:S01]  /*45f0*/  ISETP.GE.AND P2, PT, R13.reuse, R21.reuse, PT ;  /* 0x000000150d00720c */ /* 0x0c1fe20003f46270 */
[C---:B-123--:R-:W-:Y:S01]  /*4600*/  VIADD R14, R13.reuse, 0xfffffffe ;  /* 0xfffffffe0d0e7836 */ /* 0x04efe20000000000 */
[----:B------:R-:W-:Y:S01]  /*4610*/  BSSY.RECONVERGENT B3, `(.L_x_447) ;  /* 0x0000009000037945 */ /* 0x000fe20003800200 */
[C---:B------:R-:W-:Y:S01]  /*4620*/  VIADD R16, R13.reuse, 0xfffffffd ;  /* 0xfffffffd0d107836 */ /* 0x040fe20000000000 */
[CC--:B------:R-:W-:Y:S02]  /*4630*/  ISETP.GT.AND P4, PT, R13.reuse, R21.reuse, PT ;  /* 0x000000150d00720c */ /* 0x0c0fe40003f84270 */
[-C--:B------:R-:W-:Y:S01]  /*4640*/  ISETP.GE.AND P5, PT, R14, R21.reuse, PT ;  /* 0x000000150e00720c */ /* 0x080fe20003fa6270 */
[----:B------:R-:W-:Y:S01]  /*4650*/  IMAD R14, R13, 0x4, R22 ;  /* 0x000000040d0e7824 */ /* 0x000fe200078e0216 */
[----:B------:R-:W-:-:S05]  /*4660*/  ISETP.GE.AND P6, PT, R16, R21, PT ;  /* 0x000000151000720c */ /* 0x000fca0003fc6270 */
[----:B------:R-:W-:Y:S08]  /*4670*/  @P2 BRA `(.L_x_448) ;  /* 0x0000000000082947 */ /* 0x000ff00003800000 */
[----:B------:R-:W2:Y:S04]  /*4680*/  LDL R17, [R14+-0x4] ;  /* 0xfffffc000e117983 */ /* 0x000ea80000100800 */
[----:B--2---:R0:W-:Y:S02]  /*4690*/  STL [R14], R17 ;  /* 0x000000110e007387 */ /* 0x0041e40000100800 */
.L_x_448:
[----:B------:R-:W-:Y:S05]  /*46a0*/  BSYNC.RECONVERGENT B3 ;  /* 0x0000000000037941 */ /* 0x000fea0003800200 */
.L_x_447:
[----:B------:R-:W-:Y:S04]  /*46b0*/  BSSY.RECONVERGENT B3, `(.L_x_449) ;  /* 0x0000004000037945 */ /* 0x000fe80003800200 */
[----:B------:R-:W-:Y:S05]  /*46c0*/  @P4 BRA `(.L_x_450) ;  /* 0x0000000000084947 */ /* 0x000fea0003800000 */
[----:B0-----:R-:W2:Y:S04]  /*46d0*/  LDL R17, [R14+-0x8] ;  /* 0xfffff8000e117983 */ /* 0x001ea80000100800 */
[----:B--2---:R1:W-:Y:S02]  /*46e0*/  STL [R14+-0x4], R17 ;  /* 0xfffffc110e007387 */ /* 0x0043e40000100800 */
.L_x_450:
[----:B------:R-:W-:Y:S05]  /*46f0*/  BSYNC.RECONVERGENT B3 ;  /* 0x0000000000037941 */ /* 0x000fea0003800200 */
.L_x_449:
[----:B------:R-:W-:Y:S04]  /*4700*/  BSSY.RECONVERGENT B3, `(.L_x_451) ;  /* 0x0000004000037945 */ /* 0x000fe80003800200 */
[----:B------:R-:W-:Y:S05]  /*4710*/  @P5 BRA `(.L_x_452) ;  /* 0x0000000000085947 */ /* 0x000fea0003800000 */
[----:B01----:R-:W2:Y:S04]  /*4720*/  LDL R17, [R14+-0xc] ;  /* 0xfffff4000e117983 */ /* 0x003ea80000100800 */
[----:B--2---:R2:W-:Y:S02]  /*4730*/  STL [R14+-0x8], R17 ;  /* 0xfffff8110e007387 */ /* 0x0045e40000100800 */
.L_x_452:
[----:B------:R-:W-:Y:S05]  /*4740*/  BSYNC.RECONVERGENT B3 ;  /* 0x0000000000037941 */ /* 0x000fea0003800200 */
.L_x_451:
[----:B------:R-:W-:Y:S04]  /*4750*/  BSSY.RECONVERGENT B3, `(.L_x_453) ;  /* 0x0000004000037945 */ /* 0x000fe80003800200 */
[----:B------:R-:W-:Y:S05]  /*4760*/  @P6 BRA `(.L_x_454) ;  /* 0x0000000000086947 */ /* 0x000fea0003800000 */
[----:B012---:R-:W2:Y:S04]  /*4770*/  LDL R17, [R14+-0x10] ;  /* 0xfffff0000e117983 */ /* 0x007ea80000100800 */
[----:B--2---:R3:W-:Y:S02]  /*4780*/  STL [R14+-0xc], R17 ;  /* 0xfffff4110e007387 */ /* 0x0047e40000100800 */
.L_x_454:
[----:B------:R-:W-:Y:S05]  /*4790*/  BSYNC.RECONVERGENT B3 ;  /* 0x0000000000037941 */ /* 0x000fea0003800200 */
.L_x_453:
[----:B------:R-:W-:-:S05]  /*47a0*/  VIADD R13, R13, 0xfffffffc ;  /* 0xfffffffc0d0d7836 */ /* 0x000fca0000000000 */
[----:B------:R-:W-:-:S13]  /*47b0*/  ISETP.GT.AND P2, PT, R13, R12, PT ;  /* 0x0000000c0d00720c */ /* 0x000fda0003f44270 */
[----:B------:R-:W-:Y:S05]  /*47c0*/  @P2 BRA `(.L_x_455) ;  /* 0xfffffffc00882947 */ /* 0x000fea000383ffff */
.L_x_438:
[----:B------:R-:W-:Y:S05]  /*47d0*/  BSYNC.RECONVERGENT B2 ;  /* 0x0000000000027941 */ /* 0x000fea0003800200 */
.L_x_437:
[----:B------:R-:W-:-:S13]  /*47e0*/  ISETP.GE.AND P2, PT, R12, UR4, PT ;  /* 0x000000040c007c0c */ /* 0x000fda000bf46270 */
[----:B------:R-:W-:Y:S01]  /*47f0*/  @!P2 LEA R12, R12, R22, 0x2 ;  /* 0x000000160c0ca211 */ /* 0x000fe200078e10ff */
[----:B------:R-:W-:-:S04]  /*4800*/  @!P2 VIADD R3, R3, 0x1 ;  /* 0x000000010303a836 */ /* 0x000fc80000000000 */
[----:B------:R4:W-:Y:S03]  /*4810*/  @!P2 STL [R12], R15 ;  /* 0x0000000f0c00a387 */ /* 0x0009e60000100800 */
.L_x_430:
[----:B------:R-:W-:Y:S05]  /*4820*/  BSYNC.RECONVERGENT B0 ;  /* 0x0000000000007941 */ /* 0x000fea0003800200 */
.L_x_429:
[----:B------:R-:W-:Y:S01]  /*4830*/  VIADD R24, R24, 0x1 ;  /* 0x0000000118187836 */ /* 0x000fe20000000000 */
[----:B------:R-:W-:-:S04]  /*4840*/  ISETP.LT.AND P4, PT, R3, UR4, PT ;  /* 0x0000000403007c0c */ /* 0x000fc8000bf81270 */
[----:B------:R-:W-:-:S13]  /*4850*/  ISETP.GE.AND P2, PT, R24, R19, PT ;  /* 0x000000131800720c */ /* 0x000fda0003f46270 */
[----:B------:R-:W-:Y:S05]  /*4860*/  @!P2 BRA P4, `(.L_x_456) ;  /* 0xfffffff400f0a947 */ /* 0x000fea000203ffff */
.L_x_428:
[----:B------:R-:W-:Y:S05]  /*4870*/  BSYNC.RECONVERGENT B1 ;  /* 0x0000000000017941 */ /* 0x000fea0003800200 */
.L_x_427:
[----:B------:R-:W-:Y:S01]  /*4880*/  PLOP3.LUT P2, PT, P0, P1, PT, 0x80, 0x8 ;  /* 0x000000000008781c */ /* 0x000fe20000743070 */
[----:B------:R-:W-:-:S12]  /*4890*/  BSSY.RECONVERGENT B1, `(.L_x_457) ;  /* 0x0000091000017945 */ /* 0x000fd80003800200 */
[----:B------:R-:W-:Y:S05]  /*48a0*/  @!P2 BRA `(.L_x_458) ;  /* 0x00000008003ca947 */ /* 0x000fea0003800000 */
[----:B01234-:R-:W0:Y:S01]  /*48b0*/  LDC.64 R14, c[0x0][0x3a0] ;  /* 0x0000e800ff0e7b82 */ /* 0x01fe220000000a00 */
[----:B------:R-:W1:Y:S07]  /*48c0*/  LDCU UR8, c[0x0][0x3b8] ;  /* 0x00007700ff0877ac */ /* 0x000e6e0008000800 */
[----:B------:R-:W2:Y:S01]  /*48d0*/  LDC.64 R12, c[0x0][0x3a8] ;  /* 0x0000ea00ff0c7b82 */ /* 0x000ea20000000a00 */
[----:B-1----:R-:W-:-:S04]  /*48e0*/  IMAD R17, R20, UR8, R7 ;  /* 0x0000000814117c24 */ /* 0x002fc8000f8e0207 */
[----:B0-----:R-:W-:-:S05]  /*48f0*/  IMAD.WIDE R14, R17, 0x4, R14 ;  /* 0x00000004110e7825 */ /* 0x001fca00078e020e */
[----:B------:R-:W3:Y:S01]  /*4900*/  LDG.E.CONSTANT R24, desc[UR6][R14.64] ;  /* 0x000000060e187981 */ /* 0x000ee2000c1e9900 */
[----:B--2---:R-:W-:-:S05]  /*4910*/  IMAD.WIDE R12, R17, 0x4, R12 ;  /* 0x00000004110c7825 */ /* 0x004fca00078e020c */
[----:B------:R-:W3:Y:S01]  /*4920*/  LDG.E.CONSTANT R19, desc[UR6][R12.64] ;  /* 0x000000060c137981 */ /* 0x000ee2000c1e9900 */
[----:B------:R-:W-:-:S04]  /*4930*/  ISETP.GE.AND P2, PT, R3, UR4, PT ;  /* 0x0000000403007c0c */ /* 0x000fc8000bf46270 */
[----:B---3--:R-:W-:-:S13]  /*4940*/  ISETP.GE.OR P2, PT, R24, R19, P2 ;  /* 0x000000131800720c */ /* 0x008fda0001746670 */
[----:B------:R-:W-:Y:S05]  /*4950*/  @P2 BRA `(.L_x_458) ;  /* 0x0000000800102947 */ /* 0x000fea0003800000 */
.L_x_486:
        /* <DEDUP_REMOVED lines=29> */
.L_x_462:
[----:B------:R-:W-:Y:S01]  /*4b30*/  FMUL.FTZ R15, R12, R23 ;  /* 0x000000170c0f7220 */ /* 0x000fe20000410000 */
[----:B------:R-:W-:-:S03]  /*4b40*/  FMUL.FTZ R13, R23, 0.5 ;  /* 0x3f000000170d7820 */ /* 0x000fc60000410000 */
[----:B------:R-:W-:-:S04]  /*4b50*/  FFMA R12, -R15, R15, R12 ;  /* 0x0000000f0f0c7223 */ /* 0x000fc8000000010c */
[----:B------:R-:W-:-:S07]  /*4b60*/  FFMA R15, R12, R13, R15 ;  /* 0x0000000d0c0f7223 */ /* 0x000fce000000000f */
.L_x_463:
[----:B------:R-:W-:Y:S05]  /*4b70*/  BSYNC.RECONVERGENT B2 ;  /* 0x0000000000027941 */ /* 0x000fea0003800200 */
.L_x_461:
        /* <DEDUP_REMOVED lines=9> */
.L_x_466:
        /* <DEDUP_REMOVED lines=8> */
.L_x_465:
[----:B------:R-:W-:Y:S05]  /*4c90*/  BSYNC.RECONVERGENT B2 ;  /* 0x0000000000027941 */ /* 0x000fea0003800200 */
.L_x_464:
        /* <DEDUP_REMOVED lines=16> */
.L_x_472:
[----:B------:R-:W-:Y:S05]  /*4da0*/  BSYNC.RECONVERGENT B4 ;  /* 0x0000000000047941 */ /* 0x000fea0003800200 */
.L_x_471:
        /* <DEDUP_REMOVED lines=8> */
.L_x_474:
[----:B------:R-:W-:Y:S05]  /*4e30*/  BSYNC.RECONVERGENT B4 ;  /* 0x0000000000047941 */ /* 0x000fea0003800200 */
.L_x_473:
[----:B0-----:R-:W-:Y:S01]  /*4e40*/  VIADD R13, R3, 0xfffffffe ;  /* 0xfffffffe030d7836 */ /* 0x001fe20000000000 */
[----:B------:R-:W-:Y:S06]  /*4e50*/  @!P2 BRA `(.L_x_470) ;  /* 0x00000000001ca947 */ /* 0x000fec0003800000 */
[----:B------:R-:W-:Y:S01]  /*4e60*/  ISETP.GE.AND P2, PT, R13, R16, PT ;  /* 0x000000100d00720c */ /* 0x000fe20003f46270 */
[----:B------:R-:W-:-:S12]  /*4e70*/  BSSY.RECONVERGENT B4, `(.L_x_475) ;  /* 0x0000004000047945 */ /* 0x000fd80003800200 */
[----:B------:R-:W-:Y:S05]  /*4e80*/  @P2 BRA `(.L_x_476) ;  /* 0x0000000000082947 */ /* 0x000fea0003800000 */
[----:B------:R-:W2:Y:S04]  /*4e90*/  LDL R13, [R26+-0xc] ;  /* 0xfffff4001a0d7983 */ /* 0x000ea80000100800 */
[----:B--2---:R0:W-:Y:S02]  /*4ea0*/  STL [R26+-0x8], R13 ;  /* 0xfffff80d1a007387 */ /* 0x0041e40000100800 */
.L_x_476:
[----:B------:R-:W-:Y:S05]  /*4eb0*/  BSYNC.RECONVERGENT B4 ;  /* 0x0000000000047941 */ /* 0x000fea0003800200 */
.L_x_475:
[----:B0-----:R-:W-:-:S07]  /*4ec0*/  VIADD R13, R3, 0xfffffffd ;  /* 0xfffffffd030d7836 */ /* 0x001fce0000000000 */
.L_x_470:
[----:B------:R-:W-:Y:S05]  /*4ed0*/  BSYNC.RECONVERGENT B3 ;  /* 0x0000000000037941 */ /* 0x000fea0003800200 */
.L_x_469:
[----:B------:R-:W0:Y:S01]  /*4ee0*/  LDC R21, c[0x0][0x3dc] ;  /* 0x0000f700ff157b82 */ /* 0x000e220000000800 */
[----:B------:R-:W-:-:S04]  /*4ef0*/  IADD3 R14, PT, PT, -R3, R12, RZ ;  /* 0x0000000c030e7210 */ /* 0x000fc80007ffe1ff */
[----:B------:R-:W-:-:S13]  /*4f00*/  ISETP.GT.U32.AND P2, PT, R14, -0x4, PT ;  /* 0xfffffffc0e00780c */ /* 0x000fda0003f44070 */
[----:B------:R-:W-:Y:S05]  /*4f10*/  @P2 BRA `(.L_x_468) ;  /* 0x0000000000782947 */ /* 0x000fea0003800000 */
.L_x_485:
        /* <DEDUP_REMOVED lines=11> */
.L_x_478:
[----:B------:R-:W-:Y:S05]  /*4fd0*/  BSYNC.RECONVERGENT B3 ;  /* 0x0000000000037941 */ /* 0x000fea0003800200 */
.L_x_477:
[----:B------:R-:W-:Y:S04]  /*4fe0*/  BSSY.RECONVERGENT B3, `(.L_x_479) ;  /* 0x0000004000037945 */ /* 0x000fe80003800200 */
[----:B------:R-:W-:Y:S05]  /*4ff0*/  @P4 BRA `(.L_x_480) ;  /* 0x0000000000084947 */ /* 0x000fea0003800000 */
[----:B0-----:R-:W2:Y:S04]  /*5000*/  LDL R17, [R14+-0x8] ;  /* 0xfffff8000e117983 */ /* 0x001ea80000100800 */
[----:B--2---:R1:W-:Y:S02]  /*5010*/  STL [R14+-0x4], R17 ;  /* 0xfffffc110e007387 */ /* 0x0043e40000100800 */
.L_x_480:
[----:B------:R-:W-:Y:S05]  /*5020*/  BSYNC.RECONVERGENT B3 ;  /* 0x0000000000037941 */ /* 0x000fea0003800200 */
.L_x_479:
[----:B------:R-:W-:Y:S04]  /*5030*/  BSSY.RECONVERGENT B3, `(.L_x_481) ;  /* 0x0000004000037945 */ /* 0x000fe80003800200 */
[----:B------:R-:W-:Y:S05]  /*5040*/  @P5 BRA `(.L_x_482) ;  /* 0x0000000000085947 */ /* 0x000fea0003800000 */
[----:B01----:R-:W2:Y:S04]  /*5050*/  LDL R17, [R14+-0xc] ;  /* 0xfffff4000e117983 */ /* 0x003ea80000100800 */
[----:B--2---:R2:W-:Y:S02]  /*5060*/  STL [R14+-0x8], R17 ;  /* 0xfffff8110e007387 */ /* 0x0045e40000100800 */
.L_x_482:
[----:B------:R-:W-:Y:S05]  /*5070*/  BSYNC.RECONVERGENT B3 ;  /* 0x0000000000037941 */ /* 0x000fea0003800200 */
.L_x_481:
[----:B------:R-:W-:Y:S04]  /*5080*/  BSSY.RECONVERGENT B3, `(.L_x_483) ;  /* 0x0000004000037945 */ /* 0x000fe80003800200 */
[----:B------:R-:W-:Y:S05]  /*5090*/  @P6 BRA `(.L_x_484) ;  /* 0x0000000000086947 */ /* 0x000fea0003800000 */
[----:B012---:R-:W2:Y:S04]  /*50a0*/  LDL R17, [R14+-0x10] ;  /* 0xfffff0000e117983 */ /* 0x007ea80000100800 */
[----:B--2---:R3:W-:Y:S02]  /*50b0*/  STL [R14+-0xc], R17 ;  /* 0xfffff4110e007387 */ /* 0x0047e40000100800 */
.L_x_484:
[----:B------:R-:W-:Y:S05]  /*50c0*/  BSYNC.RECONVERGENT B3 ;  /* 0x0000000000037941 */ /* 0x000fea0003800200 */
.L_x_483:
[----:B------:R-:W-:-:S05]  /*50d0*/  VIADD R13, R13, 0xfffffffc ;  /* 0xfffffffc0d0d7836 */ /* 0x000fca0000000000 */
[----:B------:R-:W-:-:S13]  /*50e0*/  ISETP.GT.AND P2, PT, R13, R12, PT ;  /* 0x0000000c0d00720c */ /* 0x000fda0003f44270 */
[----:B------:R-:W-:Y:S05]  /*50f0*/  @P2 BRA `(.L_x_485) ;  /* 0xfffffffc00882947 */ /* 0x000fea000383ffff */
.L_x_468:
[----:B------:R-:W-:Y:S05]  /*5100*/  BSYNC.RECONVERGENT B2 ;  /* 0x0000000000027941 */ /* 0x000fea0003800200 */
.L_x_467:
[----:B------:R-:W-:-:S13]  /*5110*/  ISETP.GE.AND P2, PT, R12, UR4, PT ;  /* 0x000000040c007c0c */ /* 0x000fda000bf46270 */
[----:B------:R-:W-:Y:S01]  /*5120*/  @!P2 LEA R12, R12, R22, 0x2 ;  /* 0x000000160c0ca211 */ /* 0x000fe200078e10ff */
[----:B------:R-:W-:-:S04]  /*5130*/  @!P2 VIADD R3, R3, 0x1 ;  /* 0x000000010303a836 */ /* 0x000fc80000000000 */
[----:B------:R4:W-:Y:S03]  /*5140*/  @!P2 STL [R12], R15 ;  /* 0x0000000f0c00a387 */ /* 0x0009e60000100800 */
.L_x_460:
[----:B------:R-:W-:Y:S05]  /*5150*/  BSYNC.RECONVERGENT B0 ;  /* 0x0000000000007941 */ /* 0x000fea0003800200 */
.L_x_459:
[----:B------:R-:W-:Y:S01]  /*5160*/  VIADD R24, R24, 0x1 ;  /* 0x0000000118187836 */ /* 0x000fe20000000000 */
[----:B------:R-:W-:-:S04]  /*5170*/  ISETP.LT.AND P4, PT, R3, UR4, PT ;  /* 0x0000000403007c0c */ /* 0x000fc8000bf81270 */
[----:B------:R-:W-:-:S13]  /*5180*/  ISETP.GE.AND P2, PT, R24, R19, PT ;  /* 0x000000131800720c */ /* 0x000fda0003f46270 */
[----:B------:R-:W-:Y:S05]  /*5190*/  @!P2 BRA P4, `(.L_x_486) ;  /* 0xfffffff400f0a947 */ /* 0x000fea000203ffff */
.L_x_458:
[----:B------:R-:W-:Y:S05]  /*51a0*/  BSYNC.RECONVERGENT B1 ;  /* 0x0000000000017941 */ /* 0x000fea0003800200 */
.L_x_457:
[----:B----4-:R-:W-:Y:S01]  /*51b0*/  VIMNMX R12, PT, PT, R7, R8, PT ;  /* 0x00000008070c7248 */ /* 0x010fe20003fe0100 */
[----:B------:R-:W-:Y:S03]  /*51c0*/  BSSY.RECONVERGENT B1, `(.L_x_487) ;  /* 0x0000093000017945 */ /* 0x000fe60003800200 */
[----:B------:R-:W-:-:S04]  /*51d0*/  ISETP.GT.AND P3, PT, R12, -0x2, !P3 ;  /* 0xfffffffe0c00780c */ /* 0x000fc80005f64270 */
[----:B------:R-:W-:-:S13]  /*51e0*/  PLOP3.LUT P3, PT, P3, P1, PT, 0x80, 0x8 ;  /* 0x000000000008781c */ /* 0x000fda0001f63070 */
[----:B------:R-:W-:Y:S05]  /*51f0*/  @!P3 BRA `(.L_x_488) ;  /* 0x00000008003cb947 */ /* 0x000fea0003800000 */
[----:B0123--:R-:W0:Y:S01]  /*5200*/  LDC.64 R14, c[0x0][0x3a0] ;  /* 0x0000e800ff0e7b82 */ /* 0x00fe220000000a00 */
        /* <DEDUP_REMOVED lines=10> */
.L_x_516:
        /* <DEDUP_REMOVED lines=29> */
.L_x_492:
[----:B------:R-:W-:Y:S01]  /*5480*/  FMUL.FTZ R15, R12, R23 ;  /* 0x000000170c0f7220 */ /* 0x000fe20000410000 */
[----:B------:R-:W-:-:S03]  /*5490*/  FMUL.FTZ R13, R23, 0.5 ;  /* 0x3f000000170d7820 */ /* 0x000fc60000410000 */
[----:B------:R-:W-:-:S04]  /*54a0*/  FFMA R12, -R15, R15, R12 ;  /* 0x0000000f0f0c7223 */ /* 0x000fc8000000010c */
[----:B------:R-:W-:-:S07]  /*54b0*/  FFMA R15, R12, R13, R15 ;  /* 0x0000000d0c0f7223 */ /* 0x000fce000000000f */
.L_x_493:
[----:B------:R-:W-:Y:S05]  /*54c0*/  BSYNC.RECONVERGENT B2 ;  /* 0x0000000000027941 */ /* 0x000fea0003800200 */
.L_x_491:
        /* <DEDUP_REMOVED lines=9> */
.L_x_496:
        /* <DEDUP_REMOVED lines=8> */
.L_x_495:
[----:B------:R-:W-:Y:S05]  /*55e0*/  BSYNC.RECONVERGENT B2 ;  /* 0x0000000000027941 */ /* 0x000fea0003800200 */
.L_x_494:
        /* <DEDUP_REMOVED lines=16> */
.L_x_502:
[----:B------:R-:W-:Y:S05]  /*56f0*/  BSYNC.RECONVERGENT B4 ;  /* 0x0000000000047941 */ /* 0x000fea0003800200 */
.L_x_501:
        /* <DEDUP_REMOVED lines=8> */
.L_x_504:
[----:B------:R-:W-:Y:S05]  /*5780*/  BSYNC.RECONVERGENT B4 ;  /* 0x0000000000047941 */ /* 0x000fea0003800200 */
.L_x_503:
[----:B0-----:R-:W-:Y:S01]  /*5790*/  VIADD R13, R3, 0xfffffffe ;  /* 0xfffffffe030d7836 */ /* 0x001fe20000000000 */
[----:B------:R-:W-:Y:S06]  /*57a0*/  @!P1 BRA `(.L_x_500) ;  /* 0x00000000001c9947 */ /* 0x000fec0003800000 */
[----:B------:R-:W-:Y:S01]  /*57b0*/  ISETP.GE.AND P1, PT, R13, R16, PT ;  /* 0x000000100d00720c */ /* 0x000fe20003f26270 */
[----:B------:R-:W-:-:S12]  /*57c0*/  BSSY.RECONVERGENT B4, `(.L_x_505) ;  /* 0x0000004000047945 */ /* 0x000fd80003800200 */
[----:B------:R-:W-:Y:S05]  /*57d0*/  @P1 BRA `(.L_x_506) ;  /* 0x0000000000081947 */ /* 0x000fea0003800000 */
[----:B------:R-:W2:Y:S04]  /*57e0*/  LDL R13, [R24+-0xc] ;  /* 0xfffff400180d7983 */ /* 0x000ea80000100800 */
[----:B--2---:R0:W-:Y:S02]  /*57f0*/  STL [R24+-0x8], R13 ;  /* 0xfffff80d18007387 */ /* 0x0041e40000100800 */
.L_x_506:
[----:B------:R-:W-:Y:S05]  /*5800*/  BSYNC.RECONVERGENT B4 ;  /* 0x0000000000047941 */ /* 0x000fea0003800200 */
.L_x_505:
[----:B0-----:R-:W-:-:S07]  /*5810*/  VIADD R13, R3, 0xfffffffd ;  /* 0xfffffffd030d7836 */ /* 0x001fce0000000000 */
.L_x_500:
[----:B------:R-:W-:Y:S05]  /*5820*/  BSYNC.RECONVERGENT B3 ;  /* 0x0000000000037941 */ /* 0x000fea0003800200 */
.L_x_499:
[----:B------:R-:W0:Y:S01]  /*5830*/  LDC R21, c[0x0][0x3dc] ;  /* 0x0000f700ff157b82 */ /* 0x000e220000000800 */
[----:B------:R-:W-:-:S04]  /*5840*/  IADD3 R14, PT, PT, -R3, R12, RZ ;  /* 0x0000000c030e7210 */ /* 0x000fc80007ffe1ff */
[----:B------:R-:W-:-:S13]  /*5850*/  ISETP.GT.U32.AND P1, PT, R14, -0x4, PT ;  /* 0xfffffffc0e00780c */ /* 0x000fda0003f24070 */
[----:B------:R-:W-:Y:S05]  /*5860*/  @P1 BRA `(.L_x_498) ;  /* 0x0000000000781947 */ /* 0x000fea0003800000 */
.L_x_515:
        /* <DEDUP_REMOVED lines=11> */
.L_x_508:
[----:B------:R-:W-:Y:S05]  /*5920*/  BSYNC.RECONVERGENT B3 ;  /* 0x0000000000037941 */ /* 0x000fea0003800200 */
.L_x_507:
[----:B------:R-:W-:Y:S04]  /*5930*/  BSSY.RECONVERGENT B3, `(.L_x_509) ;  /* 0x0000004000037945 */ /* 0x000fe80003800200 */
[----:B------:R-:W-:Y:S05]  /*5940*/  @P2 BRA `(.L_x_510) ;  /* 0x0000000000082947 */ /* 0x000fea0003800000 */
[----:B0-----:R-:W2:Y:S04]  /*5950*/  LDL R17, [R14+-0x8] ;  /* 0xfffff8000e117983 */ /* 0x001ea80000100800 */
[----:B--2---:R1:W-:Y:S02]  /*5960*/  STL [R14+-0x4], R17 ;  /* 0xfffffc110e007387 */ /* 0x0043e40000100800 */
.L_x_510:
[----:B------:R-:W-:Y:S05]  /*5970*/  BSYNC.RECONVERGENT B3 ;  /* 0x0000000000037941 */ /* 0x000fea0003800200 */
.L_x_509:
[----:B------:R-:W-:Y:S04]  /*5980*/  BSSY.RECONVERGENT B3, `(.L_x_511) ;  /* 0x0000004000037945 */ /* 0x000fe80003800200 */
[----:B------:R-:W-:Y:S05]  /*5990*/  @P3 BRA `(.L_x_512) ;  /* 0x0000000000083947 */ /* 0x000fea0003800000 */
[----:B01----:R-:W2:Y:S04]  /*59a0*/  LDL R17, [R14+-0xc] ;  /* 0xfffff4000e117983 */ /* 0x003ea80000100800 */
[----:B--2---:R2:W-:Y:S02]  /*59b0*/  STL [R14+-0x8], R17 ;  /* 0xfffff8110e007387 */ /* 0x0045e40000100800 */
.L_x_512:
[----:B------:R-:W-:Y:S05]  /*59c0*/  BSYNC.RECONVERGENT B3 ;  /* 0x0000000000037941 */ /* 0x000fea0003800200 */
.L_x_511:
[----:B------:R-:W-:Y:S04]  /*59d0*/  BSSY.RECONVERGENT B3, `(.L_x_513) ;  /* 0x0000004000037945 */ /* 0x000fe80003800200 */
[----:B------:R-:W-:Y:S05]  /*59e0*/  @P4 BRA `(.L_x_514) ;  /* 0x0000000000084947 */ /* 0x000fea0003800000 */
[----:B012---:R-:W2:Y:S04]  /*59f0*/  LDL R17, [R14+-0x10] ;  /* 0xfffff0000e117983 */ /* 0x007ea80000100800 */
[----:B--2---:R3:W-:Y:S02]  /*5a00*/  STL [R14+-0xc], R17 ;  /* 0xfffff4110e007387 */ /* 0x0047e40000100800 */
.L_x_514:
[----:B------:R-:W-:Y:S05]  /*5a10*/  BSYNC.RECONVERGENT B3 ;  /* 0x0000000000037941 */ /* 0x000fea0003800200 */
.L_x_513:
[----:B------:R-:W-:-:S05]  /*5a20*/  VIADD R13, R13, 0xfffffffc ;  /* 0xfffffffc0d0d7836 */ /* 0x000fca0000000000 */
[----:B------:R-:W-:-:S13]  /*5a30*/  ISETP.GT.AND P1, PT, R13, R12, PT ;  /* 0x0000000c0d00720c */ /* 0x000fda0003f24270 */
[----:B------:R-:W-:Y:S05]  /*5a40*/  @P1 BRA `(.L_x_515) ;  /* 0xfffffffc00881947 */ /* 0x000fea000383ffff */
.L_x_498:
[----:B------:R-:W-:Y:S05]  /*5a50*/  BSYNC.RECONVERGENT B2 ;  /* 0x0000000000027941 */ /* 0x000fea0003800200 */
.L_x_497:
[----:B------:R-:W-:-:S13]  /*5a60*/  ISETP.GE.AND P1, PT, R12, UR4, PT ;  /* 0x000000040c007c0c */ /* 0x000fda000bf26270 */
[----:B------:R-:W-:Y:S01]  /*5a70*/  @!P1 LEA R12, R12, R22, 0x2 ;  /* 0x000000160c0c9211 */ /* 0x000fe200078e10ff */
[----:B------:R-:W-:-:S04]  /*5a80*/  @!P1 VIADD R3, R3, 0x1 ;  /* 0x0000000103039836 */ /* 0x000fc80000000000 */
[----:B------:R4:W-:Y:S03]  /*5a90*/  @!P1 STL [R12], R15 ;  /* 0x0000000f0c009387 */ /* 0x0009e60000100800 */
.L_x_490:
[----:B------:R-:W-:Y:S05]  /*5aa0*/  BSYNC.RECONVERGENT B0 ;  /* 0x0000000000007941 */ /* 0x000fea0003800200 */
.L_x_489:
[----:B------:R-:W-:Y:S01]  /*5ab0*/  VIADD R20, R20, 0x1 ;  /* 0x0000000114147836 */ /* 0x000fe20000000000 */
[----:B------:R-:W-:-:S04]  /*5ac0*/  ISETP.LT.AND P2, PT, R3, UR4, PT ;  /* 0x0000000403007c0c */ /* 0x000fc8000bf41270 */
[----:B------:R-:W-:-:S13]  /*5ad0*/  ISETP.GE.AND P1, PT, R20, R19, PT ;  /* 0x000000131400720c */ /* 0x000fda0003f26270 */
[----:B------:R-:W-:Y:S05]  /*5ae0*/  @!P1 BRA P2, `(.L_x_516) ;  /* 0xfffffff400f09947 */ /* 0x000fea000103ffff */
.L_x_488:
[----:B------:R-:W-:Y:S05]  /*5af0*/  BSYNC.RECONVERGENT B1 ;  /* 0x0000000000017941 */ /* 0x000fea0003800200 */
.L_x_487:
[----:B------:R-:W-:Y:S05]  /*5b00*/  BRA.U UP0, `(.L_x_517) ;  /* 0xffffffa900b47547 */ /* 0x000fea000b83ffff */
[----:B------:R-:W-:Y:S01]  /*5b10*/  ISETP.GE.AND P0, PT, R3, 0x1, PT ;  /* 0x000000010300780c */ /* 0x000fe20003f06270 */
[----:B------:R-:W-:-:S12]  /*5b20*/  BSSY.RECONVERGENT B0, `(.L_x_518) ;  /* 0x0000005000007945 */ /* 0x000fd80003800200 */
[----:B------:R-:W-:Y:S05]  /*5b30*/  @!P0 BRA `(.L_x_519) ;  /* 0x00000000000c8947 */ /* 0x000fea0003800000 */
[----:B------:R-:W-:-:S05]  /*5b40*/  VIMNMX R5, PT, PT, R3, UR4, PT ;  /* 0x0000000403057c48 */ /* 0x000fca000bfe0100 */
[----:B------:R-:W-:-:S05]  /*5b50*/  IMAD R5, R5, 0x4, R22 ;  /* 0x0000000405057824 */ /* 0x000fca00078e0216 */
[----:B------:R0:W5:Y:S02]  /*5b60*/  LDL R2, [R5+-0x4] ;  /* 0xfffffc0005027983 */ /* 0x0001640000100800 */
.L_x_519:
[----:B------:R-:W-:Y:S05]  /*5b70*/  BSYNC.RECONVERGENT B0 ;  /* 0x0000000000007941 */ /* 0x000fea0003800200 */
.L_x_518:
[----:B------:R-:W-:Y:S01]  /*5b80*/  BSSY.RECONVERGENT B0, `(.L_x_520) ;  /* 0x000006d000007945 */ /* 0x000fe20003800200 */
[----:B------:R-:W-:-:S03]  /*5b90*/  IMAD.MOV.U32 R20, RZ, RZ, RZ ;  /* 0x000000ffff147224 */ /* 0x000fc600078e00ff */
[----:B------:R-:W-:Y:S05]  /*5ba0*/  @!P0 BRA `(.L_x_521) ;  /* 0x0000000400a88947 */ /* 0x000fea0003800000 */
[C---:B------:R-:W-:Y:S01]  /*5bb0*/  ISETP.GE.U32.AND P0, PT, R3.reuse, 0x10, PT ;  /* 0x000000100300780c */ /* 0x040fe20003f06070 */
[----:B------:R-:W-:Y:S01]  /*5bc0*/  BSSY.RECONVERGENT B1, `(.L_x_522) ;  /* 0x0000031000017945 */ /* 0x000fe20003800200 */
[----:B------:R-:W-:Y:S02]  /*5bd0*/  LOP3.LUT R24, R3, 0xf, RZ, 0xc0, !PT ;  /* 0x0000000f03187812 */ /* 0x000fe400078ec0ff */
[----:B0-----:R-:W-:Y:S02]  /*5be0*/  CS2R R20, SRZ ;  /* 0x0000000000147805 */ /* 0x001fe4000001ff00 */
[----:B------:R-:W-:-:S07]  /*5bf0*/  ISETP.NE.AND P1, PT, R24, RZ, PT ;  /* 0x000000ff1800720c */ /* 0x000fce0003f25270 */
[----:B------:R-:W-:Y:S06]  /*5c00*/  @!P0 BRA `(.L_x_523) ;  /* 0x0000000000b08947 */ /* 0x000fec0003800000 */
[----:B------:R-:W-:Y:S01]  /*5c10*/  LOP3.LUT R21, R3, 0x7ffffff0, RZ, 0xc0, !PT ;  /* 0x7ffffff003157812 */ /* 0x000fe200078ec0ff */
[----:B------:R-:W-:Y:S01]  /*5c20*/  IMAD.MOV.U32 R20, RZ, RZ, RZ ;  /* 0x000000ffff147224 */ /* 0x000fe200078e00ff */
[----:B------:R-:W-:-:S03]  /*5c30*/  IADD3 R23, PT, PT, R1, 0x20, RZ ;  /* 0x0000002001177810 */ /* 0x000fc60007ffe0ff */
[----:B------:R-:W-:-:S07]  /*5c40*/  IMAD.MOV R26, RZ, RZ, -R21 ;  /* 0x000000ffff1a7224 */ /* 0x000fce00078e0a15 */
.L_x_524:
[----:B------:R-:W2:Y:S04]  /*5c50*/  LDL.128 R4, [R23+-0x20] ;  /* 0xffffe00017047983 */ /* 0x000ea80000100c00 */
[----:B------:R-:W2:Y:S04]  /*5c60*/  LDL.128 R8, [R23+-0x10] ;  /* 0xfffff00017087983 */ /* 0x000ea80000100c00 */
[----:B-1234-:R-:W2:Y:S04]  /*5c70*/  LDL.128 R12, [R23] ;  /* 0x00000000170c7983 */ /* 0x01eea80000100c00 */
[----:B------:R0:W3:Y:S01]  /*5c80*/  LDL.128 R16, [R23+0x10] ;  /* 0x0000100017107983 */ /* 0x0000e20000100c00 */
[----:B------:R-:W-:-:S05]  /*5c90*/  VIADD R26, R26, 0x10 ;  /* 0x000000101a1a7836 */ /* 0x000fca0000000000 */
[----:B------:R-:W-:Y:S01]  /*5ca0*/  ISETP.NE.AND P0, PT, R26, RZ, PT ;  /* 0x000000ff1a00720c */ /* 0x000fe20003f05270 */
[----:B0-----:R-:W-:Y:S01]  /*5cb0*/  VIADD R23, R23, 0x40 ;  /* 0x0000004017177836 */ /* 0x001fe20000000000 */
[-C--:B-----5:R-:W-:Y:S02]  /*5cc0*/  FMNMX R25, R4, R2.reuse, !PT ;  /* 0x0000000204197209 */ /* 0x0a0fe40007800000 */
[-C--:B------:R-:W-:Y:S02]  /*5cd0*/  FMNMX R4, R5, R2.reuse, !PT ;  /* 0x0000000205047209 */ /* 0x080fe40007800000 */
[-C--:B------:R-:W-:Y:S01]  /*5ce0*/  FMNMX R5, R6, R2.reuse, !PT ;  /* 0x0000000206057209 */ /* 0x080fe20007800000 */
[----:B------:R-:W-:Y:S01]  /*5cf0*/  FADD R25, R25, R20 ;  /* 0x0000001419197221 */ /* 0x000fe20000000000 */
[-C--:B------:R-:W-:Y:S02]  /*5d00*/  FMNMX R7, R7, R2.reuse, !PT ;  /* 0x0000000207077209 */ /* 0x080fe40007800000 */
[-C--:B------:R-:W-:Y:S01]  /*5d10*/  FMNMX R9, R9, R2.reuse, !PT ;  /* 0x0000000209097209 */ /* 0x080fe20007800000 */
[----:B------:R-:W-:Y:S01]  /*5d20*/  FADD R4, R25, R4 ;  /* 0x0000000419047221 */ /* 0x000fe20000000000 */
[----:B------:R-:W-:-:S02]  /*5d30*/  FMNMX R11, R11, R2, !PT ;  /* 0x000000020b0b7209 */ /* 0x000fc40007800000 */
[-C--:B--2---:R-:W-:Y:S01]  /*5d40*/  FMNMX R13, R13, R2.reuse, !PT ;  /* 0x000000020d0d7209 */ /* 0x084fe20007800000 */
[----:B------:R-:W-:Y:S01]  /*5d50*/  FADD R4, R4, R5 ;  /* 0x0000000504047221 */ /* 0x000fe20000000000 */
[-C--:B------:R-:W-:Y:S02]  /*5d60*/  FMNMX R5, R8, R2.reuse, !PT ;  /* 0x0000000208057209 */ /* 0x080fe40007800000 */
[-C--:B------:R-:W-:Y:S01]  /*5d70*/  FMNMX R15, R15, R2.reuse, !PT ;  /* 0x000000020f0f7209 */ /* 0x080fe20007800000 */
[----:B------:R-:W-:Y:S01]  /*5d80*/  FADD R4, R4, R7 ;  /* 0x0000000704047221 */ /* 0x000fe20000000000 */
[-C--:B---3--:R-:W-:Y:S02]  /*5d90*/  FMNMX R17, R17, R2.reuse, !PT ;  /* 0x0000000211117209 */ /* 0x088fe40007800000 */
[-C--:B------:R-:W-:Y:S01]  /*5da0*/  FMNMX R19, R19, R2.reuse, !PT ;  /* 0x0000000213137209 */ /* 0x080fe20007800000 */
[----:B------:R-:W-:Y:S01]  /*5db0*/  FADD R4, R4, R5 ;  /* 0x0000000504047221 */ /* 0x000fe20000000000 */
[----:B------:R-:W-:-:S03]  /*5dc0*/  FMNMX R5, R10, R2, !PT ;  /* 0x000000020a057209 */ /* 0x000fc60007800000 */
[----:B------:R-:W-:-:S04]  /*5dd0*/  FADD R4, R4, R9 ;  /* 0x0000000904047221 */ /* 0x000fc80000000000 */
        /* <DEDUP_REMOVED lines=12> */
[----:B------:R-:W-:-:S04]  /*5ea0*/  FADD R4, R4, R5 ;  /* 0x0000000504047221 */ /* 0x000fc80000000000 */
[----:B------:R-:W-:Y:S01]  /*5eb0*/  FADD R20, R4, R19 ;  /* 0x0000001304147221 */ /* 0x000fe20000000000 */
[----:B------:R-:W-:Y:S06]  /*5ec0*/  @P0 BRA `(.L_x_524) ;  /* 0xfffffffc00600947 */ /* 0x000fec000383ffff */
.L_x_523:
[----:B------:R-:W-:Y:S05]  /*5ed0*/  BSYNC.RECONVERGENT B1 ;  /* 0x0000000000017941 */ /* 0x000fea0003800200 */
.L_x_522:
[----:B------:R-:W-:Y:S05]  /*5ee0*/  @!P1 BRA `(.L_x_521) ;  /* 0x0000000000d89947 */ /* 0x000fea0003800000 */
[----:B------:R-:W-:Y:S01]  /*5ef0*/  ISETP.GE.U32.AND P0, PT, R24, 0x8, PT ;  /* 0x000000081800780c */ /* 0x000fe20003f06070 */
[----:B------:R-:W-:Y:S01]  /*5f00*/  BSSY.RECONVERGENT B1, `(.L_x_525) ;  /* 0x0000018000017945 */ /* 0x000fe20003800200 */
[----:B-123--:R-:W-:-:S04]  /*5f10*/  LOP3.LUT R14, R3, 0x7, RZ, 0xc0, !PT ;  /* 0x00000007030e7812 */ /* 0x00efc800078ec0ff */
[----:B------:R-:W-:-:S07]  /*5f20*/  ISETP.NE.AND P1, PT, R14, RZ, PT ;  /* 0x000000ff0e00720c */ /* 0x000fce0003f25270 */
[----:B------:R-:W-:Y:S06]  /*5f30*/  @!P0 BRA `(.L_x_526) ;  /* 0x0000000000508947 */ /* 0x000fec0003800000 */
[----:B----4-:R-:W-:-:S05]  /*5f40*/  LEA R12, R21, R22, 0x2 ;  /* 0x00000016150c7211 */ /* 0x010fca00078e10ff */
[----:B------:R-:W2:Y:S04]  /*5f50*/  LDL.128 R4, [R12] ;  /* 0x000000000c047983 */ /* 0x000ea80000100c00 */
[----:B------:R-:W3:Y:S01]  /*5f60*/  LDL.128 R8, [R12+0x10] ;  /* 0x000010000c087983 */ /* 0x000ee20000100c00 */
[----:B------:R-:W-:Y:S01]  /*5f70*/  VIADD R21, R21, 0x8 ;  /* 0x0000000815157836 */ /* 0x000fe20000000000 */
[----:B--2--5:R-:W-:Y:S02]  /*5f80*/  FMNMX R13, R4, R2, !PT ;  /* 0x00000002040d7209 */ /* 0x024fe40007800000 */
[C---:B------:R-:W-:Y:S02]  /*5f90*/  FMNMX R4, R2.reuse, R5, !PT ;  /* 0x0000000502047209 */ /* 0x040fe40007800000 */
[----:B------:R-:W-:Y:S01]  /*5fa0*/  FMNMX R5, R2, R6, !PT ;  /* 0x0000000602057209 */ /* 0x000fe20007800000 */
[----:B------:R-:W-:Y:S01]  /*5fb0*/  FADD R13, R20, R13 ;  /* 0x0000000d140d7221 */ /* 0x000fe20000000000 */
[----:B------:R-:W-:-:S02]  /*5fc0*/  FMNMX R7, R2, R7, !PT ;  /* 0x0000000702077209 */ /* 0x000fc40007800000 */
[C---:B---3--:R-:W-:Y:S01]  /*5fd0*/  FMNMX R9, R2.reuse, R9, !PT ;  /* 0x0000000902097209 */ /* 0x048fe20007800000 */
[----:B------:R-:W-:Y:S01]  /*5fe0*/  FADD R4, R13, R4 ;  /* 0x000000040d047221 */ /* 0x000fe20000000000 */
[----:B------:R-:W-:-:S03]  /*5ff0*/  FMNMX R11, R2, R11, !PT ;  /* 0x0000000b020b7209 */ /* 0x000fc60007800000 */
[----:B------:R-:W-:Y:S01]  /*6000*/  FADD R4, R4, R5 ;  /* 0x0000000504047221 */ /* 0x000fe20000000000 */
[----:B------:R-:W-:-:S03]  /*6010*/  FMNMX R5, R8, R2, !PT ;  /* 0x0000000208057209 */ /* 0x000fc60007800000 */
[----:B------:R-:W-:-:S04]  /*6020*/  FADD R4, R4, R7 ;  /* 0x0000000704047221 */ /* 0x000fc80000000000 */
[----:B------:R-:W-:Y:S01]  /*6030*/  FADD R4, R4, R5 ;  /* 0x0000000504047221 */ /* 0x000fe20000000000 */
[----:B------:R-:W-:-:S03]  /*6040*/  FMNMX R5, R2, R10, !PT ;  /* 0x0000000a02057209 */ /* 0x000fc60007800000 */
[----:B------:R-:W-:-:S04]  /*6050*/  FADD R4, R4, R9 ;  /* 0x0000000904047221 */ /* 0x000fc80000000000 */
[----:B------:R-:W-:-:S04]  /*6060*/  FADD R4, R4, R5 ;  /* 0x0000000504047221 */ /* 0x000fc80000000000 */
[----:B------:R-:W-:-:S07]  /*6070*/  FADD R20, R4, R11 ;  /* 0x0000000b04147221 */ /* 0x000fce0000000000 */
.L_x_526:
[----:B------:R-:W-:Y:S05]  /*6080*/  BSYNC.RECONVERGENT B1 ;  /* 0x0000000000017941 */ /* 0x000fea0003800200 */
.L_x_525:
[----:B------:R-:W-:Y:S05]  /*6090*/  @!P1 BRA `(.L_x_521) ;  /* 0x00000000006c9947 */ /* 0x000fea0003800000 */
[----:B------:R-:W-:Y:S01]  /*60a0*/  ISETP.GE.U32.AND P0, PT, R14, 0x4, PT ;  /* 0x000000040e00780c */ /* 0x000fe20003f06070 */
[----:B------:R-:W-:Y:S01]  /*60b0*/  BSSY.RECONVERGENT B1, `(.L_x_527) ;  /* 0x000000f000017945 */ /* 0x000fe20003800200 */
[----:B------:R-:W-:-:S04]  /*60c0*/  LOP3.LUT R8, R3, 0x3, RZ, 0xc0, !PT ;  /* 0x0000000303087812 */ /* 0x000fc800078ec0ff */
[----:B------:R-:W-:-:S07]  /*60d0*/  ISETP.NE.AND P1, PT, R8, RZ, PT ;  /* 0x000000ff0800720c */ /* 0x000fce0003f25270 */
[----:B------:R-:W-:Y:S06]  /*60e0*/  @!P0 BRA `(.L_x_528) ;  /* 0x00000000002c8947 */ /* 0x000fec0003800000 */
[----:B------:R-:W-:-:S06]  /*60f0*/  IMAD R4, R21, 0x4, R22 ;  /* 0x0000000415047824 */ /* 0x000fcc00078e0216 */
[----:B------:R-:W2:Y:S01]  /*6100*/  LDL.128 R4, [R4] ;  /* 0x0000000004047983 */ /* 0x000ea20000100c00 */
[----:B------:R-:W-:Y:S01]  /*6110*/  VIADD R21, R21, 0x4 ;  /* 0x0000000415157836 */ /* 0x000fe20000000000 */
[----:B--2--5:R-:W-:Y:S02]  /*6120*/  FMNMX R9, R4, R2, !PT ;  /* 0x0000000204097209 */ /* 0x024fe40007800000 */
[C---:B------:R-:W-:Y:S02]  /*6130*/  FMNMX R10, R2.reuse, R5, !PT ;  /* 0x00000005020a7209 */ /* 0x040fe40007800000 */
[----:B------:R-:W-:Y:S01]  /*6140*/  FMNMX R6, R2, R6, !PT ;  /* 0x0000000602067209 */ /* 0x000fe20007800000 */
[----:B------:R-:W-:Y:S01]  /*6150*/  FADD R9, R20, R9 ;  /* 0x0000000914097221 */ /* 0x000fe20000000000 */
[----:B------:R-:W-:-:S03]  /*6160*/  FMNMX R7, R2, R7, !PT ;  /* 0x0000000702077209 */ /* 0x000fc60007800000 */
[----:B------:R-:W-:-:S04]  /*6170*/  FADD R9, R9, R10 ;  /* 0x0000000a09097221 */ /* 0x000fc80000000000 */
[----:B------:R-:W-:-:S04]  /*6180*/  FADD R6, R9, R6 ;  /* 0x0000000609067221 */ /* 0x000fc80000000000 */
[----:B------:R-:W-:-:S07]  /*6190*/  FADD R20, R6, R7 ;  /* 0x0000000706147221 */ /* 0x000fce0000000000 */
.L_x_528:
[----:B------:R-:W-:Y:S05]  /*61a0*/  BSYNC.RECONVERGENT B1 ;  /* 0x0000000000017941 */ /* 0x000fea0003800200 */
.L_x_527:
[----:B------:R-:W-:Y:S05]  /*61b0*/  @!P1 BRA `(.L_x_521) ;  /* 0x0000000000249947 */ /* 0x000fea0003800000 */
[----:B------:R-:W-:Y:S02]  /*61c0*/  IMAD R21, R21, 0x4, R22 ;  /* 0x0000000415157824 */ /* 0x000fe400078e0216 */
[----:B------:R-:W-:-:S07]  /*61d0*/  IMAD.MOV R4, RZ, RZ, -R8 ;  /* 0x000000ffff047224 */ /* 0x000fce00078e0a08 */
.L_x_529:
[----:B------:R0:W2:Y:S01]  /*61e0*/  LDL R5, [R21] ;  /* 0x0000000015057983 */ /* 0x0000a20000100800 */
[----:B------:R-:W-:-:S04]  /*61f0*/  IADD3 R4, PT, PT, R4, 0x1, RZ ;  /* 0x0000000104047810 */ /* 0x000fc80007ffe0ff */
[----:B------:R-:W-:Y:S01]  /*6200*/  ISETP.NE.AND P0, PT, R4, RZ, PT ;  /* 0x000000ff0400720c */ /* 0x000fe20003f05270 */
[----:B0-----:R-:W-:Y:S01]  /*6210*/  VIADD R21, R21, 0x4 ;  /* 0x0000000415157836 */ /* 0x001fe20000000000 */
[----:B--2--5:R-:W-:-:S05]  /*6220*/  FMNMX R5, R5, R2, !PT ;  /* 0x0000000205057209 */ /* 0x024fca0007800000 */
[----:B------:R-:W-:-:S06]  /*6230*/  FADD R20, R5, R20 ;  /* 0x0000001405147221 */ /* 0x000fcc0000000000 */
[----:B------:R-:W-:Y:S05]  /*6240*/  @P0 BRA `(.L_x_529) ;  /* 0xfffffffc00e40947 */ /* 0x000fea000383ffff */
.L_x_521:
[----:B------:R-:W-:Y:S05]  /*6250*/  BSYNC.RECONVERGENT B0 ;  /* 0x0000000000007941 */ /* 0x000fea0003800200 */
.L_x_520:
[----:B------:R-:W-:Y:S01]  /*6260*/  FSETP.GT.AND P0, PT, R20, RZ, PT ;  /* 0x000000ff1400720b */ /* 0x000fe20003f04000 */
[----:B------:R-:W-:Y:S01]  /*6270*/  BSSY.RECONVERGENT B0, `(.L_x_530) ;  /* 0x0000011000007945 */ /* 0x000fe20003800200 */
[----:B0-----:R-:W-:-:S11]  /*6280*/  IMAD.MOV.U32 R5, RZ, RZ, RZ ;  /* 0x000000ffff057224 */ /* 0x001fd600078e00ff */
[----:B------:R-:W-:Y:S05]  /*6290*/  @!P0 BRA `(.L_x_531) ;  /* 0x0000000000388947 */ /* 0x000fea0003800000 */
[----:B------:R-:W0:Y:S01]  /*62a0*/  MUFU.RCP R5, R20 ;  /* 0x0000001400057308 */ /* 0x000e220000001000 */
[----:B------:R-:W-:Y:S01]  /*62b0*/  I2FP.F32.S32 R3, R3 ;  /* 0x0000000300037245 */ /* 0x000fe20000201400 */
[----:B------:R-:W-:Y:S06]  /*62c0*/  BSSY.RECONVERGENT B1, `(.L_x_531) ;  /* 0x000000b000017945 */ /* 0x000fec0003800200 */
[----:B------:R-:W1:Y:S01]  /*62d0*/  FCHK P0, R3, R20 ;  /* 0x0000001403007302 */ /* 0x000e620000000000 */
[----:B0----5:R-:W-:-:S04]  /*62e0*/  FFMA R2, R5, -R20, 1 ;  /* 0x3f80000005027423 */ /* 0x021fc80000000814 */
[----:B------:R-:W-:-:S04]  /*62f0*/  FFMA R2, R5, R2, R5 ;  /* 0x0000000205027223 */ /* 0x000fc80000000005 */
[----:B------:R-:W-:-:S04]  /*6300*/  FFMA R5, R3, R2, RZ ;  /* 0x0000000203057223 */ /* 0x000fc800000000ff */
[----:B------:R-:W-:-:S04]  /*6310*/  FFMA R4, R5, -R20, R3 ;  /* 0x8000001405047223 */ /* 0x000fc80000000003 */
[----:B------:R-:W-:Y:S01]  /*6320*/  FFMA R5, R2, R4, R5 ;  /* 0x0000000402057223 */ /* 0x000fe20000000005 */
[----:B-1----:R-:W-:Y:S06]  /*6330*/  @!P0 BRA `(.L_x_532) ;  /* 0x00000000000c8947 */ /* 0x002fec0003800000 */
[----:B------:R-:W-:-:S07]  /*6340*/  MOV R10, 0x6360 ;  /* 0x00006360000a7802 */ /* 0x000fce0000000f00 */
[----:B--234-:R-:W-:Y:S05]  /*6350*/  CALL.REL.NOINC `($__internal_7_$__cuda_sm3x_div_rn_noftz_f32_slowpath) ;  /* 0x0000000400987944 */ /* 0x01cfea0003c00000 */
[----:B------:R-:W-:-:S07]  /*6360*/  IMAD.MOV.U32 R5, RZ, RZ, R3 ;  /* 0x000000ffff057224 */ /* 0x000fce00078e0003 */
.L_x_532:
[----:B------:R-:W-:Y:S05]  /*6370*/  BSYNC.RECONVERGENT B1 ;  /* 0x0000000000017941 */ /* 0x000fea0003800200 */
.L_x_531:
[----:B------:R-:W-:Y:S05]  /*6380*/  BSYNC.RECONVERGENT B0 ;  /* 0x0000000000007941 */ /* 0x000fea0003800200 */
.L_x_530:
[----:B-----5:R-:W0:Y:S01]  /*6390*/  LDC.64 R2, c[0x0][0x3d0] ;  /* 0x0000f400ff027b82 */ /* 0x020e220000000a00 */
[C---:B------:R-:W-:Y:S01]  /*63a0*/  VIADD R4, R5.reuse, 0x1800000 ;  /* 0x0180000005047836 */ /* 0x040fe20000000000 */
[----:B------:R-:W-:Y:S01]  /*63b0*/  BSSY.RECONVERGENT B0, `(.L_x_533) ;  /* 0x0000010000007945 */ /* 0x000fe20003800200 */
[----:B------:R-:W-:-:S03]  /*63c0*/  FSETP.GT.AND P3, PT, R5, RZ, PT ;  /* 0x000000ff0500720b */ /* 0x000fc60003f64000 */
[----:B------:R-:W-:-:S04]  /*63d0*/  LOP3.LUT R4, R4, 0x7f800000, RZ, 0xc0, !PT ;  /* 0x7f80000004047812 */ /* 0x000fc800078ec0ff */
[----:B------:R-:W-:Y:S01]  /*63e0*/  ISETP.GT.U32.AND P0, PT, R4, 0x1ffffff, PT ;  /* 0x01ffffff0400780c */ /* 0x000fe20003f04070 */
[----:B0-----:R-:W-:-:S05]  /*63f0*/  IMAD.WIDE R2, R0, 0x4, R2 ;  /* 0x0000000400027825 */ /* 0x001fca00078e0202 */
[----:B------:R0:W-:Y:S07]  /*6400*/  STG.E desc[UR6][R2.64], R5 ;  /* 0x0000000502007986 */ /* 0x0001ee000c101906 */
[----:B------:R-:W-:Y:S05]  /*6410*/  @P0 BRA `(.L_x_534) ;  /* 0x0000000000140947 */ /* 0x000fea0003800000 */
[----:B0-----:R-:W-:Y:S02]  /*6420*/  MOV R3, R5 ;  /* 0x0000000500037202 */ /* 0x001fe40000000f00 */
[----:B------:R-:W-:-:S07]  /*6430*/  MOV R4, 0x6450 ;  /* 0x0000645000047802 */ /* 0x000fce0000000f00 */
[----:B-1234-:R-:W-:Y:S05]  /*6440*/  CALL.REL.NOINC `($__internal_5_$__cuda_sm20_rcp_rn_f32_slowpath) ;  /* 0x0000000000307944 */ /* 0x01efea0003c00000 */
[----:B------:R-:W-:Y:S01]  /*6450*/  IMAD.MOV.U32 R4, RZ, RZ, R2 ;  /* 0x000000ffff047224 */ /* 0x000fe200078e0002 */
[----:B------:R-:W-:Y:S06]  /*6460*/  BRA `(.L_x_535) ;  /* 0x0000000000107947 */ /* 0x000fec0003800000 */
.L_x_534:
[----:B------:R-:W0:Y:S02]  /*6470*/  MUFU.RCP R4, R5 ;  /* 0x0000000500047308 */ /* 0x000e240000001000 */
[----:B0-----:R-:W-:-:S04]  /*6480*/  FFMA R2, R4, R5, -1 ;  /* 0xbf80000004027423 */ /* 0x001fc80000000005 */
[----:B------:R-:W-:-:S04]  /*6490*/  FADD.FTZ R3, -R2, -RZ ;  /* 0x800000ff02037221 */ /* 0x000fc80000010100 */
[----:B------:R-:W-:-:S07]  /*64a0*/  FFMA R4, R4, R3, R4 ;  /* 0x0000000304047223 */ /* 0x000fce0000000004 */
.L_x_535:
[----:B------:R-:W-:Y:S05]  /*64b0*/  BSYNC.RECONVERGENT B0 ;  /* 0x0000000000007941 */ /* 0x000fea0003800200 */
.L_x_533:
[----:B------:R-:W0:Y:S01]  /*64c0*/  LDC.64 R2, c[0x0][0x3c8] ;  /* 0x0000f200ff027b82 */ /* 0x000e220000000a00 */
[----:B------:R-:W-:Y:S01]  /*64d0*/  FSEL R5, R4, 10, P3 ;  /* 0x4120000004057808 */ /* 0x000fe20001800000 */
[----:B0-----:R-:W-:-:S05]  /*64e0*/  IMAD.WIDE R2, R0, 0x4, R2 ;  /* 0x0000000400027825 */ /* 0x001fca00078e0202 */
[----:B------:R-:W-:Y:S01]  /*64f0*/  STG.E desc[UR6][R2.64], R5 ;  /* 0x0000000502007986 */ /* 0x000fe2000c101906 */
[----:B------:R-:W-:Y:S05]  /*6500*/  EXIT ;  /* 0x000000000000794d */ /* 0x000fea0003800000 */
        .weak           $__internal_5_$__cuda_sm20_rcp_rn_f32_slowpath
        .type           $__internal_5_$__cuda_sm20_rcp_rn_f32_slowpath,@function
        .size           $__internal_5_$__cuda_sm20_rcp_rn_f32_slowpath,($__internal_6_$__cuda_sm20_sqrt_rn_f32_slowpath - $__internal_5_$__cuda_sm20_rcp_rn_f32_slowpath)
$__internal_5_$__cuda_sm20_rcp_rn_f32_slowpath:
[----:B------:R-:W-:Y:S01]  /*6510*/  IMAD.SHL.U32 R2, R3, 0x2, RZ ;  /* 0x0000000203027824 */ /* 0x000fe200078e00ff */
[----:B------:R-:W-:Y:S04]  /*6520*/  BSSY.RECONVERGENT B1, `(.L_x_536) ;  /* 0x0000030000017945 */ /* 0x000fe80003800200 */
[----:B------:R-:W-:-:S04]  /*6530*/  SHF.R.U32.HI R9, RZ, 0x18, R2 ;  /* 0x00000018ff097819 */ /* 0x000fc80000011602 */
[----:B------:R-:W-:-:S13]  /*6540*/  ISETP.NE.U32.AND P0, PT, R9, RZ, PT ;  /* 0x000000ff0900720c */ /* 0x000fda0003f05070 */
[----:B------:R-:W-:Y:S05]  /*6550*/  @P0 BRA `(.L_x_537) ;  /* 0x0000000000280947 */ /* 0x000fea0003800000 */
[----:B------:R-:W-:-:S05]  /*6560*/  IMAD.SHL.U32 R2, R3, 0x2, RZ ;  /* 0x0000000203027824 */ /* 0x000fca00078e00ff */
[----:B------:R-:W-:-:S13]  /*6570*/  ISETP.NE.AND P0, PT, R2, RZ, PT ;  /* 0x000000ff0200720c */ /* 0x000fda0003f05270 */
[----:B------:R-:W-:Y:S01]  /*6580*/  @P0 FFMA R6, R3, 1.84467440737095516160e+19, RZ ;  /* 0x5f80000003060823 */ /* 0x000fe200000000ff */
[----:B------:R-:W-:Y:S08]  /*6590*/  @!P0 MUFU.RCP R5, R3 ;  /* 0x0000000300058308 */ /* 0x000ff00000001000 */
[----:B------:R-:W0:Y:S02]  /*65a0*/  @P0 MUFU.RCP R7, R6 ;  /* 0x0000000600070308 */ /* 0x000e240000001000 */
[----:B0-----:R-:W-:-:S04]  /*65b0*/  @P0 FFMA R2, R6, R7, -1 ;  /* 0xbf80000006020423 */ /* 0x001fc80000000007 */
[----:B------:R-:W-:-:S04]  /*65c0*/  @P0 FADD.FTZ R2, -R2, -RZ ;  /* 0x800000ff02020221 */ /* 0x000fc80000010100 */
[----:B------:R-:W-:-:S04]  /*65d0*/  @P0 FFMA R2, R7, R2, R7 ;  /* 0x0000000207020223 */ /* 0x000fc80000000007 */
[----:B------:R-:W-:Y:S01]  /*65e0*/  @P0 FFMA R5, R2, 1.84467440737095516160e+19, RZ ;  /* 0x5f80000002050823 */ /* 0x000fe200000000ff */
[----:B------:R-:W-:Y:S06]  /*65f0*/  BRA `(.L_x_538) ;  /* 0x0000000000887947 */ /* 0x000fec0003800000 */
.L_x_537:
[----:B------:R-:W-:-:S05]  /*6600*/  VIADD R11, R9, 0xffffff03 ;  /* 0xffffff03090b7836 */ /* 0x000fca0000000000 */
[----:B------:R-:W-:-:S13]  /*6610*/  ISETP.GT.U32.AND P0, PT, R11, 0x1, PT ;  /* 0x000000010b00780c */ /* 0x000fda0003f04070 */
[----:B------:R-:W-:Y:S05]  /*6620*/  @P0 BRA `(.L_x_539) ;  /* 0x0000000000780947 */ /* 0x000fea0003800000 */
[----:B------:R-:W-:Y:S01]  /*6630*/  LOP3.LUT R2, R3, 0x7fffff, RZ, 0xc0, !PT ;  /* 0x007fffff03027812 */ /* 0x000fe200078ec0ff */
[----:B------:R-:W-:-:S03]  /*6640*/  HFMA2 R8, -RZ, RZ, 0, 1.78813934326171875e-07 ;  /* 0x00000003ff087431 */ /* 0x000fc600000001ff */
[----:B------:R-:W-:-:S04]  /*6650*/  LOP3.LUT R2, R2, 0x3f800000, RZ, 0xfc, !PT ;  /* 0x3f80000002027812 */ /* 0x000fc800078efcff */
[----:B------:R-:W0:Y:S01]  /*6660*/  MUFU.RCP R5, R2 ;  /* 0x0000000200057308 */ /* 0x000e220000001000 */
[----:B------:R-:W-:Y:S01]  /*6670*/  SHF.L.U32 R8, R8, R11, RZ ;  /* 0x0000000b08087219 */ /* 0x000fe200000006ff */
[----:B0-----:R-:W-:-:S04]  /*6680*/  FFMA R6, R2, R5, -1 ;  /* 0xbf80000002067423 */ /* 0x001fc80000000005 */
[----:B------:R-:W-:-:S04]  /*6690*/  FADD.FTZ R6, -R6, -RZ ;  /* 0x800000ff06067221 */ /* 0x000fc80000010100 */
[CCC-:B------:R-:W-:Y:S01]  /*66a0*/  FFMA.RM R7, R5.reuse, R6.reuse, R5.reuse ;  /* 0x0000000605077223 */ /* 0x1c0fe20000004005 */
[----:B------:R-:W-:-:S04]  /*66b0*/  FFMA.RP R6, R5, R6, R5 ;  /* 0x0000000605067223 */ /* 0x000fc80000008005 */
[C---:B------:R-:W-:Y:S02]  /*66c0*/  LOP3.LUT R5, R7.reuse, 0x7fffff, RZ, 0xc0, !PT ;  /* 0x007fffff07057812 */ /* 0x040fe400078ec0ff */
[----:B------:R-:W-:Y:S02]  /*66d0*/  FSETP.NEU.FTZ.AND P0, PT, R7, R6, PT ;  /* 0x000000060700720b */ /* 0x000fe40003f1d000 */
[----:B------:R-:W-:Y:S02]  /*66e0*/  LOP3.LUT R5, R5, 0x800000, RZ, 0xfc, !PT ;  /* 0x0080000005057812 */ /* 0x000fe400078efcff */
[----:B------:R-:W-:Y:S02]  /*66f0*/  SEL R6, RZ, 0xffffffff, !P0 ;  /* 0xffffffffff067807 */ /* 0x000fe40004000000 */
[----:B------:R-:W-:-:S03]  /*6700*/  LOP3.LUT R8, R8, R5, RZ, 0xc0, !PT ;  /* 0x0000000508087212 */ /* 0x000fc600078ec0ff */
[----:B------:R-:W-:Y:S01]  /*6710*/  IMAD.MOV R6, RZ, RZ, -R6 ;  /* 0x000000ffff067224 */ /* 0x000fe200078e0a06 */
[----:B------:R-:W-:-:S04]  /*6720*/  SHF.R.U32.HI R8, RZ, R11, R8 ;  /* 0x0000000bff087219 */ /* 0x000fc80000011608 */
[----:B------:R-:W-:Y:S02]  /*6730*/  LOP3.LUT P1, RZ, R6, R11, R5, 0xf8, !PT ;  /* 0x0000000b06ff7212 */ /* 0x000fe4000782f805 */
[C---:B------:R-:W-:Y:S02]  /*6740*/  LOP3.LUT P0, RZ, R8.reuse, 0x1, RZ, 0xc0, !PT ;  /* 0x0000000108ff7812 */ /* 0x040fe4000780c0ff */
[----:B------:R-:W-:-:S04]  /*6750*/  LOP3.LUT P2, RZ, R8, 0x2, RZ, 0xc0, !PT ;  /* 0x0000000208ff7812 */ /* 0x000fc8000784c0ff */
[----:B------:R-:W-:Y:S02]  /*6760*/  PLOP3.LUT P0, PT, P0, P1, P2, 0xe0, 0x0 ;  /* 0x000000000000781c */ /* 0x000fe40000703c20 */
[----:B------:R-:W-:Y:S02]  /*6770*/  LOP3.LUT P1, RZ, R3, 0x7fffff, RZ, 0xc0, !PT ;  /* 0x007fffff03ff7812 */ /* 0x000fe4000782c0ff */
[----:B------:R-:W-:-:S05]  /*6780*/  SEL R2, RZ, 0x1, !P0 ;  /* 0x00000001ff027807 */ /* 0x000fca0004000000 */
[----:B------:R-:W-:-:S05]  /*6790*/  IMAD.MOV R2, RZ, RZ, -R2 ;  /* 0x000000ffff027224 */ /* 0x000fca00078e0a02 */
[----:B------:R-:W-:Y:S01]  /*67a0*/  ISETP.GE.AND P0, PT, R2, RZ, PT ;  /* 0x000000ff0200720c */ /* 0x000fe20003f06270 */
[----:B------:R-:W-:-:S05]  /*67b0*/  VIADD R2, R9, 0xffffff04 ;  /* 0xffffff0409027836 */ /* 0x000fca0000000000 */
[----:B------:R-:W-:-:S07]  /*67c0*/  SHF.R.U32.HI R2, RZ, R2, R5 ;  /* 0x00000002ff027219 */ /* 0x000fce0000011605 */
[----:B------:R-:W-:-:S05]  /*67d0*/  @!P0 VIADD R2, R2, 0x1 ;  /* 0x0000000102028836 */ /* 0x000fca0000000000 */
[----:B------:R-:W-:-:S04]  /*67e0*/  @!P1 SHF.L.U32 R2, R2, 0x1, RZ ;  /* 0x0000000102029819 */ /* 0x000fc800000006ff */
[----:B------:R-:W-:Y:S01]  /*67f0*/  LOP3.LUT R5, R2, 0x80000000, R3, 0xf8, !PT ;  /* 0x8000000002057812 */ /* 0x000fe200078ef803 */
[----:B------:R-:W-:Y:S06]  /*6800*/  BRA `(.L_x_538) ;  /* 0x0000000000047947 */ /* 0x000fec0003800000 */
.L_x_539:
[----:B------:R0:W1:Y:S02]  /*6810*/  MUFU.RCP R5, R3 ;  /* 0x0000000300057308 */ /* 0x0000640000001000 */
.L_x_538:
[----:B------:R-:W-:Y:S05]  /*6820*/  BSYNC.RECONVERGENT B1 ;  /* 0x0000000000017941 */ /* 0x000fea0003800200 */
.L_x_536:
[----:B-1----:R-:W-:Y:S02]  /*6830*/  IMAD.MOV.U32 R2, RZ, RZ, R5 ;  /* 0x000000ffff027224 */ /* 0x002fe400078e0005 */
[----:B------:R-:W-:-:S04]  /*6840*/  IMAD.MOV.U32 R5, RZ, RZ, 0x0 ;  /* 0x00000000ff057424 */ /* 0x000fc800078e00ff */
[----:B0-----:R-:W-:Y:S05]  /*6850*/  RET.REL.NODEC R4 `(compute_lof_kernel) ;  /* 0xffffff9404e87950 */ /* 0x001fea0003c3ffff */
        .weak           $__internal_6_$__cuda_sm20_sqrt_rn_f32_slowpath
        .type           $__internal_6_$__cuda_sm20_sqrt_rn_f32_slowpath,@function
        .size           $__internal_6_$__cuda_sm20_sqrt_rn_f32_slowpath,($__internal_7_$__cuda_sm3x_div_rn_noftz_f32_slowpath - $__internal_6_$__cuda_sm20_sqrt_rn_f32_slowpath)
$__internal_6_$__cuda_sm20_sqrt_rn_f32_slowpath:
[----:B------:R-:W-:-:S13]  /*6860*/  LOP3.LUT P4, RZ, R12, 0x7fffffff, RZ, 0xc0, !PT ;  /* 0x7fffffff0cff7812 */ /* 0x000fda000788c0ff */
[----:B------:R-:W-:Y:S01]  /*6870*/  @!P4 IMAD.MOV.U32 R15, RZ, RZ, R12 ;  /* 0x000000ffff0fc224 */ /* 0x000fe200078e000c */
[----:B------:R-:W-:Y:S06]  /*6880*/  @!P4 BRA `(.L_x_540) ;  /* 0x000000000040c947 */ /* 0x000fec0003800000 */
[----:B------:R-:W-:-:S13]  /*6890*/  FSETP.GEU.FTZ.AND P4, PT, R12, RZ, PT ;  /* 0x000000ff0c00720b */ /* 0x000fda0003f9e000 */
[----:B------:R-:W-:Y:S01]  /*68a0*/  @!P4 IMAD.MOV.U32 R15, RZ, RZ, 0x7fffffff ;  /* 0x7fffffffff0fc424 */ /* 0x000fe200078e00ff */
        /* <DEDUP_REMOVED lines=14> */
.L_x_540:
[----:B------:R-:W-:Y:S02]  /*6990*/  IMAD.MOV.U32 R12, RZ, RZ, R14 ;  /* 0x000000ffff0c7224 */ /* 0x000fe400078e000e */
[----:B------:R-:W-:-:S04]  /*69a0*/  IMAD.MOV.U32 R13, RZ, RZ, 0x0 ;  /* 0x00000000ff0d7424 */ /* 0x000fc800078e00ff */
[----:B------:R-:W-:Y:S05]  /*69b0*/  RET.REL.NODEC R12 `(compute_lof_kernel) ;  /* 0xffffff940c907950 */ /* 0x000fea0003c3ffff */
        .weak           $__internal_7_$__cuda_sm3x_div_rn_noftz_f32_slowpath
        .type           $__internal_7_$__cuda_sm3x_div_rn_noftz_f32_slowpath,@function
        .size           $__internal_7_$__cuda_sm3x_div_rn_noftz_f32_slowpath,(.L_x_649 - $__internal_7_$__cuda_sm3x_div_rn_noftz_f32_slowpath)
$__internal_7_$__cuda_sm3x_div_rn_noftz_f32_slowpath:
        /* <DEDUP_REMOVED lines=34> */
.L_x_542:
[----:B------:R-:W-:Y:S01]  /*6be0*/  LEA R13, R11, 0xc0800000, 0x17 ;  /* 0xc08000000b0d7811 */ /* 0x000fe200078eb8ff */
[----:B------:R-:W-:Y:S01]  /*6bf0*/  BSSY.RECONVERGENT B3, `(.L_x_547) ;  /* 0x0000036000037945 */ /* 0x000fe20003800200 */
[----:B------:R-:W-:-:S03]  /*6c00*/  IADD3 R12, PT, PT, R12, -0x7f, RZ ;  /* 0xffffff810c0c7810 */ /* 0x000fc60007ffe0ff */
[----:B------:R-:W-:Y:S02]  /*6c10*/  IMAD.IADD R13, R20, 0x1, -R13 ;  /* 0x00000001140d7824 */ /* 0x000fe400078e0a0d */
[C---:B------:R-:W-:Y:S01]  /*6c20*/  IMAD R3, R12.reuse, -0x800000, R3 ;  /* 0xff8000000c037824 */ /* 0x040fe200078e0203 */
[----:B------:R-:W-:Y:S01]  /*6c30*/  IADD3 R12, PT, PT, R12, 0x7f, -R11 ;  /* 0x0000007f0c0c7810 */ /* 0x000fe20007ffe80b */
[----:B------:R-:W0:Y:S01]  /*6c40*/  MUFU.RCP R14, R13 ;  /* 0x0000000d000e7308 */ /* 0x000e220000001000 */
[----:B------:R-:W-:-:S03]  /*6c50*/  FADD.FTZ R16, -R13, -RZ ;  /* 0x800000ff0d107221 */ /* 0x000fc60000010100 */
[----:B------:R-:W-:Y:S02]  /*6c60*/  IMAD.IADD R12, R12, 0x1, R9 ;  /* 0x000000010c0c7824 */ /* 0x000fe400078e0209 */
        /* <DEDUP_REMOVED lines=21> */
[-CC-:B------:R-:W-:Y:S01]  /*6dc0*/  FFMA.RM R12, R17, R15.reuse, R14.reuse ;  /* 0x0000000f110c7223 */ /* 0x180fe2000000400e */
[C---:B------:R-:W-:Y:S02]  /*6dd0*/  ISETP.NE.AND P2, PT, R13.reuse, RZ, PT ;  /* 0x000000ff0d00720c */ /* 0x040fe40003f45270 */
[----:B------:R-:W-:Y:S02]  /*6de0*/  ISETP.NE.AND P1, PT, R13, RZ, PT ;  /* 0x000000ff0d00720c */ /* 0x000fe40003f25270 */
[----:B------:R-:W-:Y:S01]  /*6df0*/  LOP3.LUT R11, R9, 0x7fffff, RZ, 0xc0, !PT ;  /* 0x007fffff090b7812 */ /* 0x000fe200078ec0ff */
[----:B------:R-:W-:Y:S01]  /*6e00*/  FFMA.RP R9, R17, R15, R14 ;  /* 0x0000000f11097223 */ /* 0x000fe2000000800e */
[C---:B------:R-:W-:Y:S01]  /*6e10*/  VIADD R14, R13.reuse, 0x20 ;  /* 0x000000200d0e7836 */ /* 0x040fe20000000000 */
[----:B------:R-:W-:Y:S02]  /*6e20*/  IADD3 R13, PT, PT, -R13, RZ, RZ ;  /* 0x000000ff0d0d7210 */ /* 0x000fe40007ffe1ff */
[----:B------:R-:W-:-:S02]  /*6e30*/  LOP3.LUT R11, R11, 0x800000, RZ, 0xfc, !PT ;  /* 0x008000000b0b7812 */ /* 0x000fc400078efcff */
        /* <DEDUP_REMOVED lines=13> */
.L_x_549:
[----:B------:R-:W-:-:S04]  /*6f10*/  LOP3.LUT R3, R3, 0x80000000, RZ, 0xc0, !PT ;  /* 0x8000000003037812 */ /* 0x000fc800078ec0ff */
[----:B------:R-:W-:Y:S01]  /*6f20*/  LOP3.LUT R3, R3, 0x7f800000, RZ, 0xfc, !PT ;  /* 0x7f80000003037812 */ /* 0x000fe200078efcff */
[----:B------:R-:W-:Y:S06]  /*6f30*/  BRA `(.L_x_550) ;  /* 0x0000000000047947 */ /* 0x000fec0003800000 */
.L_x_548:
[----:B------:R-:W-:-:S07]  /*6f40*/  IMAD R3, R12, 0x800000, R3 ;  /* 0x008000000c037824 */ /* 0x000fce00078e0203 */
.L_x_550:
[----:B------:R-:W-:Y:S05]  /*6f50*/  BSYNC.RECONVERGENT B3 ;  /* 0x0000000000037941 */ /* 0x000fea0003800200 */
.L_x_547:
[----:B------:R-:W-:Y:S05]  /*6f60*/  BRA `(.L_x_551) ;  /* 0x0000000000207947 */ /* 0x000fea0003800000 */
.L_x_546:
[----:B------:R-:W-:-:S04]  /*6f70*/  LOP3.LUT R3, R20, 0x80000000, R3, 0x48, !PT ;  /* 0x8000000014037812 */ /* 0x000fc800078e4803 */
[----:B------:R-:W-:Y:S01]  /*6f80*/  LOP3.LUT R3, R3, 0x7f800000, RZ, 0xfc, !PT ;  /* 0x7f80000003037812 */ /* 0x000fe200078efcff */
[----:B------:R-:W-:Y:S06]  /*6f90*/  BRA `(.L_x_551) ;  /* 0x0000000000147947 */ /* 0x000fec0003800000 */
.L_x_545:
[----:B------:R-:W-:Y:S01]  /*6fa0*/  LOP3.LUT R3, R20, 0x80000000, R3, 0x48, !PT ;  /* 0x8000000014037812 */ /* 0x000fe200078e4803 */
[----:B------:R-:W-:Y:S06]  /*6fb0*/  BRA `(.L_x_551) ;  /* 0x00000000000c7947 */ /* 0x000fec0003800000 */
.L_x_544:
[----:B------:R-:W0:Y:S01]  /*6fc0*/  MUFU.RSQ R3, -QNAN ;  /* 0xffc0000000037908 */ /* 0x000e220000001400 */
[----:B------:R-:W-:Y:S05]  /*6fd0*/  BRA `(.L_x_551) ;  /* 0x0000000000047947 */ /* 0x000fea0003800000 */
.L_x_543:
[----:B------:R-:W-:-:S07]  /*6fe0*/  FADD.FTZ R3, R3, R20 ;  /* 0x0000001403037221 */ /* 0x000fce0000010000 */
.L_x_551:
[----:B------:R-:W-:Y:S05]  /*6ff0*/  BSYNC.RECONVERGENT B2 ;  /* 0x0000000000027941 */ /* 0x000fea0003800200 */
.L_x_541:
[----:B------:R-:W-:-:S04]  /*7000*/  IMAD.MOV.U32 R11, RZ, RZ, 0x0 ;  /* 0x00000000ff0b7424 */ /* 0x000fc800078e00ff */
[----:B0-----:R-:W-:Y:S05]  /*7010*/  RET.REL.NODEC R10 `(compute_lof_kernel) ;  /* 0xffffff8c0af87950 */ /* 0x001fea0003c3ffff */
.L_x_552:
        /* <DEDUP_REMOVED lines=14> */
.L_x_649:


//--------------------- .text.compute_inertia_kernel --------------------------
	.section	.text.compute_inertia_kernel,"ax",@progbits
	.align	128
        .global         compute_inertia_kernel
        .type           compute_inertia_kernel,@function
        .size           compute_inertia_kernel,(.L_x_669 - compute_inertia_kernel)
        .other          compute_inertia_kernel,@"STO_CUDA_ENTRY STV_DEFAULT"
compute_inertia_kernel:
.text.compute_inertia_kernel:
[----:B------:R-:W-:Y:S01]  /*0000*/  LDC R1, c[0x0][0x37c] ;  /* 0x0000df00ff017b82 */ /* 0x000fe20000000800 */
[----:B------:R-:W0:Y:S07]  /*0010*/  S2R R0, SR_TID.X ;  /* 0x0000000000007919 */ /* 0x000e2e0000002100 */
[----:B------:R-:W1:Y:S01]  /*0020*/  S2UR UR5, SR_CgaCtaId ;  /* 0x00000000000579c3 */ /* 0x000e620000008800 */
[----:B------:R-:W-:Y:S01]  /*0030*/  UMOV UR4, 0x400 ;  /* 0x0000040000047882 */ /* 0x000fe20000000000 */
[----:B------:R-:W2:Y:S01]  /*0040*/  LDCU UR8, c[0x0][0x3c0] ;  /* 0x00007800ff0877ac */ /* 0x000ea20008000800 */
[----:B------:R-:W3:Y:S01]  /*0050*/  S2R R15, SR_CTAID.X ;  /* 0x00000000000f7919 */ /* 0x000ee20000002500 */
[----:B------:R-:W-:Y:S01]  /*0060*/  BSSY.RECONVERGENT B0, `(.L_x_553) ;  /* 0x000002e000007945 */ /* 0x000fe20003800200 */
[----:B------:R-:W4:Y:S03]  /*0070*/  LDCU.64 UR6, c[0x0][0x358] ;  /* 0x00006b00ff0677ac */ /* 0x000f260008000a00 */
[----:B------:R-:W3:Y:S01]  /*0080*/  LDC R14, c[0x0][0x360] ;  /* 0x0000d800ff0e7b82 */ /* 0x000ee20000000800 */
[----:B-1----:R-:W-:-:S06]  /*0090*/  ULEA UR4, UR5, UR4, 0x18 ;  /* 0x0000000405047291 */ /* 0x002fcc000f8ec0ff */
[----:B0-----:R-:W-:Y:S01]  /*00a0*/  LEA R16, R0, UR4, 0x2 ;  /* 0x0000000400107c11 */ /* 0x001fe2000f8e10ff */
[----:B---3--:R-:W-:-:S04]  /*00b0*/  IMAD R18, R15, R14, R0 ;  /* 0x0000000e0f127224 */ /* 0x008fc800078e0200 */
[----:B------:R0:W-:Y:S01]  /*00c0*/  STS [R16], RZ ;  /* 0x000000ff10007388 */ /* 0x0001e20000000800 */
[----:B--2---:R-:W-:-:S13]  /*00d0*/  ISETP.GE.AND P0, PT, R18, UR8, PT ;  /* 0x0000000812007c0c */ /* 0x004fda000bf06270 */
[----:B0---4-:R-:W-:Y:S05]  /*00e0*/  @P0 BRA `(.L_x_554) ;  /* 0x0000000000940947 */ /* 0x011fea0003800000 */
[----:B------:R-:W0:Y:S01]  /*00f0*/  LDCU UR5, c[0x0][0x370] ;  /* 0x00006e00ff0577ac */ /* 0x000e220008000800 */
[----:B------:R-:W-:Y:S01]  /*0100*/  HFMA2 R19, -RZ, RZ, 0, 0 ;  /* 0x00000000ff137431 */ /* 0x000fe200000001ff */
[----:B------:R-:W-:Y:S01]  /*0110*/  BSSY.RECONVERGENT B1, `(.L_x_555) ;  /* 0x0000021000017945 */ /* 0x000fe20003800200 */
[----:B0-----:R-:W-:-:S07]  /*0120*/  IMAD R17, R14, UR5, RZ ;  /* 0x000000050e117c24 */ /* 0x001fce000f8e02ff */
.L_x_556:
[----:B------:R-:W0:Y:S08]  /*0130*/  LDC.64 R20, c[0x0][0x3b0] ;  /* 0x0000ec00ff147b82 */ /* 0x000e300000000a00 */
[----:B------:R-:W1:Y:S08]  /*0140*/  LDC.64 R6, c[0x0][0x388] ;  /* 0x0000e200ff067b82 */ /* 0x000e700000000a00 */
[----:B------:R-:W2:Y:S01]  /*0150*/  LDC.64 R12, c[0x0][0x3a0] ;  /* 0x0000e800ff0c7b82 */ /* 0x000ea20000000a00 */
[----:B0-----:R-:W-:-:S07]  /*0160*/  IMAD.WIDE R20, R18, 0x4, R20 ;  /* 0x0000000412147825 */ /* 0x001fce00078e0214 */
[----:B------:R-:W0:Y:S01]  /*0170*/  LDC.64 R10, c[0x0][0x380] ;  /* 0x0000e000ff0a7b82 */ /* 0x000e220000000a00 */
[----:B------:R-:W2:Y:S01]  /*0180*/  LDG.E.CONSTANT R21, desc[UR6][R20.64] ;  /* 0x0000000614157981 */ /* 0x000ea2000c1e9900 */
[----:B-1----:R-:W-:-:S06]  /*0190*/  IMAD.WIDE R6, R18, 0x4, R6 ;  /* 0x0000000412067825 */ /* 0x002fcc00078e0206 */
[----:B------:R-:W1:Y:S01]  /*01a0*/  LDC.64 R8, c[0x0][0x398] ;  /* 0x0000e600ff087b82 */ /* 0x000e620000000a00 */
[----:B------:R-:W3:Y:S07]  /*01b0*/  LDG.E.CONSTANT R6, desc[UR6][R6.64] ;  /* 0x0000000606067981 */ /* 0x000eee000c1e9900 */
[----:B------:R-:W4:Y:S08]  /*01c0*/  LDC.64 R2, c[0x0][0x390] ;  /* 0x0000e400ff027b82 */ /* 0x000f300000000a00 */
[----:B------:R-:W5:Y:S01]  /*01d0*/  LDC.64 R4, c[0x0][0x3a8] ;  /* 0x0000ea00ff047b82 */ /* 0x000f620000000a00 */
[----:B0-----:R-:W-:-:S06]  /*01e0*/  IMAD.WIDE R10, R18, 0x4, R10 ;  /* 0x00000004120a7825 */ /* 0x001fcc00078e020a */
[----:B------:R-:W3:Y:S01]  /*01f0*/  LDG.E.CONSTANT R10, desc[UR6][R10.64] ;  /* 0x000000060a0a7981 */ /* 0x000ee2000c1e9900 */
[----:B----4-:R-:W-:-:S06]  /*0200*/  IMAD.WIDE R2, R18, 0x4, R2 ;  /* 0x0000000412027825 */ /* 0x010fcc00078e0202 */
[----:B------:R-:W4:Y:S01]  /*0210*/  LDG.E.CONSTANT R2, desc[UR6][R2.64] ;  /* 0x0000000602027981 */ /* 0x000f22000c1e9900 */
[----:B--2---:R-:W-:-:S04]  /*0220*/  IMAD.WIDE R12, R21, 0x4, R12 ;  /* 0x00000004150c7825 */ /* 0x004fc800078e020c */
[C---:B-1----:R-:W-:Y:S02]  /*0230*/  IMAD.WIDE R8, R21.reuse, 0x4, R8 ;  /* 0x0000000415087825 */ /* 0x042fe400078e0208 */
[----:B------:R-:W3:Y:S02]  /*0240*/  LDG.E.CONSTANT R13, desc[UR6][R12.64] ;  /* 0x000000060c0d7981 */ /* 0x000ee4000c1e9900 */
[----:B-----5:R-:W-:Y:S02]  /*0250*/  IMAD.WIDE R4, R21, 0x4, R4 ;  /* 0x0000000415047825 */ /* 0x020fe400078e0204 */
[----:B------:R-:W2:Y:S04]  /*0260*/  LDG.E.CONSTANT R9, desc[UR6][R8.64] ;  /* 0x0000000608097981 */ /* 0x000ea8000c1e9900 */
[----:B------:R-:W4:Y:S01]  /*0270*/  LDG.E.CONSTANT R5, desc[UR6][R4.64] ;  /* 0x0000000604057981 */ /* 0x000f22000c1e9900 */
[----:B------:R-:W-:-:S04]  /*0280*/  IADD3 R18, PT, PT, R17, R18, RZ ;  /* 0x0000001211127210 */ /* 0x000fc80007ffe0ff */
[----:B------:R-:W-:Y:S01]  /*0290*/  ISETP.GE.AND P0, PT, R18, UR8, PT ;  /* 0x0000000812007c0c */ /* 0x000fe2000bf06270 */
[----:B---3--:R-:W-:Y:S01]  /*02a0*/  FADD R21, R6, -R13 ;  /* 0x8000000d06157221 */ /* 0x008fe20000000000 */
[----:B--2---:R-:W-:-:S03]  /*02b0*/  FADD R20, R10, -R9 ;  /* 0x800000090a147221 */ /* 0x004fc60000000000 */
[----:B------:R-:W-:Y:S01]  /*02c0*/  FMUL R21, R21, R21 ;  /* 0x0000001515157220 */ /* 0x000fe20000400000 */
[----:B----4-:R-:W-:-:S03]  /*02d0*/  FADD R6, R2, -R5 ;  /* 0x8000000502067221 */ /* 0x010fc60000000000 */
[----:B------:R-:W-:-:S04]  /*02e0*/  FFMA R21, R20, R20, R21 ;  /* 0x0000001414157223 */ /* 0x000fc80000000015 */
[----:B------:R-:W-:-:S04]  /*02f0*/  FFMA R6, R6, R6, R21 ;  /* 0x0000000606067223 */ /* 0x000fc80000000015 */
[----:B------:R-:W-:Y:S01]  /*0300*/  FADD R19, R6, R19 ;  /* 0x0000001306137221 */ /* 0x000fe20000000000 */
[----:B------:R-:W-:Y:S06]  /*0310*/  @!P0 BRA `(.L_x_556) ;  /* 0xfffffffc00848947 */ /* 0x000fec000383ffff */
[----:B------:R-:W-:Y:S05]  /*0320*/  BSYNC.RECONVERGENT B1 ;  /* 0x0000000000017941 */ /* 0x000fea0003800200 */
.L_x_555:
[----:B------:R0:W-:Y:S02]  /*0330*/  STS [R16], R19 ;  /* 0x0000001310007388 */ /* 0x0001e40000000800 */
.L_x_554:
[----:B------:R-:W-:Y:S05]  /*0340*/  BSYNC.RECONVERGENT B0 ;  /* 0x0000000000007941 */ /* 0x000fea0003800200 */
.L_x_553:
[----:B------:R-:W-:Y:S01]  /*0350*/  BAR.SYNC.DEFER_BLOCKING 0x0 ;  /* 0x0000000000007b1d */ /* 0x000fe20000010000 */
[----:B------:R-:W-:-:S13]  /*0360*/  ISETP.GE.U32.AND P0, PT, R14, 0x42, PT ;  /* 0x000000420e00780c */ /* 0x000fda0003f06070 */
[----:B------:R-:W-:Y:S05]  /*0370*/  @!P0 BRA `(.L_x_557) ;  /* 0x00000000009c8947 */ /* 0x000fea0003800000 */
[----:B------:R-:W-:-:S04]  /*0380*/  SHF.R.U32.HI R3, RZ, 0x1, R14 ;  /* 0x00000001ff037819 */ /* 0x000fc8000001160e */
[----:B------:R-:W-:-:S13]  /*0390*/  ISETP.GE.U32.AND P0, PT, R0, R3, PT ;  /* 0x000000030000720c */ /* 0x000fda0003f06070 */
[----:B------:R-:W-:Y:S01]  /*03a0*/  @!P0 LEA R3, R3, R16, 0x2 ;  /* 0x0000001003038211 */ /* 0x000fe200078e10ff */
[----:B------:R-:W-:Y:S05]  /*03b0*/  @!P0 LDS R2, [R16] ;  /* 0x0000000010028984 */ /* 0x000fea0000000800 */
[----:B------:R-:W1:Y:S02]  /*03c0*/  @!P0 LDS R3, [R3] ;  /* 0x0000000003038984 */ /* 0x000e640000000800 */
[----:B-1----:R-:W-:-:S05]  /*03d0*/  @!P0 FADD R5, R3, R2 ;  /* 0x0000000203058221 */ /* 0x002fca0000000000 */
[----:B------:R1:W-:Y:S01]  /*03e0*/  @!P0 STS [R16], R5 ;  /* 0x0000000510008388 */ /* 0x0003e20000000800 */
[----:B------:R-:W-:Y:S01]  /*03f0*/  BAR.SYNC.DEFER_BLOCKING 0x0 ;  /* 0x0000000000007b1d */ /* 0x000fe20000010000 */
[----:B------:R-:W-:-:S13]  /*0400*/  ISETP.GE.U32.AND P0, PT, R14, 0x84, PT ;  /* 0x000000840e00780c */ /* 0x000fda0003f06070 */
[----:B-1----:R-:W-:Y:S05]  /*0410*/  @!P0 BRA `(.L_x_557) ;  /* 0x0000000000748947 */ /* 0x002fea0003800000 */
[----:B------:R-:W-:-:S04]  /*0420*/  SHF.R.U32.HI R3, RZ, 0x2, R14 ;  /* 0x00000002ff037819 */ /* 0x000fc8000001160e */
[----:B------:R-:W-:-:S13]  /*0430*/  ISETP.GE.U32.AND P0, PT, R0, R3, PT ;  /* 0x000000030000720c */ /* 0x000fda0003f06070 */
[----:B------:R-:W-:Y:S01]  /*0440*/  @!P0 LOP3.LUT R3, R14, 0x7fc, RZ, 0xc0, !PT ;  /* 0x000007fc0e038812 */ /* 0x000fe200078ec0ff */
[----:B------:R-:W-:Y:S03]  /*0450*/  @!P0 LDS R2, [R16] ;  /* 0x0000000010028984 */ /* 0x000fe60000000800 */
[----:B------:R-:W-:-:S06]  /*0460*/  @!P0 IADD3 R3, PT, PT, R16, R3, RZ ;  /* 0x0000000310038210 */ /* 0x000fcc0007ffe0ff */
        /* <DEDUP_REMOVED lines=23> */
[----:B------:R-:W-:Y:S06]  /*05e0*/  BAR.SYNC.DEFER_BLOCKING 0x0 ;  /* 0x0000000000007b1d */ /* 0x000fec0000010000 */
.L_x_557:
[----:B------:R-:W-:-:S13]  /*05f0*/  ISETP.GT.U32.AND P0, PT, R0, 0x1f, PT ;  /* 0x0000001f0000780c */ /* 0x000fda0003f04070 */
[----:B------:R-:W-:Y:S05]  /*0600*/  @P0 EXIT ;  /* 0x000000000000094d */ /* 0x000fea0003800000 */
[----:B------:R-:W-:-:S13]  /*0610*/  ISETP.GE.U32.AND P0, PT, R14, 0x40, PT ;  /* 0x000000400e00780c */ /* 0x000fda0003f06070 */
[----:B------:R-:W-:Y:S04]  /*0620*/  @P0 LDS R2, [R16+0x80] ;  /* 0x0000800010020984 */ /* 0x000fe80000000800 */
[----:B------:R-:W2:Y:S02]  /*0630*/  @P0 LDS R3, [R16] ;  /* 0x0000000010030984 */ /* 0x000ea40000000800 */
[----:B--2---:R-:W-:-:S05]  /*0640*/  @P0 FADD R3, R2, R3 ;  /* 0x0000000302030221 */ /* 0x004fca0000000000 */
[----:B------:R2:W-:Y:S01]  /*0650*/  @P0 STS [R16], R3 ;  /* 0x0000000310000388 */ /* 0x0005e20000000800 */
[----:B------:R-:W-:Y:S05]  /*0660*/  @P0 BRA `(.L_x_558) ;  /* 0x0000000000080947 */ /* 0x000fea0003800000 */
[----:B------:R-:W-:-:S13]  /*0670*/  ISETP.GE.U32.AND P0, PT, R14, 0x20, PT ;  /* 0x000000200e00780c */ /* 0x000fda0003f06070 */
[----:B------:R-:W-:Y:S05]  /*0680*/  @!P0 BRA `(.L_x_559) ;  /* 0x0000000000148947 */ /* 0x000fea0003800000 */
.L_x_558:
[----:B------:R-:W-:Y:S04]  /*0690*/  LDS R2, [R16+0x40] ;  /* 0x0000400010027984 */ /* 0x000fe80000000800 */
[----:B--2---:R-:W2:Y:S02]  /*06a0*/  LDS R3, [R16] ;  /* 0x0000000010037984 */ /* 0x004ea40000000800 */
[----:B--2---:R-:W-:-:S05]  /*06b0*/  FADD R3, R2, R3 ;  /* 0x0000000302037221 */ /* 0x004fca0000000000 */
[----:B------:R2:W-:Y:S01]  /*06c0*/  STS [R16], R3 ;  /* 0x0000000310007388 */ /* 0x0005e20000000800 */
[----:B------:R-:W-:Y:S05]  /*06d0*/  BRA `(.L_x_560) ;  /* 0x0000000000087947 */ /* 0x000fea0003800000 */
.L_x_559:
[----:B------:R-:W-:-:S13]  /*06e0*/  ISETP.GE.U32.AND P0, PT, R14, 0x10, PT ;  /* 0x000000100e00780c */ /* 0x000fda0003f06070 */
[----:B------:R-:W-:Y:S05]  /*06f0*/  @!P0 BRA `(.L_x_561) ;  /* 0x0000000000148947 */ /* 0x000fea0003800000 */
.L_x_560:
[----:B------:R-:W-:Y:S04]  /*0700*/  LDS R2, [R16+0x20] ;  /* 0x0000200010027984 */ /* 0x000fe80000000800 */
[----:B--2---:R-:W2:Y:S02]  /*0710*/  LDS R3, [R16] ;  /* 0x0000000010037984 */ /* 0x004ea40000000800 */
[----:B--2---:R-:W-:-:S05]  /*0720*/  FADD R3, R2, R3 ;  /* 0x0000000302037221 */ /* 0x004fca0000000000 */
[----:B------:R2:W-:Y:S01]  /*0730*/  STS [R16], R3 ;  /* 0x0000000310007388 */ /* 0x0005e20000000800 */
[----:B------:R-:W-:Y:S05]  /*0740*/  BRA `(.L_x_562) ;  /* 0x0000000000087947 */ /* 0x000fea0003800000 */
.L_x_561:
[----:B------:R-:W-:-:S13]  /*0750*/  ISETP.GE.U32.AND P0, PT, R14, 0x8, PT ;  /* 0x000000080e00780c */ /* 0x000fda0003f06070 */
[----:B------:R-:W-:Y:S05]  /*0760*/  @!P0 BRA `(.L_x_563) ;  /* 0x0000000000148947 */ /* 0x000fea0003800000 */
.L_x_562:
[----:B------:R-:W-:Y:S04]  /*0770*/  LDS R2, [R16+0x10] ;  /* 0x0000100010027984 */ /* 0x000fe80000000800 */
[----:B--2---:R-:W2:Y:S02]  /*0780*/  LDS R3, [R16] ;  /* 0x0000000010037984 */ /* 0x004ea40000000800 */
[----:B--2---:R-:W-:-:S05]  /*0790*/  FADD R3, R2, R3 ;  /* 0x0000000302037221 */ /* 0x004fca0000000000 */
[----:B------:R2:W-:Y:S01]  /*07a0*/  STS [R16], R3 ;  /* 0x0000000310007388 */ /* 0x0005e20000000800 */
[----:B------:R-:W-:Y:S05]  /*07b0*/  BRA `(.L_x_564) ;  /* 0x0000000000087947 */ /* 0x000fea0003800000 */
.L_x_563:
[----:B------:R-:W-:-:S13]  /*07c0*/  ISETP.GE.U32.AND P0, PT, R14, 0x4, PT ;  /* 0x000000040e00780c */ /* 0x000fda0003f06070 */
[----:B------:R-:W-:Y:S05]  /*07d0*/  @!P0 BRA `(.L_x_565) ;  /* 0x0000000000148947 */ /* 0x000fea0003800000 */
.L_x_564:
[----:B------:R-:W-:Y:S04]  /*07e0*/  LDS R2, [R16+0x8] ;  /* 0x0000080010027984 */ /* 0x000fe80000000800 */
[----:B--2---:R-:W2:Y:S02]  /*07f0*/  LDS R3, [R16] ;  /* 0x0000000010037984 */ /* 0x004ea40000000800 */
[----:B--2---:R-:W-:-:S05]  /*0800*/  FADD R3, R2, R3 ;  /* 0x0000000302037221 */ /* 0x004fca0000000000 */
[----:B------:R2:W-:Y:S01]  /*0810*/  STS [R16], R3 ;  /* 0x0000000310007388 */ /* 0x0005e20000000800 */
[----:B------:R-:W-:Y:S05]  /*0820*/  BRA `(.L_x_566) ;  /* 0x0000000000087947 */ /* 0x000fea0003800000 */
.L_x_565:
[----:B------:R-:W-:-:S13]  /*0830*/  ISETP.GE.U32.AND P0, PT, R14, 0x2, PT ;  /* 0x000000020e00780c */ /* 0x000fda0003f06070 */
[----:B------:R-:W-:Y:S05]  /*0840*/  @!P0 BRA `(.L_x_567) ;  /* 0x0000000000108947 */ /* 0x000fea0003800000 */
.L_x_566:
[----:B------:R-:W-:Y:S04]  /*0850*/  LDS R2, [R16+0x4] ;  /* 0x0000040010027984 */ /* 0x000fe80000000800 */
[----:B--2---:R-:W2:Y:S02]  /*0860*/  LDS R3, [R16] ;  /* 0x0000000010037984 */ /* 0x004ea40000000800 */
[----:B--2---:R-:W-:-:S05]  /*0870*/  FADD R3, R2, R3 ;  /* 0x0000000302037221 */ /* 0x004fca0000000000 */
[----:B------:R3:W-:Y:S02]  /*0880*/  STS [R16], R3 ;  /* 0x0000000310007388 */ /* 0x0007e40000000800 */
.L_x_567:
[----:B------:R-:W-:-:S13]  /*0890*/  ISETP.NE.AND P0, PT, R0, RZ, PT ;  /* 0x000000ff0000720c */ /* 0x000fda0003f05270 */
[----:B------:R-:W-:Y:S05]  /*08a0*/  @P0 EXIT ;  /* 0x000000000000094d */ /* 0x000fea0003800000 */
[----:B-1----:R-:W1:Y:S01]  /*08b0*/  LDS R5, [UR4] ;  /* 0x00000004ff057984 */ /* 0x002e620008000800 */
[----:B--23--:R-:W2:Y:S02]  /*08c0*/  LDC.64 R2, c[0x0][0x3b8] ;  /* 0x0000ee00ff027b82 */ /* 0x00cea40000000a00 */
[----:B--2---:R-:W-:-:S05]  /*08d0*/  IMAD.WIDE.U32 R2, R15, 0x4, R2 ;  /* 0x000000040f027825 */ /* 0x004fca00078e0002 */
[----:B-1----:R-:W-:Y:S01]  /*08e0*/  STG.E desc[UR6][R2.64], R5 ;  /* 0x0000000502007986 */ /* 0x002fe2000c101906 */
[----:B------:R-:W-:Y:S05]  /*08f0*/  EXIT ;  /* 0x000000000000794d */ /* 0x000fea0003800000 */
.L_x_568:
        /* <DEDUP_REMOVED lines=16> */
.L_x_669:


//--------------------- .text.update_centroids_kernel --------------------------
	.section	.text.update_centroids_kernel,"ax",@progbits
	.align	128
        .global         update_centroids_kernel
        .type           update_centroids_kernel,@function
        .size           update_centroids_kernel,(.L_x_650 - update_centroids_kernel)
        .other          update_centroids_kernel,@"STO_CUDA_ENTRY STV_DEFAULT"
update_centroids_kernel:
.text.update_centroids_kernel:
[----:B------:R-:W-:Y:S01]  /*0000*/  LDC R1, c[0x0][0x37c] ;  /* 0x0000df00ff017b82 */ /* 0x000fe20000000800 */
[----:B------:R-:W0:Y:S01]  /*0010*/  S2R R0, SR_CTAID.X ;  /* 0x0000000000007919 */ /* 0x000e220000002500 */
[----:B------:R-:W0:Y:S02]  /*0020*/  LDCU UR4, c[0x0][0x3c4] ;  /* 0x00007880ff0477ac */ /* 0x000e240008000800 */
[----:B0-----:R-:W-:-:S13]  /*0030*/  ISETP.GE.AND P0, PT, R0, UR4, PT ;  /* 0x0000000400007c0c */ /* 0x001fda000bf06270 */
[----:B------:R-:W-:Y:S05]  /*0040*/  @P0 EXIT ;  /* 0x000000000000094d */ /* 0x000fea0003800000 */
[----:B------:R-:W0:Y:S01]  /*0050*/  S2R R5, SR_CgaCtaId ;  /* 0x0000000000057919 */ /* 0x000e220000008800 */
[----:B------:R-:W1:Y:S01]  /*0060*/  LDC R3, c[0x0][0x360] ;  /* 0x0000d800ff037b82 */ /* 0x000e620000000800 */
[----:B------:R-:W-:Y:S01]  /*0070*/  MOV R4, 0x400 ;  /* 0x0000040000047802 */ /* 0x000fe20000000f00 */
[----:B------:R-:W2:Y:S01]  /*0080*/  LDCU UR4, c[0x0][0x3c0] ;  /* 0x00007800ff0477ac */ /* 0x000ea20008000800 */
[----:B------:R-:W2:Y:S01]  /*0090*/  S2R R2, SR_TID.X ;  /* 0x0000000000027919 */ /* 0x000ea20000002100 */
[----:B------:R-:W-:Y:S01]  /*00a0*/  BSSY.RECONVERGENT B0, `(.L_x_569) ;  /* 0x00000b2000007945 */ /* 0x000fe20003800200 */
[----:B------:R-:W3:Y:S01]  /*00b0*/  LDCU.64 UR6, c[0x0][0x358] ;  /* 0x00006b00ff0677ac */ /* 0x000ee20008000a00 */
[----:B------:R-:W4:Y:S01]  /*00c0*/  LDCU UR5, c[0x0][0x3c0] ;  /* 0x00007800ff0577ac */ /* 0x000f220008000800 */
[----:B------:R-:W0:Y:S01]  /*00d0*/  LDCU.64 UR8, c[0x0][0x398] ;  /* 0x00007300ff0877ac */ /* 0x000e220008000a00 */
[----:B------:R-:W0:Y:S01]  /*00e0*/  LDCU.64 UR10, c[0x0][0x390] ;  /* 0x00007200ff0a77ac */ /* 0x000e220008000a00 */
[----:B------:R-:W0:Y:S02]  /*00f0*/  LDCU.128 UR12, c[0x0][0x380] ;  /* 0x00007000ff0c77ac */ /* 0x000e240008000c00 */
[----:B0-----:R-:W-:-:S02]  /*0100*/  LEA R6, R5, R4, 0x18 ;  /* 0x0000000405067211 */ /* 0x001fc400078ec0ff */
[----:B--2---:R-:W-:-:S03]  /*0110*/  ISETP.GE.AND P0, PT, R2, UR4, PT ;  /* 0x0000000402007c0c */ /* 0x004fc6000bf06270 */
[--C-:B-1----:R-:W-:Y:S02]  /*0120*/  IMAD R4, R3, 0x4, R6.reuse ;  /* 0x0000000403047824 */ /* 0x102fe400078e0206 */
[----:B------:R-:W-:-:S03]  /*0130*/  IMAD R6, R2, 0x4, R6 ;  /* 0x0000000402067824 */ /* 0x000fc600078e0206 */
[-C--:B------:R-:W-:Y:S01]  /*0140*/  LEA R8, R2, R4.reuse, 0x2 ;  /* 0x0000000402087211 */ /* 0x080fe200078e10ff */
[C---:B------:R-:W-:Y:S01]  /*0150*/  IMAD R5, R3.reuse, 0x8, R6 ;  /* 0x0000000803057824 */ /* 0x040fe200078e0206 */
[----:B------:R0:W-:Y:S01]  /*0160*/  STS [R6], RZ ;  /* 0x000000ff06007388 */ /* 0x0001e20000000800 */
[C---:B------:R-:W-:Y:S02]  /*0170*/  LEA R10, R3.reuse, R4, 0x2 ;  /* 0x00000004030a7211 */ /* 0x040fe400078e10ff */
[C---:B------:R-:W-:Y:S01]  /*0180*/  IMAD R7, R3.reuse, 0x8, R8 ;  /* 0x0000000803077824 */ /* 0x040fe200078e0208 */
[----:B------:R0:W-:Y:S02]  /*0190*/  STS [R8], RZ ;  /* 0x000000ff08007388 */ /* 0x0001e40000000800 */
[----:B------:R-:W-:Y:S02]  /*01a0*/  IMAD R9, R3, 0x4, R10 ;  /* 0x0000000403097824 */ /* 0x000fe400078e020a */
[----:B------:R0:W-:Y:S04]  /*01b0*/  STS [R5], RZ ;  /* 0x000000ff05007388 */ /* 0x0001e80000000800 */
[----:B------:R0:W-:Y:S01]  /*01c0*/  STS [R7], RZ ;  /* 0x000000ff07007388 */ /* 0x0001e20000000800 */
[----:B---34-:R-:W-:Y:S05]  /*01d0*/  @P0 BRA `(.L_x_570) ;  /* 0x0000000800780947 */ /* 0x018fea0003800000 */
[----:B------:R-:W1:Y:S01]  /*01e0*/  I2F.U32.RP R15, R3 ;  /* 0x00000003000f7306 */ /* 0x000e620000209000 */
[----:B------:R-:W-:Y:S01]  /*01f0*/  IMAD.IADD R11, R2, 0x1, R3 ;  /* 0x00000001020b7824 */ /* 0x000fe200078e0203 */
[----:B------:R-:W-:Y:S01]  /*0200*/  ISETP.NE.U32.AND P2, PT, R3, RZ, PT ;  /* 0x000000ff0300720c */ /* 0x000fe20003f45070 */
[----:B------:R-:W-:Y:S01]  /*0210*/  BSSY.RECONVERGENT B1, `(.L_x_571) ;  /* 0x0000041000017945 */ /* 0x000fe20003800200 */
[----:B------:R-:W-:Y:S02]  /*0220*/  MOV R20, RZ ;  /* 0x000000ff00147202 */ /* 0x000fe40000000f00 */
[C---:B------:R-:W-:Y:S02]  /*0230*/  ISETP.GE.U32.AND P0, PT, R11.reuse, UR4, PT ;  /* 0x000000040b007c0c */ /* 0x040fe4000bf06070 */
[----:B------:R-:W-:Y:S02]  /*0240*/  VIMNMX.U32 R14, PT, PT, R11, UR4, !PT ;  /* 0x000000040b0e7c48 */ /* 0x000fe4000ffe0000 */
[----:B------:R-:W-:-:S02]  /*0250*/  SEL R21, RZ, 0x1, P0 ;  /* 0x00000001ff157807 */ /* 0x000fc40000000000 */
[----:B------:R-:W-:Y:S02]  /*0260*/  MOV R23, R2 ;  /* 0x0000000200177202 */ /* 0x000fe40000000f00 */
[----:B------:R-:W-:Y:S01]  /*0270*/  IADD3 R14, PT, PT, R14, -R11, -R21 ;  /* 0x8000000b0e0e7210 */ /* 0x000fe20007ffe815 */
[----:B-1----:R-:W1:Y:S02]  /*0280*/  MUFU.RCP R15, R15 ;  /* 0x0000000f000f7308 */ /* 0x002e640000001000 */
[----:B-1----:R-:W-:-:S06]  /*0290*/  VIADD R12, R15, 0xffffffe ;  /* 0x0ffffffe0f0c7836 */ /* 0x002fcc0000000000 */
[----:B------:R1:W2:Y:S02]  /*02a0*/  F2I.FTZ.U32.TRUNC.NTZ R13, R12 ;  /* 0x0000000c000d7305 */ /* 0x0002a4000021f000 */
[----:B-1----:R-:W-:Y:S01]  /*02b0*/  HFMA2 R12, -RZ, RZ, 0, 0 ;  /* 0x00000000ff0c7431 */ /* 0x002fe200000001ff */
[----:B--2---:R-:W-:-:S05]  /*02c0*/  IADD3 R16, PT, PT, RZ, -R13, RZ ;  /* 0x8000000dff107210 */ /* 0x004fca0007ffe0ff */
[----:B------:R-:W-:-:S04]  /*02d0*/  IMAD R17, R16, R3, RZ ;  /* 0x0000000310117224 */ /* 0x000fc800078e02ff */
[----:B------:R-:W-:-:S06]  /*02e0*/  IMAD.HI.U32 R13, R13, R17, R12 ;  /* 0x000000110d0d7227 */ /* 0x000fcc00078e000c */
[----:B------:R-:W-:-:S04]  /*02f0*/  IMAD.HI.U32 R12, R13, R14, RZ ;  /* 0x0000000e0d0c7227 */ /* 0x000fc800078e00ff */
[----:B------:R-:W-:-:S04]  /*0300*/  IMAD.MOV R11, RZ, RZ, -R12 ;  /* 0x000000ffff0b7224 */ /* 0x000fc800078e0a0c */
[----:B------:R-:W-:-:S05]  /*0310*/  IMAD R14, R3, R11, R14 ;  /* 0x0000000b030e7224 */ /* 0x000fca00078e020e */
[----:B------:R-:W-:-:S13]  /*0320*/  ISETP.GE.U32.AND P0, PT, R14, R3, PT ;  /* 0x000000030e00720c */ /* 0x000fda0003f06070 */
[----:B------:R-:W-:Y:S01]  /*0330*/  @P0 IADD3 R14, PT, PT, R14, -R3, RZ ;  /* 0x800000030e0e0210 */ /* 0x000fe20007ffe0ff */
[----:B------:R-:W-:-:S03]  /*0340*/  @P0 VIADD R12, R12, 0x1 ;  /* 0x000000010c0c0836 */ /* 0x000fc60000000000 */
[----:B------:R-:W-:-:S13]  /*0350*/  ISETP.GE.U32.AND P1, PT, R14, R3, PT ;  /* 0x000000030e00720c */ /* 0x000fda0003f26070 */
[----:B------:R-:W-:Y:S02]  /*0360*/  @P1 IADD3 R12, PT, PT, R12, 0x1, RZ ;  /* 0x000000010c0c1810 */ /* 0x000fe40007ffe0ff */
[----:B------:R-:W-:-:S05]  /*0370*/  @!P2 LOP3.LUT R12, RZ, R3, RZ, 0x33, !PT ;  /* 0x00000003ff0ca212 */ /* 0x000fca00078e33ff */
[----:B------:R-:W-:Y:S01]  /*0380*/  IMAD.IADD R21, R21, 0x1, R12 ;  /* 0x0000000115157824 */ /* 0x000fe200078e020c */
[----:B------:R-:W-:-:S04]  /*0390*/  CS2R R12, SRZ ;  /* 0x00000000000c7805 */ /* 0x000fc8000001ff00 */
[----:B------:R-:W-:-:S04]  /*03a0*/  LOP3.LUT R11, R21, 0x3, RZ, 0xc0, !PT ;  /* 0x00000003150b7812 */ /* 0x000fc800078ec0ff */
[----:B------:R-:W-:Y:S01]  /*03b0*/  ISETP.NE.AND P0, PT, R11, 0x3, PT ;  /* 0x000000030b00780c */ /* 0x000fe20003f05270 */
[----:B------:R-:W-:-:S12]  /*03c0*/  IMAD.MOV.U32 R11, RZ, RZ, RZ ;  /* 0x000000ffff0b7224 */ /* 0x000fd800078e00ff */
[----:B------:R-:W-:Y:S05]  /*03d0*/  @!P0 BRA `(.L_x_572) ;  /* 0x0000000000908947 */ /* 0x000fea0003800000 */
[----:B------:R-:W-:Y:S01]  /*03e0*/  VIADD R14, R21, 0x1 ;  /* 0x00000001150e7836 */ /* 0x000fe20000000000 */
[----:B------:R-:W-:Y:S01]  /*03f0*/  MOV R12, RZ ;  /* 0x000000ff000c7202 */ /* 0x000fe20000000f00 */
[----:B------:R-:W-:Y:S01]  /*0400*/  IMAD.MOV.U32 R20, RZ, RZ, RZ ;  /* 0x000000ffff147224 */ /* 0x000fe200078e00ff */
[----:B------:R-:W-:Y:S01]  /*0410*/  MOV R23, R2 ;  /* 0x0000000200177202 */ /* 0x000fe20000000f00 */
[----:B------:R-:W-:Y:S01]  /*0420*/  IMAD.WIDE.U32 R24, R2, 0x4, RZ ;  /* 0x0000000402187825 */ /* 0x000fe200078e00ff */
[----:B------:R-:W-:-:S05]  /*0430*/  LOP3.LUT R14, R14, 0x3, RZ, 0xc0, !PT ;  /* 0x000000030e0e7812 */ /* 0x000fca00078ec0ff */
[----:B------:R-:W-:-:S07]  /*0440*/  IMAD.MOV R22, RZ, RZ, -R14 ;  /* 0x000000ffff167224 */ /* 0x000fce00078e0a0e */
.L_x_575:
[----:B------:R-:W-:-:S04]  /*0450*/  IADD3 R14, P0, PT, R24, UR8, RZ ;  /* 0x00000008180e7c10 */ /* 0x000fc8000ff1e0ff */
[----:B------:R-:W-:-:S06]  /*0460*/  IADD3.X R15, PT, PT, R25, UR9, RZ, P0, !PT ;  /* 0x00000009190f7c10 */ /* 0x000fcc00087fe4ff */
[----:B------:R-:W2:Y:S01]  /*0470*/  LDG.E.CONSTANT R15, desc[UR6][R14.64] ;  /* 0x000000060e0f7981 */ /* 0x000ea2000c1e9900 */
[----:B------:R-:W-:Y:S01]  /*0480*/  IADD3 R22, PT, PT, R22, 0x1, RZ ;  /* 0x0000000116167810 */ /* 0x000fe20007ffe0ff */
[----:B------:R-:W-:Y:S01]  /*0490*/  BSSY.RECONVERGENT B2, `(.L_x_573) ;  /* 0x0000016000027945 */ /* 0x000fe20003800200 */
[----:B------:R-:W-:Y:S02]  /*04a0*/  IMAD.IADD R23, R3, 0x1, R23 ;  /* 0x0000000103177824 */ /* 0x000fe400078e0217 */
[----:B------:R-:W-:Y:S02]  /*04b0*/  ISETP.NE.AND P0, PT, R22, RZ, PT ;  /* 0x000000ff1600720c */ /* 0x000fe40003f05270 */
[----:B--2---:R-:W-:-:S13]  /*04c0*/  ISETP.NE.AND P1, PT, R15, R0, PT ;  /* 0x000000000f00720c */ /* 0x004fda0003f25270 */
[----:B-1----:R-:W-:Y:S05]  /*04d0*/  @P1 BRA `(.L_x_574) ;  /* 0x0000000000441947 */ /* 0x002fea0003800000 */
[C---:B------:R-:W-:Y:S02]  /*04e0*/  IADD3 R18, P1, PT, R24.reuse, UR12, RZ ;  /* 0x0000000c18127c10 */ /* 0x040fe4000ff3e0ff */
[C---:B------:R-:W-:Y:S02]  /*04f0*/  IADD3 R16, P2, PT, R24.reuse, UR14, RZ ;  /* 0x0000000e18107c10 */ /* 0x040fe4000ff5e0ff */
[----:B------:R-:W-:Y:S02]  /*0500*/  IADD3 R14, P3, PT, R24, UR10, RZ ;  /* 0x0000000a180e7c10 */ /* 0x000fe4000ff7e0ff */
[C---:B------:R-:W-:Y:S02]  /*0510*/  IADD3.X R19, PT, PT, R25.reuse, UR13, RZ, P1, !PT ;  /* 0x0000000d19137c10 */ /* 0x040fe40008ffe4ff */
[C---:B------:R-:W-:Y:S02]  /*0520*/  IADD3.X R17, PT, PT, R25.reuse, UR15, RZ, P2, !PT ;  /* 0x0000000f19117c10 */ /* 0x040fe400097fe4ff */
[----:B------:R-:W-:Y:S01]  /*0530*/  IADD3.X R15, PT, PT, R25, UR11, RZ, P3, !PT ;  /* 0x0000000b190f7c10 */ /* 0x000fe20009ffe4ff */
[----:B------:R-:W2:Y:S04]  /*0540*/  LDG.E.CONSTANT R18, desc[UR6][R18.64] ;  /* 0x0000000612127981 */ /* 0x000ea8000c1e9900 */
[----:B------:R-:W3:Y:S04]  /*0550*/  LDG.E.CONSTANT R16, desc[UR6][R16.64] ;  /* 0x0000000610107981 */ /* 0x000ee8000c1e9900 */
[----:B------:R-:W4:Y:S01]  /*0560*/  LDG.E.CONSTANT R15, desc[UR6][R14.64] ;  /* 0x000000060e0f7981 */ /* 0x000f22000c1e9900 */
[----:B------:R-:W-:Y:S01]  /*0570*/  IADD3 R20, PT, PT, R20, 0x1, RZ ;  /* 0x0000000114147810 */ /* 0x000fe20007ffe0ff */
[----:B--2---:R-:W-:Y:S01]  /*0580*/  FADD R13, R13, R18 ;  /* 0x000000120d0d7221 */ /* 0x004fe20000000000 */
[----:B---3--:R-:W-:-:S04]  /*0590*/  FADD R11, R11, R16 ;  /* 0x000000100b0b7221 */ /* 0x008fc80000000000 */
[----:B------:R1:W-:Y:S01]  /*05a0*/  STS [R6], R13 ;  /* 0x0000000d06007388 */ /* 0x0003e20000000800 */
[----:B----4-:R-:W-:-:S03]  /*05b0*/  FADD R12, R12, R15 ;  /* 0x0000000f0c0c7221 */ /* 0x010fc60000000000 */
[----:B------:R1:W-:Y:S04]  /*05c0*/  STS [R8], R11 ;  /* 0x0000000b08007388 */ /* 0x0003e80000000800 */
[----:B------:R1:W-:Y:S04]  /*05d0*/  STS [R5], R12 ;  /* 0x0000000c05007388 */ /* 0x0003e80000000800 */
[----:B------:R1:W-:Y:S02]  /*05e0*/  STS [R7], R20 ;  /* 0x0000001407007388 */ /* 0x0003e40000000800 */
.L_x_574:
[----:B------:R-:W-:Y:S05]  /*05f0*/  BSYNC.RECONVERGENT B2 ;  /* 0x0000000000027941 */ /* 0x000fea0003800200 */
.L_x_573:
[----:B------:R-:W-:Y:S01]  /*0600*/  IMAD.WIDE.U32 R24, R3, 0x4, R24 ;  /* 0x0000000403187825 */ /* 0x000fe200078e0018 */
[----:B------:R-:W-:Y:S06]  /*0610*/  @P0 BRA `(.L_x_575) ;  /* 0xfffffffc008c0947 */ /* 0x000fec000383ffff */
.L_x_572:
[----:B------:R-:W-:Y:S05]  /*0620*/  BSYNC.RECONVERGENT B1 ;  /* 0x0000000000017941 */ /* 0x000fea0003800200 */
.L_x_571:
[----:B------:R-:W2:Y:S01]  /*0630*/  LDC.64 R14, c[0x0][0x398] ;  /* 0x0000e600ff0e7b82 */ /* 0x000ea20000000a00 */
[----:B------:R-:W-:-:S13]  /*0640*/  ISETP.GE.U32.AND P0, PT, R21, 0x3, PT ;  /* 0x000000031500780c */ /* 0x000fda0003f06070 */
[----:B------:R-:W-:Y:S05]  /*0650*/  @!P0 BRA `(.L_x_570) ;  /* 0x0000000400588947 */ /* 0x000fea0003800000 */
.L_x_576:
[----:B--2---:R-:W-:Y:S01]  /*0660*/  IMAD.WIDE.U32 R16, R23, 0x4, R14 ;  /* 0x0000000417107825 */ /* 0x004fe200078e000e */
[----:B------:R-:W2:Y:S04]  /*0670*/  LDC.64 R26, c[0x0][0x388] ;  /* 0x0000e200ff1a7b82 */ /* 0x000ea80000000a00 */
[----:B---3--:R3:W4:Y:S01]  /*0680*/  LDG.E.CONSTANT R25, desc[UR6][R16.64] ;  /* 0x0000000610197981 */ /* 0x008722000c1e9900 */
[----:B------:R-:W-:-:S04]  /*0690*/  IMAD.IADD R21, R3, 0x1, R23 ;  /* 0x0000000103157824 */ /* 0x000fc800078e0217 */
[----:B------:R-:W-:Y:S01]  /*06a0*/  IMAD.WIDE.U32 R18, R21, 0x4, R14 ;  /* 0x0000000415127825 */ /* 0x000fe200078e000e */
[----:B---3--:R-:W3:Y:S05]  /*06b0*/  LDC.64 R16, c[0x0][0x380] ;  /* 0x0000e000ff107b82 */ /* 0x008eea0000000a00 */
[----:B------:R-:W5:Y:S01]  /*06c0*/  LDG.E.CONSTANT R19, desc[UR6][R18.64] ;  /* 0x0000000612137981 */ /* 0x000f62000c1e9900 */
[----:B----4-:R-:W-:-:S13]  /*06d0*/  ISETP.NE.AND P0, PT, R25, R0, PT ;  /* 0x000000001900720c */ /* 0x010fda0003f05270 */
[----:B------:R-:W4:Y:S01]  /*06e0*/  @!P0 LDC.64 R24, c[0x0][0x390] ;  /* 0x0000e400ff188b82 */ /* 0x000f220000000a00 */
[----:B---3--:R-:W-:Y:S01]  /*06f0*/  @!P0 IMAD.WIDE.U32 R28, R23, 0x4, R16 ;  /* 0x00000004171c8825 */ /* 0x008fe200078e0010 */
[----:B-----5:R-:W-:-:S06]  /*0700*/  ISETP.NE.AND P1, PT, R19, R0, PT ;  /* 0x000000001300720c */ /* 0x020fcc0003f25270 */
[----:B------:R-:W3:Y:S01]  /*0710*/  LDC.64 R16, c[0x0][0x380] ;  /* 0x0000e000ff107b82 */ /* 0x000ee20000000a00 */
[----:B------:R-:W-:Y:S01]  /*0720*/  IADD3 R19, PT, PT, R21, R3, RZ ;  /* 0x0000000315137210 */ /* 0x000fe20007ffe0ff */
[C---:B--2---:R-:W-:Y:S01]  /*0730*/  @!P0 IMAD.WIDE.U32 R26, R23.reuse, 0x4, R26 ;  /* 0x00000004171a8825 */ /* 0x044fe200078e001a */
[----:B------:R2:W1:Y:S05]  /*0740*/  @!P0 LDG.E.CONSTANT R18, desc[UR6][R28.64] ;  /* 0x000000061c128981 */ /* 0x00046a000c1e9900 */
[----:B------:R-:W5:Y:S01]  /*0750*/  @!P0 LDG.E.CONSTANT R26, desc[UR6][R26.64] ;  /* 0x000000061a1a8981 */ /* 0x000f62000c1e9900 */
[----:B--2---:R-:W2:Y:S01]  /*0760*/  @!P1 LDC.64 R28, c[0x0][0x390] ;  /* 0x0000e400ff1c9b82 */ /* 0x004ea20000000a00 */
[----:B----4-:R-:W-:-:S04]  /*0770*/  @!P0 IMAD.WIDE.U32 R24, R23, 0x4, R24 ;  /* 0x0000000417188825 */ /* 0x010fc800078e0018 */
[----:B------:R-:W-:Y:S02]  /*0780*/  IMAD.WIDE.U32 R22, R19, 0x4, R14 ;  /* 0x0000000413167825 */ /* 0x000fe400078e000e */
[----:B------:R-:W4:Y:S04]  /*0790*/  @!P0 LDG.E.CONSTANT R25, desc[UR6][R24.64] ;  /* 0x0000000618198981 */ /* 0x000f28000c1e9900 */
[----:B------:R-:W4:Y:S01]  /*07a0*/  LDG.E.CONSTANT R23, desc[UR6][R22.64] ;  /* 0x0000000616177981 */ /* 0x000f22000c1e9900 */
[----:B---3--:R-:W-:-:S05]  /*07b0*/  @!P1 IMAD.WIDE.U32 R16, R21, 0x4, R16 ;  /* 0x0000000415109825 */ /* 0x008fca00078e0010 */
[----:B------:R3:W4:Y:S02]  /*07c0*/  @!P1 LDG.E.CONSTANT R22, desc[UR6][R16.64] ;  /* 0x0000000610169981 */ /* 0x000724000c1e9900 */
[----:B---3--:R-:W3:Y:S01]  /*07d0*/  LDC.64 R16, c[0x0][0x388] ;  /* 0x0000e200ff107b82 */ /* 0x008ee20000000a00 */
[----:B--2---:R-:W-:-:S04]  /*07e0*/  @!P1 IMAD.WIDE.U32 R28, R21, 0x4, R28 ;  /* 0x00000004151c9825 */ /* 0x004fc800078e001c */
[----:B---3--:R-:W-:-:S04]  /*07f0*/  @!P1 IMAD.WIDE.U32 R16, R21, 0x4, R16 ;  /* 0x0000000415109825 */ /* 0x008fc800078e0010 */
[----:B------:R-:W-:Y:S02]  /*0800*/  IMAD.IADD R21, R19, 0x1, R3 ;  /* 0x0000000113157824 */ /* 0x000fe400078e0203 */
[----:B-1----:R-:W-:-:S05]  /*0810*/  @!P0 FADD R13, R13, R18 ;  /* 0x000000120d0d8221 */ /* 0x002fca0000000000 */
[----:B------:R1:W-:Y:S01]  /*0820*/  @!P0 STS [R6], R13 ;  /* 0x0000000d06008388 */ /* 0x0003e20000000800 */
[----:B-----5:R-:W-:Y:S02]  /*0830*/  @!P0 FADD R11, R11, R26 ;  /* 0x0000001a0b0b8221 */ /* 0x020fe40000000000 */
[----:B------:R-:W2:Y:S01]  /*0840*/  LDC.64 R26, c[0x0][0x380] ;  /* 0x0000e000ff1a7b82 */ /* 0x000ea20000000a00 */
[----:B----4-:R-:W-:Y:S01]  /*0850*/  ISETP.NE.AND P2, PT, R23, R0, PT ;  /* 0x000000001700720c */ /* 0x010fe20003f45270 */
[----:B------:R-:W-:Y:S01]  /*0860*/  @!P0 FADD R12, R12, R25 ;  /* 0x000000190c0c8221 */ /* 0x000fe20000000000 */
[----:B------:R-:W3:Y:S05]  /*0870*/  @!P1 LDG.E.CONSTANT R23, desc[UR6][R28.64] ;  /* 0x000000061c179981 */ /* 0x000eea000c1e9900 */
[----:B------:R-:W4:Y:S01]  /*0880*/  LDC.64 R24, c[0x0][0x388] ;  /* 0x0000e200ff187b82 */ /* 0x000f220000000a00 */
[----:B-1----:R-:W-:-:S02]  /*0890*/  @!P1 FADD R13, R13, R22 ;  /* 0x000000160d0d9221 */ /* 0x002fc40000000000 */
[----:B------:R1:W5:Y:S05]  /*08a0*/  @!P1 LDG.E.CONSTANT R22, desc[UR6][R16.64] ;  /* 0x0000000610169981 */ /* 0x00036a000c1e9900 */
[----:B-1----:R-:W1:Y:S01]  /*08b0*/  @!P2 LDC.64 R16, c[0x0][0x390] ;  /* 0x0000e400ff10ab82 */ /* 0x002e620000000a00 */
[----:B------:R-:W-:-:S04]  /*08c0*/  IMAD.WIDE.U32 R28, R21, 0x4, R14 ;  /* 0x00000004151c7825 */ /* 0x000fc800078e000e */
[----:B--2---:R-:W-:-:S04]  /*08d0*/  @!P2 IMAD.WIDE.U32 R26, R19, 0x4, R26 ;  /* 0x00000004131aa825 */ /* 0x004fc800078e001a */
[C---:B----4-:R-:W-:Y:S02]  /*08e0*/  @!P2 IMAD.WIDE.U32 R24, R19.reuse, 0x4, R24 ;  /* 0x000000041318a825 */ /* 0x050fe400078e0018 */
[----:B------:R-:W2:Y:S04]  /*08f0*/  @!P2 LDG.E.CONSTANT R26, desc[UR6][R26.64] ;  /* 0x000000061a1aa981 */ /* 0x000ea8000c1e9900 */
[----:B------:R-:W4:Y:S01]  /*0900*/  @!P2 LDG.E.CONSTANT R24, desc[UR6][R24.64] ;  /* 0x000000061818a981 */ /* 0x000f22000c1e9900 */
[----:B-1----:R-:W-:-:S03]  /*0910*/  @!P2 IMAD.WIDE.U32 R16, R19, 0x4, R16 ;  /* 0x000000041310a825 */ /* 0x002fc600078e0010 */
[----:B------:R-:W3:Y:S04]  /*0920*/  LDG.E.CONSTANT R19, desc[UR6][R28.64] ;  /* 0x000000061c137981 */ /* 0x000ee8000c1e9900 */
[----:B------:R1:W4:Y:S02]  /*0930*/  @!P2 LDG.E.CONSTANT R25, desc[UR6][R16.64] ;  /* 0x000000061019a981 */ /* 0x000324000c1e9900 */
[----:B-1----:R-:W1:Y:S01]  /*0940*/  LDC.64 R16, c[0x0][0x388] ;  /* 0x0000e200ff107b82 */ /* 0x002e620000000a00 */
[----:B---3--:R-:W-:-:S07]  /*0950*/  ISETP.NE.AND P3, PT, R19, R0, PT ;  /* 0x000000001300720c */ /* 0x008fce0003f65270 */
[----:B------:R-:W3:Y:S08]  /*0960*/  LDC.64 R18, c[0x0][0x380] ;  /* 0x0000e000ff127b82 */ /* 0x000ef00000000a00 */
[----:B------:R-:W0:Y:S01]  /*0970*/  @!P3 LDC.64 R28, c[0x0][0x390] ;  /* 0x0000e400ff1cbb82 */ /* 0x000e220000000a00 */
[----:B-1----:R-:W-:-:S05]  /*0980*/  @!P3 IMAD.WIDE.U32 R16, R21, 0x4, R16 ;  /* 0x000000041510b825 */ /* 0x002fca00078e0010 */
[----:B------:R-:W4:Y:S01]  /*0990*/  @!P3 LDG.E.CONSTANT R27, desc[UR6][R16.64] ;  /* 0x00000006101bb981 */ /* 0x000f22000c1e9900 */
[----:B---3--:R-:W-:-:S06]  /*09a0*/  @!P3 IMAD.WIDE.U32 R18, R21, 0x4, R18 ;  /* 0x000000041512b825 */ /* 0x008fcc00078e0012 */
[----:B------:R-:W3:Y:S01]  /*09b0*/  @!P3 LDG.E.CONSTANT R18, desc[UR6][R18.64] ;  /* 0x000000061212b981 */ /* 0x000ee2000c1e9900 */
[----:B0-----:R-:W-:-:S06]  /*09c0*/  @!P3 IMAD.WIDE.U32 R28, R21, 0x4, R28 ;  /* 0x00000004151cb825 */ /* 0x001fcc00078e001c */
[----:B------:R-:W3:Y:S01]  /*09d0*/  @!P3 LDG.E.CONSTANT R29, desc[UR6][R28.64] ;  /* 0x000000061c1db981 */ /* 0x000ee2000c1e9900 */
[----:B------:R-:W-:-:S03]  /*09e0*/  @!P0 IADD3 R20, PT, PT, R20, 0x1, RZ ;  /* 0x0000000114148810 */ /* 0x000fc60007ffe0ff */
[----:B------:R5:W-:Y:S04]  /*09f0*/  @!P0 STS [R8], R11 ;  /* 0x0000000b08008388 */ /* 0x000be80000000800 */
[----:B------:R0:W-:Y:S04]  /*0a00*/  @!P0 STS [R5], R12 ;  /* 0x0000000c05008388 */ /* 0x0001e80000000800 */
[----:B------:R1:W-:Y:S01]  /*0a10*/  @!P0 STS [R7], R20 ;  /* 0x0000001407008388 */ /* 0x0003e20000000800 */
[----:B-----5:R-:W-:Y:S01]  /*0a20*/  @!P1 FADD R11, R11, R22 ;  /* 0x000000160b0b9221 */ /* 0x020fe20000000000 */
[----:B0-----:R-:W-:-:S02]  /*0a30*/  @!P1 FADD R12, R12, R23 ;  /* 0x000000170c0c9221 */ /* 0x001fc40000000000 */
[----:B------:R2:W-:Y:S01]  /*0a40*/  @!P1 STS [R6], R13 ;  /* 0x0000000d06009388 */ /* 0x0005e20000000800 */
[----:B-1----:R-:W-:-:S03]  /*0a50*/  @!P1 VIADD R20, R20, 0x1 ;  /* 0x0000000114149836 */ /* 0x002fc60000000000 */
[----:B------:R4:W-:Y:S04]  /*0a60*/  @!P1 STS [R8], R11 ;  /* 0x0000000b08009388 */ /* 0x0009e80000000800 */
[----:B------:R0:W-:Y:S01]  /*0a70*/  @!P1 STS [R5], R12 ;  /* 0x0000000c05009388 */ /* 0x0001e20000000800 */
[----:B--2---:R-:W-:-:S03]  /*0a80*/  @!P2 FADD R13, R13, R26 ;  /* 0x0000001a0d0da221 */ /* 0x004fc60000000000 */
[----:B------:R1:W-:Y:S01]  /*0a90*/  @!P1 STS [R7], R20 ;  /* 0x0000001407009388 */ /* 0x0003e20000000800 */
[----:B----4-:R-:W-:Y:S01]  /*0aa0*/  @!P2 FADD R11, R11, R24 ;  /* 0x000000180b0ba221 */ /* 0x010fe20000000000 */
[----:B0-----:R-:W-:Y:S02]  /*0ab0*/  @!P2 FADD R12, R12, R25 ;  /* 0x000000190c0ca221 */ /* 0x001fe40000000000 */
[----:B------:R-:W-:Y:S01]  /*0ac0*/  @!P2 STS [R6], R13 ;  /* 0x0000000d0600a388 */ /* 0x000fe20000000800 */
[----:B-1----:R-:W-:-:S03]  /*0ad0*/  @!P2 IADD3 R20, PT, PT, R20, 0x1, RZ ;  /* 0x000000011414a810 */ /* 0x002fc60007ffe0ff */
[----:B------:R-:W-:Y:S04]  /*0ae0*/  @!P2 STS [R8], R11 ;  /* 0x0000000b0800a388 */ /* 0x000fe80000000800 */
[----:B------:R-:W-:Y:S04]  /*0af0*/  @!P2 STS [R5], R12 ;  /* 0x0000000c0500a388 */ /* 0x000fe80000000800 */
[----:B------:R0:W-:Y:S01]  /*0b00*/  @!P2 STS [R7], R20 ;  /* 0x000000140700a388 */ /* 0x0001e20000000800 */
[----:B------:R-:W-:Y:S01]  /*0b10*/  IADD3 R23, PT, PT, R21, R3, RZ ;  /* 0x0000000315177210 */ /* 0x000fe20007ffe0ff */
[----:B0-----:R-:W-:-:S03]  /*0b20*/  @!P3 VIADD R20, R20, 0x1 ;  /* 0x000000011414b836 */ /* 0x001fc60000000000 */
[----:B------:R-:W-:Y:S01]  /*0b30*/  ISETP.GE.AND P0, PT, R23, UR5, PT ;  /* 0x0000000517007c0c */ /* 0x000fe2000bf06270 */
[----:B------:R-:W-:Y:S01]  /*0b40*/  @!P3 FADD R11, R11, R27 ;  /* 0x0000001b0b0bb221 */ /* 0x000fe20000000000 */
[----:B---3--:R-:W-:-:S05]  /*0b50*/  @!P3 FADD R13, R13, R18 ;  /* 0x000000120d0db221 */ /* 0x008fca0000000000 */
[----:B------:R3:W-:Y:S01]  /*0b60*/  @!P3 STS [R6], R13 ;  /* 0x0000000d0600b388 */ /* 0x0007e20000000800 */
[----:B------:R-:W-:-:S03]  /*0b70*/  @!P3 FADD R12, R12, R29 ;  /* 0x0000001d0c0cb221 */ /* 0x000fc60000000000 */
[----:B------:R3:W-:Y:S04]  /*0b80*/  @!P3 STS [R8], R11 ;  /* 0x0000000b0800b388 */ /* 0x0007e80000000800 */
[----:B------:R3:W-:Y:S04]  /*0b90*/  @!P3 STS [R5], R12 ;  /* 0x0000000c0500b388 */ /* 0x0007e80000000800 */
[----:B------:R3:W-:Y:S01]  /*0ba0*/  @!P3 STS [R7], R20 ;  /* 0x000000140700b388 */ /* 0x0007e20000000800 */
[----:B------:R-:W-:Y:S05]  /*0bb0*/  @!P0 BRA `(.L_x_576) ;  /* 0xfffffff800a88947 */ /* 0x000fea000383ffff */
.L_x_570:
[----:B------:R-:W-:Y:S05]  /*0bc0*/  BSYNC.RECONVERGENT B0 ;  /* 0x0000000000007941 */ /* 0x000fea0003800200 */
.L_x_569:
[----:B------:R-:W-:Y:S01]  /*0bd0*/  BAR.SYNC.DEFER_BLOCKING 0x0 ;  /* 0x0000000000007b1d */ /* 0x000fe20000010000 */
[----:B------:R-:W-:-:S13]  /*0be0*/  ISETP.GE.U32.AND P0, PT, R3, 0x42, PT ;  /* 0x000000420300780c */ /* 0x000fda0003f06070 */
[----:B------:R-:W-:Y:S05]  /*0bf0*/  @!P0 BRA `(.L_x_577) ;  /* 0x0000000400bc8947 */ /* 0x000fea0003800000 */
[----:B-1-3--:R-:W-:Y:S01]  /*0c00*/  SHF.R.U32.HI R11, RZ, 0x1, R3 ;  /* 0x00000001ff0b7819 */ /* 0x00afe20000011603 */
[----:B------:R-:W-:Y:S03]  /*0c10*/  BSSY.RECONVERGENT B0, `(.L_x_578) ;  /* 0x0000017000007945 */ /* 0x000fe60003800200 */
[----:B------:R-:W-:-:S13]  /*0c20*/  ISETP.GE.U32.AND P0, PT, R2, R11, PT ;  /* 0x0000000b0200720c */ /* 0x000fda0003f06070 */
[----:B------:R-:W-:Y:S05]  /*0c30*/  @P0 BRA `(.L_x_579) ;  /* 0x0000000000500947 */ /* 0x000fea0003800000 */
[----:B------:R-:W-:Y:S01]  /*0c40*/  IMAD R12, R11, 0x4, R6 ;  /* 0x000000040b0c7824 */ /* 0x000fe200078e0206 */
[----:B--2---:R-:W-:Y:S03]  /*0c50*/  LDS R14, [R6] ;  /* 0x00000000060e7984 */ /* 0x004fe60000000800 */
[----:B------:R-:W-:Y:S01]  /*0c60*/  IMAD R15, R3, 0x8, R12 ;  /* 0x00000008030f7824 */ /* 0x000fe200078e020c */
[----:B------:R-:W1:Y:S02]  /*0c70*/  LDS R13, [R12] ;  /* 0x000000000c0d7984 */ /* 0x000e640000000800 */
[----:B-1----:R-:W-:Y:S01]  /*0c80*/  FADD R13, R13, R14 ;  /* 0x0000000e0d0d7221 */ /* 0x002fe20000000000 */
[----:B------:R-:W-:-:S04]  /*0c90*/  LEA R14, R11, R8, 0x2 ;  /* 0x000000080b0e7211 */ /* 0x000fc800078e10ff */
[----:B------:R-:W-:Y:S01]  /*0ca0*/  STS [R6], R13 ;  /* 0x0000000d06007388 */ /* 0x000fe20000000800 */
[----:B------:R-:W-:-:S03]  /*0cb0*/  LEA R12, R3, R14, 0x3 ;  /* 0x0000000e030c7211 */ /* 0x000fc600078e18ff */
[----:B------:R-:W-:Y:S04]  /*0cc0*/  LDS R11, [R14] ;  /* 0x000000000e0b7984 */ /* 0x000fe80000000800 */
[----:B------:R-:W1:Y:S02]  /*0cd0*/  LDS R16, [R8] ;  /* 0x0000000008107984 */ /* 0x000e640000000800 */
[----:B-1----:R-:W-:-:S05]  /*0ce0*/  FADD R11, R11, R16 ;  /* 0x000000100b0b7221 */ /* 0x002fca0000000000 */
[----:B------:R-:W-:Y:S04]  /*0cf0*/  STS [R8], R11 ;  /* 0x0000000b08007388 */ /* 0x000fe80000000800 */
[----:B------:R-:W-:Y:S04]  /*0d00*/  LDS R15, [R15] ;  /* 0x000000000f0f7984 */ /* 0x000fe80000000800 */
[----:B------:R-:W1:Y:S02]  /*0d10*/  LDS R16, [R5] ;  /* 0x0000000005107984 */ /* 0x000e640000000800 */
[----:B-1----:R-:W-:-:S05]  /*0d20*/  FADD R16, R15, R16 ;  /* 0x000000100f107221 */ /* 0x002fca0000000000 */
[----:B------:R-:W-:Y:S04]  /*0d30*/  STS [R5], R16 ;  /* 0x0000001005007388 */ /* 0x000fe80000000800 */
[----:B------:R-:W-:Y:S04]  /*0d40*/  LDS R12, [R12] ;  /* 0x000000000c0c7984 */ /* 0x000fe80000000800 */
[----:B------:R-:W1:Y:S02]  /*0d50*/  LDS R13, [R7] ;  /* 0x00000000070d7984 */ /* 0x000e640000000800 */
[----:B-1----:R-:W-:-:S05]  /*0d60*/  IMAD.IADD R14, R12, 0x1, R13 ;  /* 0x000000010c0e7824 */ /* 0x002fca00078e020d */
[----:B------:R1:W-:Y:S02]  /*0d70*/  STS [R7], R14 ;  /* 0x0000000e07007388 */ /* 0x0003e40000000800 */
.L_x_579:
[----:B------:R-:W-:Y:S05]  /*0d80*/  BSYNC.RECONVERGENT B0 ;  /* 0x0000000000007941 */ /* 0x000fea0003800200 */
.L_x_578:
[----:B------:R-:W-:Y:S01]  /*0d90*/  BAR.SYNC.DEFER_BLOCKING 0x0 ;  /* 0x0000000000007b1d */ /* 0x000fe20000010000 */
[----:B------:R-:W-:-:S13]  /*0da0*/  ISETP.GE.U32.AND P0, PT, R3, 0x84, PT ;  /* 0x000000840300780c */ /* 0x000fda0003f06070 */
[----:B------:R-:W-:Y:S05]  /*0db0*/  @!P0 BRA `(.L_x_577) ;  /* 0x00000004004c8947 */ /* 0x000fea0003800000 */
[----:B------:R-:W-:Y:S01]  /*0dc0*/  SHF.R.U32.HI R11, RZ, 0x2, R3 ;  /* 0x00000002ff0b7819 */ /* 0x000fe20000011603 */
[----:B------:R-:W-:Y:S03]  /*0dd0*/  BSSY.RECONVERGENT B0, `(.L_x_580) ;  /* 0x0000018000007945 */ /* 0x000fe60003800200 */
[----:B------:R-:W-:-:S13]  /*0de0*/  ISETP.GE.U32.AND P0, PT, R2, R11, PT ;  /* 0x0000000b0200720c */ /* 0x000fda0003f06070 */
[----:B------:R-:W-:Y:S05]  /*0df0*/  @P0 BRA `(.L_x_581) ;  /* 0x0000000000540947 */ /* 0x000fea0003800000 */
[----:B------:R-:W-:Y:S01]  /*0e00*/  LOP3.LUT R11, R3, 0x7fc, RZ, 0xc0, !PT ;  /* 0x000007fc030b7812 */ /* 0x000fe200078ec0ff */
[----:B-12---:R-:W-:Y:S03]  /*0e10*/  LDS R14, [R6] ;  /* 0x00000000060e7984 */ /* 0x006fe60000000800 */
[----:B------:R-:W-:-:S04]  /*0e20*/  IADD3 R12, PT, PT, R6, R11, RZ ;  /* 0x0000000b060c7210 */ /* 0x000fc80007ffe0ff */
[----:B------:R-:W-:Y:S01]  /*0e30*/  LEA R15, R3, R12, 0x3 ;  /* 0x0000000c030f7211 */ /* 0x000fe200078e18ff */
[----:B------:R-:W1:Y:S02]  /*0e40*/  LDS R13, [R12] ;  /* 0x000000000c0d7984 */ /* 0x000e640000000800 */
[----:B-1----:R-:W-:Y:S01]  /*0e50*/  FADD R13, R13, R14 ;  /* 0x0000000e0d0d7221 */ /* 0x002fe20000000000 */
[----:B------:R-:W-:-:S04]  /*0e60*/  IMAD.IADD R14, R8, 0x1, R11 ;  /* 0x00000001080e7824 */ /* 0x000fc800078e020b */
[----:B------:R-:W-:Y:S01]  /*0e70*/  STS [R6], R13 ;  /* 0x0000000d06007388 */ /* 0x000fe20000000800 */
[----:B------:R-:W-:-:S03]  /*0e80*/  IMAD R12, R3, 0x8, R14 ;  /* 0x00000008030c7824 */ /* 0x000fc600078e020e */
        /* <DEDUP_REMOVED lines=10> */
[----:B-1----:R-:W-:-:S05]  /*0f30*/  IADD3 R14, PT, PT, R12, R13, RZ ;  /* 0x0000000d0c0e7210 */ /* 0x002fca0007ffe0ff */
[----:B------:R3:W-:Y:S02]  /*0f40*/  STS [R7], R14 ;  /* 0x0000000e07007388 */ /* 0x0007e40000000800 */
.L_x_581:
[----:B------:R-:W-:Y:S05]  /*0f50*/  BSYNC.RECONVERGENT B0 ;  /* 0x0000000000007941 */ /* 0x000fea0003800200 */
.L_x_580:
[----:B------:R-:W-:Y:S01]  /*0f60*/  BAR.SYNC.DEFER_BLOCKING 0x0 ;  /* 0x0000000000007b1d */ /* 0x000fe20000010000 */
[----:B------:R-:W-:-:S13]  /*0f70*/  ISETP.GE.U32.AND P0, PT, R3, 0x108, PT ;  /* 0x000001080300780c */ /* 0x000fda0003f06070 */
[----:B------:R-:W-:Y:S05]  /*0f80*/  @!P0 BRA `(.L_x_577) ;  /* 0x0000000000d88947 */ /* 0x000fea0003800000 */
[----:B------:R-:W-:Y:S01]  /*0f90*/  SHF.R.U32.HI R11, RZ, 0x3, R3 ;  /* 0x00000003ff0b7819 */ /* 0x000fe20000011603 */
[----:B------:R-:W-:Y:S03]  /*0fa0*/  BSSY.RECONVERGENT B0, `(.L_x_582) ;  /* 0x0000017000007945 */ /* 0x000fe60003800200 */
[----:B------:R-:W-:-:S13]  /*0fb0*/  ISETP.GE.U32.AND P0, PT, R2, R11, PT ;  /* 0x0000000b0200720c */ /* 0x000fda0003f06070 */
[----:B------:R-:W-:Y:S05]  /*0fc0*/  @P0 BRA `(.L_x_583) ;  /* 0x0000000000500947 */ /* 0x000fea0003800000 */
[----:B------:R-:W-:Y:S01]  /*0fd0*/  IMAD R12, R11, 0x4, R6 ;  /* 0x000000040b0c7824 */ /* 0x000fe200078e0206 */
[----:B-123--:R-:W-:Y:S03]  /*0fe0*/  LDS R14, [R6] ;  /* 0x00000000060e7984 */ /* 0x00efe60000000800 */
        /* <DEDUP_REMOVED lines=18> */
.L_x_583:
[----:B------:R-:W-:Y:S05]  /*1110*/  BSYNC.RECONVERGENT B0 ;  /* 0x0000000000007941 */ /* 0x000fea0003800200 */
.L_x_582:
[----:B------:R-:W-:Y:S01]  /*1120*/  BAR.SYNC.DEFER_BLOCKING 0x0 ;  /* 0x0000000000007b1d */ /* 0x000fe20000010000 */
[----:B------:R-:W-:-:S13]  /*1130*/  ISETP.GE.U32.AND P0, PT, R3, 0x210, PT ;  /* 0x000002100300780c */ /* 0x000fda0003f06070 */
[----:B------:R-:W-:Y:S05]  /*1140*/  @!P0 BRA `(.L_x_577) ;  /* 0x0000000000688947 */ /* 0x000fea0003800000 */
[----:B------:R-:W-:Y:S01]  /*1150*/  SHF.R.U32.HI R11, RZ, 0x4, R3 ;  /* 0x00000004ff0b7819 */ /* 0x000fe20000011603 */
[----:B------:R-:W-:Y:S03]  /*1160*/  BSSY.RECONVERGENT B0, `(.L_x_584) ;  /* 0x0000017000007945 */ /* 0x000fe60003800200 */
[----:B------:R-:W-:-:S13]  /*1170*/  ISETP.GE.U32.AND P0, PT, R2, R11, PT ;  /* 0x0000000b0200720c */ /* 0x000fda0003f06070 */
[----:B------:R-:W-:Y:S05]  /*1180*/  @P0 BRA `(.L_x_585) ;  /* 0x0000000000500947 */ /* 0x000fea0003800000 */
[----:B------:R-:W-:Y:S01]  /*1190*/  LEA R12, R11, R6, 0x2 ;  /* 0x000000060b0c7211 */ /* 0x000fe200078e10ff */
[----:B-1234-:R-:W-:Y:S03]  /*11a0*/  LDS R14, [R6] ;  /* 0x00000000060e7984 */ /* 0x01efe60000000800 */
[----:B------:R-:W-:Y:S01]  /*11b0*/  LEA R15, R3, R12, 0x3 ;  /* 0x0000000c030f7211 */ /* 0x000fe200078e18ff */
[----:B------:R-:W1:Y:S02]  /*11c0*/  LDS R13, [R12] ;  /* 0x000000000c0d7984 */ /* 0x000e640000000800 */
[----:B-1----:R-:W-:Y:S01]  /*11d0*/  FADD R13, R13, R14 ;  /* 0x0000000e0d0d7221 */ /* 0x002fe20000000000 */
[----:B------:R-:W-:-:S04]  /*11e0*/  IMAD R14, R11, 0x4, R8 ;  /* 0x000000040b0e7824 */ /* 0x000fc800078e0208 */
        /* <DEDUP_REMOVED lines=14> */
.L_x_585:
[----:B------:R-:W-:Y:S05]  /*12d0*/  BSYNC.RECONVERGENT B0 ;  /* 0x0000000000007941 */ /* 0x000fea0003800200 */
.L_x_584:
[----:B------:R-:W-:Y:S06]  /*12e0*/  BAR.SYNC.DEFER_BLOCKING 0x0 ;  /* 0x0000000000007b1d */ /* 0x000fec0000010000 */
.L_x_577:
[----:B------:R-:W-:-:S13]  /*12f0*/  ISETP.GT.U32.AND P0, PT, R2, 0x1f, PT ;  /* 0x0000001f0200780c */ /* 0x000fda0003f04070 */
[----:B------:R-:W-:Y:S05]  /*1300*/  @P0 EXIT ;  /* 0x000000000000094d */ /* 0x000fea0003800000 */
[----:B------:R-:W-:-:S13]  /*1310*/  ISETP.GE.U32.AND P0, PT, R3, 0x40, PT ;  /* 0x000000400300780c */ /* 0x000fda0003f06070 */
[----:B------:R-:W-:Y:S05]  /*1320*/  @!P0 BRA `(.L_x_586) ;  /* 0x0000000000448947 */ /* 0x000fea0003800000 */
[----:B------:R-:W-:Y:S04]  /*1330*/  LDS R3, [R6+0x80] ;  /* 0x0000800006037984 */ /* 0x000fe80000000800 */
[----:B-1-3--:R-:W1:Y:S02]  /*1340*/  LDS R12, [R6] ;  /* 0x00000000060c7984 */ /* 0x00ae640000000800 */
[----:B-1----:R-:W-:-:S05]  /*1350*/  FADD R3, R3, R12 ;  /* 0x0000000c03037221 */ /* 0x002fca0000000000 */
[----:B------:R-:W-:Y:S04]  /*1360*/  STS [R6], R3 ;  /* 0x0000000306007388 */ /* 0x000fe80000000800 */
[----:B------:R-:W-:Y:S04]  /*1370*/  LDS R11, [R8+0x80] ;  /* 0x00008000080b7984 */ /* 0x000fe80000000800 */
[----:B------:R-:W1:Y:S02]  /*1380*/  LDS R12, [R8] ;  /* 0x00000000080c7984 */ /* 0x000e640000000800 */
[----:B-1----:R-:W-:-:S05]  /*1390*/  FADD R11, R11, R12 ;  /* 0x0000000c0b0b7221 */ /* 0x002fca0000000000 */
[----:B------:R-:W-:Y:S04]  /*13a0*/  STS [R8], R11 ;  /* 0x0000000b08007388 */ /* 0x000fe80000000800 */
[----:B------:R-:W-:Y:S04]  /*13b0*/  LDS R12, [R5+0x80] ;  /* 0x00008000050c7984 */ /* 0x000fe80000000800 */
[----:B------:R-:W1:Y:S02]  /*13c0*/  LDS R13, [R5] ;  /* 0x00000000050d7984 */ /* 0x000e640000000800 */
[----:B-1----:R-:W-:-:S05]  /*13d0*/  FADD R12, R12, R13 ;  /* 0x0000000d0c0c7221 */ /* 0x002fca0000000000 */
[----:B------:R-:W-:Y:S04]  /*13e0*/  STS [R5], R12 ;  /* 0x0000000c05007388 */ /* 0x000fe80000000800 */
[----:B------:R-:W-:Y:S04]  /*13f0*/  LDS R13, [R7+0x80] ;  /* 0x00008000070d7984 */ /* 0x000fe80000000800 */
[----:B--2-4-:R-:W1:Y:S02]  /*1400*/  LDS R14, [R7] ;  /* 0x00000000070e7984 */ /* 0x014e640000000800 */
[----:B-1----:R-:W-:-:S05]  /*1410*/  IMAD.IADD R14, R13, 0x1, R14 ;  /* 0x000000010d0e7824 */ /* 0x002fca00078e020e */
[----:B------:R1:W-:Y:S01]  /*1420*/  STS [R7], R14 ;  /* 0x0000000e07007388 */ /* 0x0003e20000000800 */
[----:B------:R-:W-:Y:S05]  /*1430*/  BRA `(.L_x_587) ;  /* 0x0000000000087947 */ /* 0x000fea0003800000 */
.L_x_586:
[----:B------:R-:W-:-:S13]  /*1440*/  ISETP.GE.U32.AND P0, PT, R3, 0x20, PT ;  /* 0x000000200300780c */ /* 0x000fda0003f06070 */
[----:B------:R-:W-:Y:S05]  /*1450*/  @!P0 BRA `(.L_x_588) ;  /* 0x0000000000448947 */ /* 0x000fea0003800000 */
.L_x_587:
        /* <DEDUP_REMOVED lines=14> */
[----:B-1----:R-:W-:-:S05]  /*1540*/  IADD3 R14, PT, PT, R13, R14, RZ ;  /* 0x0000000e0d0e7210 */ /* 0x002fca0007ffe0ff */
[----:B------:R1:W-:Y:S01]  /*1550*/  STS [R7], R14 ;  /* 0x0000000e07007388 */ /* 0x0003e20000000800 */
[----:B------:R-:W-:Y:S05]  /*1560*/  BRA `(.L_x_589) ;  /* 0x0000000000087947 */ /* 0x000fea0003800000 */
.L_x_588:
[----:B------:R-:W-:-:S13]  /*1570*/  ISETP.GE.U32.AND P0, PT, R3, 0x10, PT ;  /* 0x000000100300780c */ /* 0x000fda0003f06070 */
[----:B------:R-:W-:Y:S05]  /*1580*/  @!P0 BRA `(.L_x_590) ;  /* 0x0000000000448947 */ /* 0x000fea0003800000 */
.L_x_589:
        /* <DEDUP_REMOVED lines=17> */
.L_x_590:
[----:B------:R-:W-:-:S13]  /*16a0*/  ISETP.GE.U32.AND P0, PT, R3, 0x8, PT ;  /* 0x000000080300780c */ /* 0x000fda0003f06070 */
[----:B------:R-:W-:Y:S05]  /*16b0*/  @!P0 BRA `(.L_x_592) ;  /* 0x0000000000448947 */ /* 0x000fea0003800000 */
.L_x_591:
        /* <DEDUP_REMOVED lines=17> */
.L_x_592:
[----:B------:R-:W-:-:S13]  /*17d0*/  ISETP.GE.U32.AND P0, PT, R3, 0x4, PT ;  /* 0x000000040300780c */ /* 0x000fda0003f06070 */
[----:B------:R-:W-:Y:S05]  /*17e0*/  @!P0 BRA `(.L_x_594) ;  /* 0x0000000000448947 */ /* 0x000fea0003800000 */
.L_x_593:
        /* <DEDUP_REMOVED lines=17> */
.L_x_594:
[----:B------:R-:W-:-:S13]  /*1900*/  ISETP.GE.U32.AND P0, PT, R3, 0x2, PT ;  /* 0x000000020300780c */ /* 0x000fda0003f06070 */
[----:B------:R-:W-:Y:S05]  /*1910*/  @!P0 BRA `(.L_x_596) ;  /* 0x0000000000408947 */ /* 0x000fea0003800000 */
.L_x_595:
        /* <DEDUP_REMOVED lines=15> */
[----:B------:R1:W-:Y:S02]  /*1a10*/  STS [R7], R14 ;  /* 0x0000000e07007388 */ /* 0x0003e40000000800 */
.L_x_596:
[----:B------:R-:W-:-:S13]  /*1a20*/  ISETP.NE.AND P0, PT, R2, RZ, PT ;  /* 0x000000ff0200720c */ /* 0x000fda0003f05270 */
[----:B------:R-:W-:Y:S05]  /*1a30*/  @P0 EXIT ;  /* 0x000000000000094d */ /* 0x000fea0003800000 */
[----:B------:R-:W5:Y:S02]  /*1a40*/  LDS R9, [R9] ;  /* 0x0000000009097984 */ /* 0x000f640000000800 */
[----:B-----5:R-:W-:-:S13]  /*1a50*/  ISETP.GE.AND P0, PT, R9, 0x1, PT ;  /* 0x000000010900780c */ /* 0x020fda0003f06270 */
[----:B------:R-:W-:Y:S05]  /*1a60*/  @!P0 EXIT ;  /* 0x000000000000894d */ /* 0x000fea0003800000 */
[----:B------:R-:W5:Y:S01]  /*1a70*/  S2UR UR5, SR_CgaCtaId ;  /* 0x00000000000579c3 */ /* 0x000f620000008800 */
[----:B------:R-:W-:Y:S01]  /*1a80*/  UMOV UR4, 0x400 ;  /* 0x0000040000047882 */ /* 0x000fe20000000000 */
[----:B------:R-:W-:-:S04]  /*1a90*/  I2FP.F32.U32 R3, R9 ;  /* 0x0000000900037245 */ /* 0x000fc80000201000 */
[----:B01-3--:R-:W0:Y:S02]  /*1aa0*/  MUFU.RCP R6, R3 ;  /* 0x0000000300067308 */ /* 0x00be240000001000 */
[----:B0-----:R-:W-:Y:S01]  /*1ab0*/  FFMA R5, -R3, R6, 1 ;  /* 0x3f80000003057423 */ /* 0x001fe20000000106 */
[----:B-----5:R-:W-:-:S03]  /*1ac0*/  ULEA UR4, UR5, UR4, 0x18 ;  /* 0x0000000405047291 */ /* 0x020fc6000f8ec0ff */
[----:B------:R-:W-:-:S06]  /*1ad0*/  FFMA R5, R6, R5, R6 ;  /* 0x0000000506057223 */ /* 0x000fcc0000000006 */
[----:B------:R-:W0:Y:S02]  /*1ae0*/  LDS R2, [UR4] ;  /* 0x00000004ff027984 */ /* 0x000e240008000800 */
[----:B0-----:R-:W0:Y:S01]  /*1af0*/  FCHK P0, R2, R3 ;  /* 0x0000000302007302 */ /* 0x001e220000000000 */
[----:B------:R-:W-:-:S04]  /*1b00*/  FFMA R6, R2, R5, RZ ;  /* 0x0000000502067223 */ /* 0x000fc800000000ff */
[----:B----4-:R-:W-:-:S04]  /*1b10*/  FFMA R7, -R3, R6, R2 ;  /* 0x0000000603077223 */ /* 0x010fc80000000102 */
[----:B------:R-:W-:Y:S01]  /*1b20*/  FFMA R5, R5, R7, R6 ;  /* 0x0000000705057223 */ /* 0x000fe20000000006 */
[----:B0-----:R-:W-:Y:S06]  /*1b30*/  @!P0 BRA `(.L_x_597) ;  /* 0x00000000000c8947 */ /* 0x001fec0003800000 */
[----:B------:R-:W-:-:S07]  /*1b40*/  MOV R6, 0x1b60 ;  /* 0x00001b6000067802 */ /* 0x000fce0000000f00 */
[----:B--2---:R-:W-:Y:S05]  /*1b50*/  CALL.REL.NOINC `($__internal_8_$__cuda_sm3x_div_rn_noftz_f32_slowpath) ;  /* 0x0000000000a07944 */ /* 0x004fea0003c00000 */
[----:B------:R-:W-:-:S07]  /*1b60*/  IMAD.MOV.U32 R5, RZ, RZ, R2 ;  /* 0x000000ffff057224 */ /* 0x000fce00078e0002 */
.L_x_597:
[----:B------:R-:W0:Y:S01]  /*1b70*/  LDS R4, [R4] ;  /* 0x0000000004047984 */ /* 0x000e220000000800 */
[----:B------:R-:W1:Y:S01]  /*1b80*/  LDC.64 R6, c[0x0][0x3a0] ;  /* 0x0000e800ff067b82 */ /* 0x000e620000000a00 */
[----:B------:R-:W3:Y:S02]  /*1b90*/  MUFU.RCP R2, R3 ;  /* 0x0000000300027308 */ /* 0x000ee40000001000 */
[----:B---3--:R-:W-:-:S04]  /*1ba0*/  FFMA R11, -R3, R2, 1 ;  /* 0x3f800000030b7423 */ /* 0x008fc80000000102 */
[----:B------:R-:W-:Y:S01]  /*1bb0*/  FFMA R2, R2, R11, R2 ;  /* 0x0000000b02027223 */ /* 0x000fe20000000002 */
[----:B-1----:R-:W-:-:S05]  /*1bc0*/  IMAD.WIDE.U32 R6, R0, 0x4, R6 ;  /* 0x0000000400067825 */ /* 0x002fca00078e0006 */
[----:B------:R1:W-:Y:S01]  /*1bd0*/  STG.E desc[UR6][R6.64], R5 ;  /* 0x0000000506007986 */ /* 0x0003e2000c101906 */
[----:B0-----:R-:W0:Y:S01]  /*1be0*/  FCHK P0, R4, R3 ;  /* 0x0000000304007302 */ /* 0x001e220000000000 */
[----:B------:R-:W-:-:S04]  /*1bf0*/  FFMA R11, R2, R4, RZ ;  /* 0x00000004020b7223 */ /* 0x000fc800000000ff */
[----:B------:R-:W-:-:S04]  /*1c00*/  FFMA R8, -R3, R11, R4 ;  /* 0x0000000b03087223 */ /* 0x000fc80000000104 */
[----:B------:R-:W-:Y:S01]  /*1c10*/  FFMA R11, R2, R8, R11 ;  /* 0x00000008020b7223 */ /* 0x000fe2000000000b */
[----:B01----:R-:W-:Y:S06]  /*1c20*/  @!P0 BRA `(.L_x_598) ;  /* 0x0000000000108947 */ /* 0x003fec0003800000 */
[----:B------:R-:W-:Y:S02]  /*1c30*/  MOV R2, R4 ;  /* 0x0000000400027202 */ /* 0x000fe40000000f00 */
[----:B------:R-:W-:-:S07]  /*1c40*/  MOV R6, 0x1c60 ;  /* 0x00001c6000067802 */ /* 0x000fce0000000f00 */
[----:B--2---:R-:W-:Y:S05]  /*1c50*/  CALL.REL.NOINC `($__internal_8_$__cuda_sm3x_div_rn_noftz_f32_slowpath) ;  /* 0x0000000000607944 */ /* 0x004fea0003c00000 */
[----:B------:R-:W-:-:S07]  /*1c60*/  IMAD.MOV.U32 R11, RZ, RZ, R2 ;  /* 0x000000ffff0b7224 */ /* 0x000fce00078e0002 */
.L_x_598:
        /* <DEDUP_REMOVED lines=16> */
.L_x_599:
[----:B------:R-:W0:Y:S08]  /*1d70*/  LDC.64 R2, c[0x0][0x3b0] ;  /* 0x0000ec00ff027b82 */ /* 0x000e300000000a00 */
[----:B------:R-:W1:Y:S01]  /*1d80*/  LDC.64 R4, c[0x0][0x3b8] ;  /* 0x0000ee00ff047b82 */ /* 0x000e620000000a00 */
[----:B0-----:R-:W-:-:S05]  /*1d90*/  IMAD.WIDE.U32 R2, R0, 0x4, R2 ;  /* 0x0000000400027825 */ /* 0x001fca00078e0002 */
[----:B------:R-:W-:Y:S01]  /*1da0*/  STG.E desc[UR6][R2.64], R7 ;  /* 0x0000000702007986 */ /* 0x000fe2000c101906 */
[----:B-1----:R-:W-:-:S05]  /*1db0*/  IMAD.WIDE.U32 R4, R0, 0x4, R4 ;  /* 0x0000000400047825 */ /* 0x002fca00078e0004 */
[----:B------:R-:W-:Y:S01]  /*1dc0*/  STG.E desc[UR6][R4.64], R9 ;  /* 0x0000000904007986 */ /* 0x000fe2000c101906 */
[----:B------:R-:W-:Y:S05]  /*1dd0*/  EXIT ;  /* 0x000000000000794d */ /* 0x000fea0003800000 */
        .weak           $__internal_8_$__cuda_sm3x_div_rn_noftz_f32_slowpath
        .type           $__internal_8_$__cuda_sm3x_div_rn_noftz_f32_slowpath,@function
        .size           $__internal_8_$__cuda_sm3x_div_rn_noftz_f32_slowpath,(.L_x_650 - $__internal_8_$__cuda_sm3x_div_rn_noftz_f32_slowpath)
$__internal_8_$__cuda_sm3x_div_rn_noftz_f32_slowpath:
[----:B------:R-:W-:Y:S02]  /*1de0*/  SHF.R.U32.HI R7, RZ, 0x17, R3 ;  /* 0x00000017ff077819 */ /* 0x000fe40000011603 */
[----:B------:R-:W-:Y:S02]  /*1df0*/  SHF.R.U32.HI R5, RZ, 0x17, R2 ;  /* 0x00000017ff057819 */ /* 0x000fe40000011602 */
[----:B------:R-:W-:Y:S02]  /*1e00*/  LOP3.LUT R14, R7, 0xff, RZ, 0xc0, !PT ;  /* 0x000000ff070e7812 */ /* 0x000fe400078ec0ff */
[----:B------:R-:W-:Y:S02]  /*1e10*/  LOP3.LUT R12, R5, 0xff, RZ, 0xc0, !PT ;  /* 0x000000ff050c7812 */ /* 0x000fe400078ec0ff */
[----:B------:R-:W-:Y:S02]  /*1e20*/  IADD3 R11, PT, PT, R14, -0x1, RZ ;  /* 0xffffffff0e0b7810 */ /* 0x000fe40007ffe0ff */
[----:B------:R-:W-:Y:S01]  /*1e30*/  MOV R7, R3 ;  /* 0x0000000300077202 */ /* 0x000fe20000000f00 */
[----:B------:R-:W-:Y:S01]  /*1e40*/  VIADD R8, R12, 0xffffffff ;  /* 0xffffffff0c087836 */ /* 0x000fe20000000000 */
        /* <DEDUP_REMOVED lines=23> */
[----:B------:R-:W-:Y:S02]  /*1fc0*/  @!P0 IMAD.MOV.U32 R5, RZ, RZ, -0x40 ;  /* 0xffffffc0ff058424 */ /* 0x000fe400078e00ff */
[----:B------:R-:W-:Y:S01]  /*1fd0*/  @!P0 FFMA R2, R2, 1.84467440737095516160e+19, RZ ;  /* 0x5f80000002028823 */ /* 0x000fe200000000ff */
[----:B------:R-:W-:Y:S02]  /*1fe0*/  @!P1 FFMA R7, R3, 1.84467440737095516160e+19, RZ ;  /* 0x5f80000003079823 */ /* 0x000fe400000000ff */
[----:B------:R-:W-:-:S07]  /*1ff0*/  @!P1 IADD3 R5, PT, PT, R5, 0x40, RZ ;  /* 0x0000004005059810 */ /* 0x000fce0007ffe0ff */
.L_x_600:
[----:B------:R-:W-:-:S05]  /*2000*/  LEA R8, R14, 0xc0800000, 0x17 ;  /* 0xc08000000e087811 */ /* 0x000fca00078eb8ff */
[----:B------:R-:W-:Y:S01]  /*2010*/  IMAD.IADD R8, R7, 0x1, -R8 ;  /* 0x0000000107087824 */ /* 0x000fe200078e0a08 */
[----:B------:R-:W-:-:S03]  /*2020*/  IADD3 R7, PT, PT, R12, -0x7f, RZ ;  /* 0xffffff810c077810 */ /* 0x000fc60007ffe0ff */
        /* <DEDUP_REMOVED lines=14> */
[----:B------:R-:W-:-:S05]  /*2110*/  IADD3 R13, PT, PT, R7, R8, RZ ;  /* 0x00000008070d7210 */ /* 0x000fca0007ffe0ff */
        /* <DEDUP_REMOVED lines=16> */
[----:B------:R-:W-:Y:S01]  /*2220*/  IADD3 R12, PT, PT, R13, 0x20, RZ ;  /* 0x000000200d0c7810 */ /* 0x000fe20007ffe0ff */
[----:B------:R-:W-:Y:S01]  /*2230*/  IMAD.MOV R11, RZ, RZ, -R13 ;  /* 0x000000ffff0b7224 */ /* 0x000fe200078e0a0d */
        /* <DEDUP_REMOVED lines=10> */
[----:B------:R-:W-:-:S04]  /*22e0*/  LOP3.LUT R5, R5, R8, RZ, 0xc0, !PT ;  /* 0x0000000805057212 */ /* 0x000fc800078ec0ff */
[----:B------:R-:W-:-:S04]  /*22f0*/  IADD3 R5, PT, PT, R12, R5, RZ ;  /* 0x000000050c057210 */ /* 0x000fc80007ffe0ff */
[----:B------:R-:W-:Y:S01]  /*2300*/  LOP3.LUT R2, R5, R2, RZ, 0xfc, !PT ;  /* 0x0000000205027212 */ /* 0x000fe200078efcff */
[----:B------:R-:W-:Y:S06]  /*2310*/  BRA `(.L_x_607) ;  /* 0x0000000000347947 */ /* 0x000fec0003800000 */
.L_x_606:
[----:B------:R-:W-:-:S04]  /*2320*/  LOP3.LUT R2, R2, 0x80000000, RZ, 0xc0, !PT ;  /* 0x8000000002027812 */ /* 0x000fc800078ec0ff */
[----:B------:R-:W-:Y:S01]  /*2330*/  LOP3.LUT R2, R2, 0x7f800000, RZ, 0xfc, !PT ;  /* 0x7f80000002027812 */ /* 0x000fe200078efcff */
[----:B------:R-:W-:Y:S06]  /*2340*/  BRA `(.L_x_607) ;  /* 0x0000000000287947 */ /* 0x000fec0003800000 */
.L_x_605:
[----:B------:R-:W-:Y:S01]  /*2350*/  IMAD R2, R8, 0x800000, R2 ;  /* 0x0080000008027824 */ /* 0x000fe200078e0202 */
[----:B------:R-:W-:Y:S06]  /*2360*/  BRA `(.L_x_607) ;  /* 0x0000000000207947 */ /* 0x000fec0003800000 */
.L_x_604:
[----:B------:R-:W-:-:S04]  /*2370*/  LOP3.LUT R2, R7, 0x80000000, R2, 0x48, !PT ;  /* 0x8000000007027812 */ /* 0x000fc800078e4802 */
[----:B------:R-:W-:Y:S01]  /*2380*/  LOP3.LUT R2, R2, 0x7f800000, RZ, 0xfc, !PT ;  /* 0x7f80000002027812 */ /* 0x000fe200078efcff */
[----:B------:R-:W-:Y:S06]  /*2390*/  BRA `(.L_x_607) ;  /* 0x0000000000147947 */ /* 0x000fec0003800000 */
.L_x_603:
[----:B------:R-:W-:Y:S01]  /*23a0*/  LOP3.LUT R2, R7, 0x80000000, R2, 0x48, !PT ;  /* 0x8000000007027812 */ /* 0x000fe200078e4802 */
[----:B------:R-:W-:Y:S06]  /*23b0*/  BRA `(.L_x_607) ;  /* 0x00000000000c7947 */ /* 0x000fec0003800000 */
.L_x_602:
[----:B------:R-:W0:Y:S01]  /*23c0*/  MUFU.RSQ R2, -QNAN ;  /* 0xffc0000000027908 */ /* 0x000e220000001400 */
[----:B------:R-:W-:Y:S05]  /*23d0*/  BRA `(.L_x_607) ;  /* 0x0000000000047947 */ /* 0x000fea0003800000 */
.L_x_601:
[----:B------:R-:W-:-:S07]  /*23e0*/  FADD.FTZ R2, R2, R3 ;  /* 0x0000000302027221 */ /* 0x000fce0000010000 */
.L_x_607:
[----:B------:R-:W-:-:S04]  /*23f0*/  HFMA2 R7, -RZ, RZ, 0, 0 ;  /* 0x00000000ff077431 */ /* 0x000fc800000001ff */
[----:B0-----:R-:W-:Y:S05]  /*2400*/  RET.REL.NODEC R6 `(update_centroids_kernel) ;  /* 0xffffffd806fc7950 */ /* 0x001fea0003c3ffff */
.L_x_608:
        /* <DEDUP_REMOVED lines=15> */
.L_x_650:


//--------------------- .text.assign_clusters_kernel --------------------------
	.section	.text.assign_clusters_kernel,"ax",@progbits
	.align	128
        .global         assign_clusters_kernel
        .type           assign_clusters_kernel,@function
        .size           assign_clusters_kernel,(.L_x_651 - assign_clusters_kernel)
        .other          assign_clusters_kernel,@"STO_CUDA_ENTRY STV_DEFAULT"
assign_clusters_kernel:
.text.assign_clusters_kernel:
        /* <DEDUP_REMOVED lines=8> */
[----:B------:R-:W0:Y:S01]  /*0080*/  LDCU UR5, c[0x0][0x3c4] ;  /* 0x00007880ff0577ac */ /* 0x000e220008000800 */
[----:B------:R-:W-:Y:S01]  /*0090*/  HFMA2 R12, -RZ, RZ, 0, 0 ;  /* 0x00000000ff0c7431 */ /* 0x000fe200000001ff */
[----:B------:R-:W-:Y:S01]  /*00a0*/  MOV R14, 0x7f7fffff ;  /* 0x7f7fffff000e7802 */ /* 0x000fe20000000f00 */
[----:B------:R-:W1:Y:S01]  /*00b0*/  LDCU.64 UR16, c[0x0][0x358] ;  /* 0x00006b00ff1077ac */ /* 0x000e620008000a00 */
[----:B0-----:R-:W-:-:S09]  /*00c0*/  UISETP.GE.AND UP0, UPT, UR5, 0x1, UPT ;  /* 0x000000010500788c */ /* 0x001fd2000bf06270 */
[----:B-1----:R-:W-:Y:S05]  /*00d0*/  BRA.U !UP0, `(.L_x_609) ;  /* 0x0000001108387547 */ /* 0x002fea000b800000 */
[----:B------:R-:W0:Y:S08]  /*00e0*/  LDC.64 R2, c[0x0][0x380] ;  /* 0x0000e000ff027b82 */ /* 0x000e300000000a00 */
[----:B------:R-:W1:Y:S08]  /*00f0*/  LDC.64 R4, c[0x0][0x388] ;  /* 0x0000e200ff047b82 */ /* 0x000e700000000a00 */
[----:B------:R-:W2:Y:S01]  /*0100*/  LDC.64 R6, c[0x0][0x390] ;  /* 0x0000e400ff067b82 */ /* 0x000ea20000000a00 */
[----:B0-----:R-:W-:-:S05]  /*0110*/  IMAD.WIDE R2, R8, 0x4, R2 ;  /* 0x0000000408027825 */ /* 0x001fca00078e0202 */
[----:B------:R0:W5:Y:S01]  /*0120*/  LDG.E.CONSTANT R9, desc[UR16][R2.64] ;  /* 0x0000001002097981 */ /* 0x000162000c1e9900 */
[----:B-1----:R-:W-:-:S05]  /*0130*/  IMAD.WIDE R4, R8, 0x4, R4 ;  /* 0x0000000408047825 */ /* 0x002fca00078e0204 */
[----:B------:R0:W5:Y:S01]  /*0140*/  LDG.E.CONSTANT R10, desc[UR16][R4.64] ;  /* 0x00000010040a7981 */ /* 0x000162000c1e9900 */
[----:B--2---:R-:W-:-:S05]  /*0150*/  IMAD.WIDE R6, R8, 0x4, R6 ;  /* 0x0000000408067825 */ /* 0x004fca00078e0206 */
[----:B------:R0:W5:Y:S01]  /*0160*/  LDG.E.CONSTANT R11, desc[UR16][R6.64] ;  /* 0x00000010060b7981 */ /* 0x000162000c1e9900 */
[----:B------:R-:W-:Y:S01]  /*0170*/  UISETP.GE.U32.AND UP1, UPT, UR5, 0x10, UPT ;  /* 0x000000100500788c */ /* 0x000fe2000bf26070 */
[----:B------:R-:W-:Y:S01]  /*0180*/  MOV R14, 0x7f7fffff ;  /* 0x7f7fffff000e7802 */ /* 0x000fe20000000f00 */
[----:B------:R-:W-:Y:S01]  /*0190*/  ULOP3.LUT UR4, UR5, 0xf, URZ, 0xc0, !UPT ;  /* 0x0000000f05047892 */ /* 0x000fe2000f8ec0ff */
[----:B------:R-:W-:-:S03]  /*01a0*/  CS2R R12, SRZ ;  /* 0x00000000000c7805 */ /* 0x000fc6000001ff00 */
[----:B------:R-:W-:-:S03]  /*01b0*/  UISETP.NE.AND UP0, UPT, UR4, URZ, UPT ;  /* 0x000000ff0400728c */ /* 0x000fc6000bf05270 */
[----:B0-----:R-:W-:Y:S08]  /*01c0*/  BRA.U !UP1, `(.L_x_610) ;  /* 0x0000000d09707547 */ /* 0x001ff0000b800000 */
[----:B------:R-:W0:Y:S01]  /*01d0*/  LDCU.128 UR12, c[0x0][0x3a0] ;  /* 0x00007400ff0c77ac */ /* 0x000e220008000c00 */
[----:B------:R-:W-:Y:S01]  /*01e0*/  HFMA2 R0, -RZ, RZ, 0, 0 ;  /* 0x00000000ff007431 */ /* 0x000fe200000001ff */
[----:B------:R-:W-:Y:S01]  /*01f0*/  MOV R14, 0x7f7fffff ;  /* 0x7f7fffff000e7802 */ /* 0x000fe20000000f00 */
[----:B------:R-:W1:Y:S01]  /*0200*/  LDCU.64 UR10, c[0x0][0x398] ;  /* 0x00007300ff0a77ac */ /* 0x000e620008000a00 */
[----:B------:R-:W-:Y:S01]  /*0210*/  MOV R12, RZ ;  /* 0x000000ff000c7202 */ /* 0x000fe20000000f00 */
[----:B------:R-:W-:-:S06]  /*0220*/  ULOP3.LUT UR5, UR5, 0x7ffffff0, URZ, 0xc0, !UPT ;  /* 0x7ffffff005057892 */ /* 0x000fcc000f8ec0ff */
[----:B------:R-:W-:Y:S01]  /*0230*/  MOV R13, UR5 ;  /* 0x00000005000d7c02 */ /* 0x000fe20008000f00 */
[----:B0-----:R-:W-:Y:S02]  /*0240*/  UIADD3 UR8, UP2, UPT, UR12, 0x20, URZ ;  /* 0x000000200c087890 */ /* 0x001fe4000ff5e0ff */
[----:B------:R-:W-:Y:S02]  /*0250*/  UIADD3 UR6, UP3, UPT, UR14, 0x20, URZ ;  /* 0x000000200e067890 */ /* 0x000fe4000ff7e0ff */
[----:B-1----:R-:W-:Y:S02]  /*0260*/  UIADD3 UR10, UP1, UPT, UR10, 0x20, URZ ;  /* 0x000000200a0a7890 */ /* 0x002fe4000ff3e0ff */
[----:B------:R-:W-:Y:S01]  /*0270*/  UIADD3.X UR9, UPT, UPT, URZ, UR13, URZ, UP2, !UPT ;  /* 0x0000000dff097290 */ /* 0x000fe200097fe4ff */
[----:B------:R-:W-:Y:S01]  /*0280*/  MOV R2, UR8 ;  /* 0x0000000800027c02 */ /* 0x000fe20008000f00 */
[----:B------:R-:W-:Y:S01]  /*0290*/  UIADD3.X UR7, UPT, UPT, URZ, UR15, URZ, UP3, !UPT ;  /* 0x0000000fff077290 */ /* 0x000fe20009ffe4ff */
[----:B------:R-:W-:Y:S01]  /*02a0*/  MOV R4, UR6 ;  /* 0x0000000600047c02 */ /* 0x000fe20008000f00 */
[----:B------:R-:W-:Y:S01]  /*02b0*/  UIADD3.X UR11, UPT, UPT, URZ, UR11, URZ, UP1, !UPT ;  /* 0x0000000bff0b7290 */ /* 0x000fe20008ffe4ff */
[----:B------:R-:W-:-:S02]  /*02c0*/  MOV R6, UR10 ;  /* 0x0000000a00067c02 */ /* 0x000fc40008000f00 */
[----:B------:R-:W-:Y:S02]  /*02d0*/  MOV R3, UR9 ;  /* 0x0000000900037c02 */ /* 0x000fe40008000f00 */
[----:B------:R-:W-:Y:S02]  /*02e0*/  MOV R5, UR7 ;  /* 0x0000000700057c02 */ /* 0x000fe40008000f00 */
[----:B------:R-:W-:-:S07]  /*02f0*/  MOV R7, UR11 ;  /* 0x0000000b00077c02 */ /* 0x000fce0008000f00 */
.L_x_611:
[----:B------:R-:W2:Y:S04]  /*0300*/  LDG.E.CONSTANT R18, desc[UR16][R4.64+-0x20] ;  /* 0xffffe01004127981 */ /* 0x000ea8000c1e9900 */
[----:B------:R-:W3:Y:S04]  /*0310*/  LDG.E.CONSTANT R17, desc[UR16][R2.64+-0x20] ;  /* 0xffffe01002117981 */ /* 0x000ee8000c1e9900 */
[----:B------:R-:W4:Y:S04]  /*0320*/  LDG.E.CONSTANT R20, desc[UR16][R6.64+-0x20] ;  /* 0xffffe01006147981 */ /* 0x000f28000c1e9900 */
[----:B------:R-:W4:Y:S04]  /*0330*/  LDG.E.CONSTANT R28, desc[UR16][R4.64+-0x1c] ;  /* 0xffffe410041c7981 */ /* 0x000f28000c1e9900 */
[----:B------:R-:W4:Y:S04]  /*0340*/  LDG.E.CONSTANT R15, desc[UR16][R2.64+-0x1c] ;  /* 0xffffe410020f7981 */ /* 0x000f28000c1e9900 */
[----:B------:R-:W4:Y:S04]  /*0350*/  LDG.E.CONSTANT R16, desc[UR16][R6.64+-0x1c] ;  /* 0xffffe41006107981 */ /* 0x000f28000c1e9900 */
[----:B------:R-:W4:Y:S04]  /*0360*/  LDG.E.CONSTANT R22, desc[UR16][R4.64+-0x18] ;  /* 0xffffe81004167981 */ /* 0x000f28000c1e9900 */
[----:B------:R-:W4:Y:S04]  /*0370*/  LDG.E.CONSTANT R19, desc[UR16][R2.64+-0x18] ;  /* 0xffffe81002137981 */ /* 0x000f28000c1e9900 */
[----:B------:R-:W4:Y:S04]  /*0380*/  LDG.E.CONSTANT R26, desc[UR16][R4.64+-0x14] ;  /* 0xffffec10041a7981 */ /* 0x000f28000c1e9900 */
[----:B------:R-:W4:Y:S04]  /*0390*/  LDG.E.CONSTANT R24, desc[UR16][R6.64+-0x18] ;  /* 0xffffe81006187981 */ /* 0x000f28000c1e9900 */
[----:B------:R-:W4:Y:S01]  /*03a0*/  LDG.E.CONSTANT R21, desc[UR16][R2.64+-0x14] ;  /* 0xffffec1002157981 */ /* 0x000f22000c1e9900 */
[----:B--2--5:R-:W-:Y:S01]  /*03b0*/  FADD R18, R11, -R18 ;  /* 0x800000120b127221 */ /* 0x024fe20000000000 */
[----:B---3--:R-:W-:-:S03]  /*03c0*/  FADD R17, R10, -R17 ;  /* 0x800000110a117221 */ /* 0x008fc60000000000 */
[----:B------:R-:W-:Y:S01]  /*03d0*/  FMUL R18, R18, R18 ;  /* 0x0000001212127220 */ /* 0x000fe20000400000 */
[----:B----4-:R-:W-:-:S03]  /*03e0*/  FADD R20, R9, -R20 ;  /* 0x8000001409147221 */ /* 0x010fc60000000000 */
[----:B------:R-:W-:Y:S02]  /*03f0*/  FFMA R17, R17, R17, R18 ;  /* 0x0000001111117223 */ /* 0x000fe40000000012 */
[----:B------:R-:W2:Y:S02]  /*0400*/  LDG.E.CONSTANT R18, desc[UR16][R6.64+-0x14] ;  /* 0xffffec1006127981 */ /* 0x000ea4000c1e9900 */
[----:B------:R-:W-:Y:S01]  /*0410*/  FFMA R23, R20, R20, R17 ;  /* 0x0000001414177223 */ /* 0x000fe20000000011 */
[----:B------:R-:W-:Y:S01]  /*0420*/  FADD R28, R11, -R28 ;  /* 0x8000001c0b1c7221 */ /* 0x000fe20000000000 */
[----:B------:R-:W3:Y:S01]  /*0430*/  LDG.E.CONSTANT R20, desc[UR16][R4.64+-0x10] ;  /* 0xfffff01004147981 */ /* 0x000ee2000c1e9900 */
[----:B------:R-:W-:Y:S02]  /*0440*/  FADD R15, R10, -R15 ;  /* 0x8000000f0a0f7221 */ /* 0x000fe40000000000 */
[----:B------:R-:W-:Y:S01]  /*0450*/  FSETP.GEU.AND P3, PT, R23, R14, PT ;  /* 0x0000000e1700720b */ /* 0x000fe20003f6e000 */
[----:B------:R-:W4:Y:S01]  /*0460*/  LDG.E.CONSTANT R17, desc[UR16][R2.64+-0x10] ;  /* 0xfffff01002117981 */ /* 0x000f22000c1e9900 */
[----:B------:R-:W-:Y:S01]  /*0470*/  FMUL R28, R28, R28 ;  /* 0x0000001c1c1c7220 */ /* 0x000fe20000400000 */
[----:B------:R-:W-:Y:S01]  /*0480*/  FADD R16, R9, -R16 ;  /* 0x8000001009107221 */ /* 0x000fe20000000000 */
[----:B------:R-:W-:-:S02]  /*0490*/  FSEL R23, R23, R14, !P3 ;  /* 0x0000000e17177208 */ /* 0x000fc40005800000 */
[----:B------:R-:W-:Y:S01]  /*04a0*/  FFMA R15, R15, R15, R28 ;  /* 0x0000000f0f0f7223 */ /* 0x000fe2000000001c */
[----:B------:R-:W4:Y:S03]  /*04b0*/  LDG.E.CONSTANT R14, desc[UR16][R6.64+-0x10] ;  /* 0xfffff010060e7981 */ /* 0x000f26000c1e9900 */
[----:B------:R-:W-:Y:S02]  /*04c0*/  FFMA R28, R16, R16, R15 ;  /* 0x00000010101c7223 */ /* 0x000fe4000000000f */
[----:B------:R-:W4:Y:S04]  /*04d0*/  LDG.E.CONSTANT R16, desc[UR16][R4.64+-0xc] ;  /* 0xfffff41004107981 */ /* 0x000f28000c1e9900 */
[----:B------:R-:W4:Y:S01]  /*04e0*/  LDG.E.CONSTANT R15, desc[UR16][R2.64+-0xc] ;  /* 0xfffff410020f7981 */ /* 0x000f22000c1e9900 */
[C---:B------:R-:W-:Y:S01]  /*04f0*/  FADD R22, R11.reuse, -R22 ;  /* 0x800000160b167221 */ /* 0x040fe20000000000 */
[----:B------:R-:W-:Y:S01]  /*0500*/  FADD R19, R10, -R19 ;  /* 0x800000130a137221 */ /* 0x000fe20000000000 */
[----:B------:R-:W-:Y:S01]  /*0510*/  FADD R26, R11, -R26 ;  /* 0x8000001a0b1a7221 */ /* 0x000fe20000000000 */
[-C--:B------:R-:W-:Y:S01]  /*0520*/  FSETP.GEU.AND P4, PT, R28, R23.reuse, PT ;  /* 0x000000171c00720b */ /* 0x080fe20003f8e000 */
[----:B------:R-:W-:Y:S01]  /*0530*/  FMUL R22, R22, R22 ;  /* 0x0000001616167220 */ /* 0x000fe20000400000 */
[----:B------:R-:W-:Y:S01]  /*0540*/  FADD R21, R10, -R21 ;  /* 0x800000150a157221 */ /* 0x000fe20000000000 */
[----:B------:R-:W-:Y:S01]  /*0550*/  FMUL R26, R26, R26 ;  /* 0x0000001a1a1a7220 */ /* 0x000fe20000400000 */
[----:B------:R-:W-:Y:S01]  /*0560*/  FSEL R23, R28, R23, !P4 ;  /* 0x000000171c177208 */ /* 0x000fe20006000000 */
[----:B------:R-:W-:Y:S01]  /*0570*/  FFMA R22, R19, R19, R22 ;  /* 0x0000001313167223 */ /* 0x000fe20000000016 */
[----:B------:R-:W-:Y:S01]  /*0580*/  FADD R19, R9, -R24 ;  /* 0x8000001809137221 */ /* 0x000fe20000000000 */
[----:B------:R-:W-:Y:S01]  /*0590*/  FFMA R21, R21, R21, R26 ;  /* 0x0000001515157223 */ /* 0x000fe2000000001a */
[----:B------:R-:W4:Y:S02]  /*05a0*/  LDG.E.CONSTANT R24, desc[UR16][R6.64+-0xc] ;  /* 0xfffff41006187981 */ /* 0x000f24000c1e9900 */
[----:B------:R-:W-:-:S02]  /*05b0*/  FFMA R22, R19, R19, R22 ;  /* 0x0000001313167223 */ /* 0x000fc40000000016 */
[----:B------:R-:W4:Y:S03]  /*05c0*/  LDG.E.CONSTANT R26, desc[UR16][R4.64+-0x8] ;  /* 0xfffff810041a7981 */ /* 0x000f26000c1e9900 */
[CC--:B------:R-:W-:Y:S01]  /*05d0*/  FSETP.GEU.AND P5, PT, R22.reuse, R23.reuse, PT ;  /* 0x000000171600720b */ /* 0x0c0fe20003fae000 */
[----:B------:R-:W4:Y:S03]  /*05e0*/  LDG.E.CONSTANT R19, desc[UR16][R2.64+-0x8] ;  /* 0xfffff81002137981 */ /* 0x000f26000c1e9900 */
[----:B------:R-:W-:Y:S01]  /*05f0*/  FSEL R23, R22, R23, !P5 ;  /* 0x0000001716177208 */ /* 0x000fe20006800000 */
[----:B------:R-:W4:Y:S01]  /*0600*/  LDG.E.CONSTANT R28, desc[UR16][R6.64+-0x8] ;  /* 0xfffff810061c7981 */ /* 0x000f22000c1e9900 */
[----:B--2---:R-:W-:Y:S01]  /*0610*/  FADD R18, R9, -R18 ;  /* 0x8000001209127221 */ /* 0x004fe20000000000 */
[----:B---3--:R-:W-:-:S03]  /*0620*/  FADD R20, R11, -R20 ;  /* 0x800000140b147221 */ /* 0x008fc60000000000 */
[----:B------:R-:W-:Y:S02]  /*0630*/  FFMA R22, R18, R18, R21 ;  /* 0x0000001212167223 */ /* 0x000fe40000000015 */
[----:B------:R-:W2:Y:S01]  /*0640*/  LDG.E.CONSTANT R18, desc[UR16][R4.64+-0x4] ;  /* 0xfffffc1004127981 */ /* 0x000ea2000c1e9900 */
[----:B----4-:R-:W-:Y:S01]  /*0650*/  FADD R17, R10, -R17 ;  /* 0x800000110a117221 */ /* 0x010fe20000000000 */
[----:B------:R-:W-:Y:S02]  /*0660*/  FMUL R20, R20, R20 ;  /* 0x0000001414147220 */ /* 0x000fe40000400000 */
[----:B------:R-:W3:Y:S02]  /*0670*/  LDG.E.CONSTANT R21, desc[UR16][R2.64+-0x4] ;  /* 0xfffffc1002157981 */ /* 0x000ee4000c1e9900 */
[----:B------:R-:W-:Y:S01]  /*0680*/  FFMA R17, R17, R17, R20 ;  /* 0x0000001111117223 */ /* 0x000fe20000000014 */
[----:B------:R-:W-:Y:S01]  /*0690*/  FADD R14, R9, -R14 ;  /* 0x8000000e090e7221 */ /* 0x000fe20000000000 */
[----:B------:R-:W4:Y:S01]  /*06a0*/  LDG.E.CONSTANT R20, desc[UR16][R6.64+-0x4] ;  /* 0xfffffc1006147981 */ /* 0x000f22000c1e9900 */
[----:B------:R-:W-:-:S02]  /*06b0*/  FSETP.GEU.AND P6, PT, R22, R23, PT ;  /* 0x000000171600720b */ /* 0x000fc40003fce000 */
[----:B------:R-:W-:Y:S01]  /*06c0*/  FFMA R14, R14, R14, R17 ;  /* 0x0000000e0e0e7223 */ /* 0x000fe20000000011 */
[----:B------:R-:W-:Y:S02]  /*06d0*/  FADD R17, R11, -R16 ;  /* 0x800000100b117221 */ /* 0x000fe40000000000 */
[----:B------:R-:W4:Y:S01]  /*06e0*/  LDG.E.CONSTANT R16, desc[UR16][R4.64] ;  /* 0x0000001004107981 */ /* 0x000f22000c1e9900 */
[----:B------:R-:W-:Y:S01]  /*06f0*/  FSEL R23, R22, R23, !P6 ;  /* 0x0000001716177208 */ /* 0x000fe20007000000 */
[----:B------:R-:W-:Y:S01]  /*0700*/  FMUL R22, R17, R17 ;  /* 0x0000001111167220 */ /* 0x000fe20000400000 */
[----:B------:R-:W-:Y:S01]  /*0710*/  FADD R15, R10, -R15 ;  /* 0x8000000f0a0f7221 */ /* 0x000fe20000000000 */
[----:B------:R-:W4:Y:S03]  /*0720*/  LDG.E.CONSTANT R17, desc[UR16][R2.64] ;  /* 0x0000001002117981 */ /* 0x000f26000c1e9900 */
[----:B------:R-:W-:-:S02]  /*0730*/  FFMA R15, R15, R15, R22 ;  /* 0x0000000f0f0f7223 */ /* 0x000fc40000000016 */
[----:B------:R-:W4:Y:S01]  /*0740*/  LDG.E.CONSTANT R22, desc[UR16][R6.64] ;  /* 0x0000001006167981 */ /* 0x000f22000c1e9900 */
[----:B------:R-:W-:Y:S01]  /*0750*/  FSETP.GEU.AND P0, PT, R14, R23, PT ;  /* 0x000000170e00720b */ /* 0x000fe20003f0e000 */
[----:B------:R-:W-:-:S03]  /*0760*/  FADD R24, R9, -R24 ;  /* 0x8000001809187221 */ /* 0x000fc60000000000 */
[----:B------:R-:W-:Y:S01]  /*0770*/  FSEL R14, R14, R23, !P0 ;  /* 0x000000170e0e7208 */ /* 0x000fe20004000000 */
[----:B------:R-:W-:Y:S01]  /*0780*/  FFMA R15, R24, R24, R15 ;  /* 0x00000018180f7223 */ /* 0x000fe2000000000f */
[----:B------:R-:W-:Y:S01]  /*0790*/  FADD R26, R11, -R26 ;  /* 0x8000001a0b1a7221 */ /* 0x000fe20000000000 */
[----:B------:R-:W4:Y:S03]  /*07a0*/  LDG.E.CONSTANT R24, desc[UR16][R4.64+0x8] ;  /* 0x0000081004187981 */ /* 0x000f26000c1e9900 */
[C---:B------:R-:W-:Y:S01]  /*07b0*/  FSETP.GEU.AND P1, PT, R15.reuse, R14, PT ;  /* 0x0000000e0f00720b */ /* 0x040fe20003f2e000 */
[----:B------:R-:W-:Y:S01]  /*07c0*/  FADD R23, R10, -R19 ;  /* 0x800000130a177221 */ /* 0x000fe20000000000 */
[----:B------:R-:W-:Y:S02]  /*07d0*/  FMUL R26, R26, R26 ;  /* 0x0000001a1a1a7220 */ /* 0x000fe40000400000 */
[----:B------:R-:W-:-:S02]  /*07e0*/  FSEL R19, R15, R14, !P1 ;  /* 0x0000000e0f137208 */ /* 0x000fc40004800000 */
[----:B------:R-:W4:Y:S01]  /*07f0*/  LDG.E.CONSTANT R14, desc[UR16][R4.64+0x4] ;  /* 0x00000410040e7981 */ /* 0x000f22000c1e9900 */
[----:B------:R-:W-:Y:S01]  /*0800*/  FFMA R23, R23, R23, R26 ;  /* 0x0000001717177223 */ /* 0x000fe2000000001a */
[----:B------:R-:W-:Y:S02]  /*0810*/  FADD R28, R9, -R28 ;  /* 0x8000001c091c7221 */ /* 0x000fe40000000000 */
[----:B------:R-:W4:Y:S02]  /*0820*/  LDG.E.CONSTANT R15, desc[UR16][R2.64+0x4] ;  /* 0x00000410020f7981 */ /* 0x000f24000c1e9900 */
[----:B------:R-:W-:Y:S02]  /*0830*/  FFMA R28, R28, R28, R23 ;  /* 0x0000001c1c1c7223 */ /* 0x000fe40000000017 */
[----:B------:R-:W4:Y:S03]  /*0840*/  LDG.E.CONSTANT R26, desc[UR16][R6.64+0x4] ;  /* 0x00000410061a7981 */ /* 0x000f26000c1e9900 */
[----:B------:R-:W-:-:S04]  /*0850*/  FSETP.GEU.AND P2, PT, R28, R19, PT ;  /* 0x000000131c00720b */ /* 0x000fc80003f4e000 */
[----:B------:R-:W-:Y:S02]  /*0860*/  FSEL R23, R28, R19, !P2 ;  /* 0x000000131c177208 */ /* 0x000fe40005000000 */
[----:B------:R-:W4:Y:S01]  /*0870*/  LDG.E.CONSTANT R19, desc[UR16][R2.64+0xc] ;  /* 0x00000c1002137981 */ /* 0x000f22000c1e9900 */
[----:B------:R-:W-:Y:S01]  /*0880*/  SEL R12, R0, R12, !P3 ;  /* 0x0000000c000c7207 */ /* 0x000fe20005800000 */
[----:B--2---:R-:W-:Y:S01]  /*0890*/  FADD R18, R11, -R18 ;  /* 0x800000120b127221 */ /* 0x004fe20000000000 */
[----:B---3--:R-:W-:-:S03]  /*08a0*/  FADD R21, R10, -R21 ;  /* 0x800000150a157221 */ /* 0x008fc60000000000 */
[----:B------:R-:W-:Y:S01]  /*08b0*/  FMUL R18, R18, R18 ;  /* 0x0000001212127220 */ /* 0x000fe20000400000 */
[----:B----4-:R-:W-:-:S03]  /*08c0*/  FADD R20, R9, -R20 ;  /* 0x8000001409147221 */ /* 0x010fc60000000000 */
[----:B------:R-:W-:Y:S02]  /*08d0*/  FFMA R25, R21, R21, R18 ;  /* 0x0000001515197223 */ /* 0x000fe40000000012 */
[----:B------:R-:W2:Y:S02]  /*08e0*/  LDG.E.CONSTANT R21, desc[UR16][R2.64+0x8] ;  /* 0x0000081002157981 */ /* 0x000ea4000c1e9900 */
[----:B------:R-:W-:Y:S01]  /*08f0*/  FFMA R28, R20, R20, R25 ;  /* 0x00000014141c7223 */ /* 0x000fe20000000019 */
[----:B------:R-:W-:Y:S01]  /*0900*/  FADD R16, R11, -R16 ;  /* 0x800000100b107221 */ /* 0x000fe20000000000 */
[----:B------:R-:W3:Y:S04]  /*0910*/  LDG.E.CONSTANT R18, desc[UR16][R4.64+0xc] ;  /* 0x00000c1004127981 */ /* 0x000ee8000c1e9900 */
[----:B------:R-:W4:Y:S01]  /*0920*/  LDG.E.CONSTANT R20, desc[UR16][R6.64+0x8] ;  /* 0x0000081006147981 */ /* 0x000f22000c1e9900 */
[----:B------:R-:W-:Y:S01]  /*0930*/  FADD R17, R10, -R17 ;  /* 0x800000110a117221 */ /* 0x000fe20000000000 */
[----:B------:R-:W-:Y:S01]  /*0940*/  FMUL R16, R16, R16 ;  /* 0x0000001010107220 */ /* 0x000fe20000400000 */
[----:B------:R-:W-:-:S03]  /*0950*/  FSETP.GEU.AND P3, PT, R28, R23, PT ;  /* 0x000000171c00720b */ /* 0x000fc60003f6e000 */
[----:B------:R-:W-:Y:S01]  /*0960*/  FFMA R17, R17, R17, R16 ;  /* 0x0000001111117223 */ /* 0x000fe20000000010 */
[----:B------:R-:W-:Y:S02]  /*0970*/  FADD R16, R9, -R22 ;  /* 0x8000001609107221 */ /* 0x000fe40000000000 */
[----:B------:R-:W4:Y:S01]  /*0980*/  LDG.E.CONSTANT R22, desc[UR16][R6.64+0xc] ;  /* 0x00000c1006167981 */ /* 0x000f22000c1e9900 */
[----:B------:R-:W-:Y:S01]  /*0990*/  FSEL R23, R28, R23, !P3 ;  /* 0x000000171c177208 */ /* 0x000fe20005800000 */
[----:B------:R-:W-:Y:S02]  /*09a0*/  FFMA R28, R16, R16, R17 ;  /* 0x00000010101c7223 */ /* 0x000fe40000000011 */
[----:B------:R-:W4:Y:S04]  /*09b0*/  LDG.E.CONSTANT R16, desc[UR16][R4.64+0x10] ;  /* 0x0000101004107981 */ /* 0x000f28000c1e9900 */
[----:B------:R-:W4:Y:S01]  /*09c0*/  LDG.E.CONSTANT R17, desc[UR16][R2.64+0x10] ;  /* 0x0000101002117981 */ /* 0x000f22000c1e9900 */
[C---:B------:R-:W-:Y:S01]  /*09d0*/  FADD R14, R11.reuse, -R14 ;  /* 0x8000000e0b0e7221 */ /* 0x040fe20000000000 */
[----:B------:R-:W-:Y:S01]  /*09e0*/  FADD R24, R11, -R24 ;  /* 0x800000180b187221 */ /* 0x000fe20000000000 */
[----:B------:R-:W-:-:S02]  /*09f0*/  FADD R15, R10, -R15 ;  /* 0x8000000f0a0f7221 */ /* 0x000fc40000000000 */
[----:B------:R-:W-:Y:S01]  /*0a00*/  FMUL R14, R14, R14 ;  /* 0x0000000e0e0e7220 */ /* 0x000fe20000400000 */
[----:B------:R-:W-:Y:S01]  /*0a10*/  @!P4 IADD3 R12, PT, PT, R0, 0x1, RZ ;  /* 0x00000001000cc810 */ /* 0x000fe20007ffe0ff */
[----:B------:R-:W-:Y:S02]  /*0a20*/  FADD R26, R9, -R26 ;  /* 0x8000001a091a7221 */ /* 0x000fe40000000000 */
[----:B------:R-:W-:Y:S01]  /*0a30*/  FFMA R15, R15, R15, R14 ;  /* 0x0000000f0f0f7223 */ /* 0x000fe2000000000e */
[-C--:B------:R-:W-:Y:S01]  /*0a40*/  FSETP.GEU.AND P4, PT, R28, R23.reuse, PT ;  /* 0x000000171c00720b */ /* 0x080fe20003f8e000 */
[----:B------:R-:W-:Y:S01]  /*0a50*/  FMUL R24, R24, R24 ;  /* 0x0000001818187220 */ /* 0x000fe20000400000 */
[----:B------:R-:W-:Y:S01]  /*0a60*/  @!P5 IADD3 R12, PT, PT, R0, 0x2, RZ ;  /* 0x00000002000cd810 */ /* 0x000fe20007ffe0ff */
[----:B------:R-:W-:Y:S01]  /*0a70*/  FFMA R26, R26, R26, R15 ;  /* 0x0000001a1a1a7223 */ /* 0x000fe2000000000f */
[----:B------:R-:W-:Y:S01]  /*0a80*/  FSEL R23, R28, R23, !P4 ;  /* 0x000000171c177208 */ /* 0x000fe20006000000 */
[----:B------:R-:W4:Y:S03]  /*0a90*/  LDG.E.CONSTANT R14, desc[UR16][R6.64+0x10] ;  /* 0x00001010060e7981 */ /* 0x000f26000c1e9900 */
[-C--:B------:R-:W-:Y:S01]  /*0aa0*/  FSETP.GEU.AND P5, PT, R26, R23.reuse, PT ;  /* 0x000000171a00720b */ /* 0x080fe20003fae000 */
[----:B------:R-:W-:Y:S01]  /*0ab0*/  FADD R19, R10, -R19 ;  /* 0x800000130a137221 */ /* 0x000fe20000000000 */
[----:B------:R-:W4:Y:S02]  /*0ac0*/  LDG.E.CONSTANT R15, desc[UR16][R2.64+0x14] ;  /* 0x00001410020f7981 */ /* 0x000f24000c1e9900 */
[----:B------:R-:W-:-:S02]  /*0ad0*/  FSEL R23, R26, R23, !P5 ;  /* 0x000000171a177208 */ /* 0x000fc40006800000 */
[----:B------:R-:W-:Y:S01]  /*0ae0*/  @!P6 IADD3 R12, PT, PT, R0, 0x3, RZ ;  /* 0x00000003000ce810 */ /* 0x000fe20007ffe0ff */
[----:B--2---:R-:W-:Y:S01]  /*0af0*/  FADD R21, R10, -R21 ;  /* 0x800000150a157221 */ /* 0x004fe20000000000 */
[----:B---3--:R-:W-:-:S03]  /*0b00*/  FADD R18, R11, -R18 ;  /* 0x800000120b127221 */ /* 0x008fc60000000000 */
[----:B------:R-:W-:Y:S02]  /*0b10*/  FFMA R21, R21, R21, R24 ;  /* 0x0000001515157223 */ /* 0x000fe40000000018 */
[----:B------:R-:W2:Y:S01]  /*0b20*/  LDG.E.CONSTANT R24, desc[UR16][R4.64+0x14] ;  /* 0x0000141004187981 */ /* 0x000ea2000c1e9900 */
[----:B----4-:R-:W-:Y:S01]  /*0b30*/  FADD R20, R9, -R20 ;  /* 0x8000001409147221 */ /* 0x010fe20000000000 */
[----:B------:R-:W-:-:S03]  /*0b40*/  FMUL R18, R18, R18 ;  /* 0x0000001212127220 */ /* 0x000fc60000400000 */
[----:B------:R-:W-:Y:S01]  /*0b50*/  FFMA R26, R20, R20, R21 ;  /* 0x00000014141a7223 */ /* 0x000fe20000000015 */
[----:B------:R-:W-:Y:S01]  /*0b60*/  FFMA R21, R19, R19, R18 ;  /* 0x0000001313157223 */ /* 0x000fe20000000012 */
[----:B------:R-:W3:Y:S04]  /*0b70*/  LDG.E.CONSTANT R20, desc[UR16][R6.64+0x14] ;  /* 0x0000141006147981 */ /* 0x000ee8000c1e9900 */
[----:B------:R-:W4:Y:S01]  /*0b80*/  LDG.E.CONSTANT R18, desc[UR16][R4.64+0x18] ;  /* 0x0000181004127981 */ /* 0x000f22000c1e9900 */
[CC--:B------:R-:W-:Y:S01]  /*0b90*/  FSETP.GEU.AND P6, PT, R26.reuse, R23.reuse, PT ;  /* 0x000000171a00720b */ /* 0x0c0fe20003fce000 */
[----:B------:R-:W-:Y:S02]  /*0ba0*/  FADD R22, R9, -R22 ;  /* 0x8000001609167221 */ /* 0x000fe40000000000 */
[----:B------:R-:W4:Y:S01]  /*0bb0*/  LDG.E.CONSTANT R19, desc[UR16][R2.64+0x18] ;  /* 0x0000181002137981 */ /* 0x000f22000c1e9900 */
[----:B------:R-:W-:Y:S01]  /*0bc0*/  FSEL R23, R26, R23, !P6 ;  /* 0x000000171a177208 */ /* 0x000fe20007000000 */
[----:B------:R-:W-:Y:S01]  /*0bd0*/  FADD R25, R11, -R16 ;  /* 0x800000100b197221 */ /* 0x000fe20000000000 */
[----:B------:R-:W-:Y:S01]  /*0be0*/  FFMA R26, R22, R22, R21 ;  /* 0x00000016161a7223 */ /* 0x000fe20000000015 */
[----:B------:R0:W4:Y:S01]  /*0bf0*/  LDG.E.CONSTANT R16, desc[UR16][R4.64+0x1c] ;  /* 0x00001c1004107981 */ /* 0x000122000c1e9900 */
[----:B------:R-:W-:Y:S01]  /*0c00*/  FADD R17, R10, -R17 ;  /* 0x800000110a117221 */ /* 0x000fe20000000000 */
[----:B------:R-:W-:-:S02]  /*0c10*/  FMUL R28, R25, R25 ;  /* 0x00000019191c7220 */ /* 0x000fc40000400000 */
[----:B------:R-:W4:Y:S04]  /*0c20*/  LDG.E.CONSTANT R22, desc[UR16][R6.64+0x18] ;  /* 0x0000181006167981 */ /* 0x000f28000c1e9900 */
[----:B------:R-:W4:Y:S01]  /*0c30*/  LDG.E.CONSTANT R21, desc[UR16][R2.64+0x1c] ;  /* 0x00001c1002157981 */ /* 0x000f22000c1e9900 */
[----:B------:R-:W-:-:S03]  /*0c40*/  FFMA R17, R17, R17, R28 ;  /* 0x0000001111117223 */ /* 0x000fc6000000001c */
[----:B------:R-:W4:Y:S01]  /*0c50*/  LDG.E.CONSTANT R28, desc[UR16][R6.64+0x1c] ;  /* 0x00001c10061c7981 */ /* 0x000f22000c1e9900 */
[----:B------:R-:W-:Y:S02]  /*0c60*/  @!P0 IADD3 R12, PT, PT, R0, 0x4, RZ ;  /* 0x00000004000c8810 */ /* 0x000fe40007ffe0ff */
[----:B------:R-:W-:Y:S01]  /*0c70*/  FSETP.GEU.AND P0, PT, R26, R23, PT ;  /* 0x000000171a00720b */ /* 0x000fe20003f0e000 */
[----:B------:R-:W-:-:S03]  /*0c80*/  FADD R14, R9, -R14 ;  /* 0x8000000e090e7221 */ /* 0x000fc60000000000 */
[----:B------:R-:W-:Y:S01]  /*0c90*/  FSEL R23, R26, R23, !P0 ;  /* 0x000000171a177208 */ /* 0x000fe20004000000 */
[----:B------:R-:W-:Y:S01]  /*0ca0*/  FFMA R14, R14, R14, R17 ;  /* 0x0000000e0e0e7223 */ /* 0x000fe20000000011 */
[----:B------:R-:W-:Y:S01]  /*0cb0*/  FADD R15, R10, -R15 ;  /* 0x8000000f0a0f7221 */ /* 0x000fe20000000000 */
[----:B------:R-:W-:-:S03]  /*0cc0*/  @!P1 IADD3 R12, PT, PT, R0, 0x5, RZ ;  /* 0x00000005000c9810 */ /* 0x000fc60007ffe0ff */
[----:B------:R-:W-:-:S04]  /*0cd0*/  FSETP.GEU.AND P1, PT, R14, R23, PT ;  /* 0x000000170e00720b */ /* 0x000fc80003f2e000 */
[----:B------:R-:W-:Y:S02]  /*0ce0*/  FSEL R14, R14, R23, !P1 ;  /* 0x000000170e0e7208 */ /* 0x000fe40004800000 */
[C---:B------:R-:W-:Y:S02]  /*0cf0*/  @!P2 IADD3 R12, PT, PT, R0.reuse, 0x6, RZ ;  /* 0x00000006000ca810 */ /* 0x040fe40007ffe0ff */
[C---:B------:R-:W-:Y:S02]  /*0d00*/  @!P3 IADD3 R12, PT, PT, R0.reuse, 0x7, RZ ;  /* 0x00000007000cb810 */ /* 0x040fe40007ffe0ff */
[C---:B------:R-:W-:Y:S02]  /*0d10*/  @!P4 IADD3 R12, PT, PT, R0.reuse, 0x8, RZ ;  /* 0x00000008000cc810 */ /* 0x040fe40007ffe0ff */
[C---:B------:R-:W-:Y:S02]  /*0d20*/  @!P5 IADD3 R12, PT, PT, R0.reuse, 0x9, RZ ;  /* 0x00000009000cd810 */ /* 0x040fe40007ffe0ff */
[----:B------:R-:W-:-:S02]  /*0d30*/  @!P6 IADD3 R12, PT, PT, R0, 0xa, RZ ;  /* 0x0000000a000ce810 */ /* 0x000fc40007ffe0ff */
[C---:B------:R-:W-:Y:S02]  /*0d40*/  @!P0 IADD3 R12, PT, PT, R0.reuse, 0xb, RZ ;  /* 0x0000000b000c8810 */ /* 0x040fe40007ffe0ff */
[----:B------:R-:W-:Y:S02]  /*0d50*/  @!P1 IADD3 R12, PT, PT, R0, 0xc, RZ ;  /* 0x0000000c000c9810 */ /* 0x000fe40007ffe0ff */
[----:B0-----:R-:W-:-:S04]  /*0d60*/  IADD3 R4, P4, PT, R4, 0x40, RZ ;  /* 0x0000004004047810 */ /* 0x001fc80007f9e0ff */
[----:B------:R-:W-:Y:S01]  /*0d70*/  IADD3.X R5, PT, PT, RZ, R5, RZ, P4, !PT ;  /* 0x00000005ff057210 */ /* 0x000fe200027fe4ff */
[----:B--2---:R-:W-:-:S04]  /*0d80*/  FADD R24, R11, -R24 ;  /* 0x800000180b187221 */ /* 0x004fc80000000000 */
[----:B------:R-:W-:Y:S01]  /*0d90*/  FMUL R24, R24, R24 ;  /* 0x0000001818187220 */ /* 0x000fe20000400000 */
[----:B---3--:R-:W-:-:S03]  /*0da0*/  FADD R20, R9, -R20 ;  /* 0x8000001409147221 */ /* 0x008fc60000000000 */
[----:B------:R-:W-:Y:S01]  /*0db0*/  FFMA R15, R15, R15, R24 ;  /* 0x0000000f0f0f7223 */ /* 0x000fe20000000018 */
[----:B----4-:R-:W-:-:S03]  /*0dc0*/  FADD R18, R11, -R18 ;  /* 0x800000120b127221 */ /* 0x010fc60000000000 */
[----:B------:R-:W-:Y:S01]  /*0dd0*/  FFMA R15, R20, R20, R15 ;  /* 0x00000014140f7223 */ /* 0x000fe2000000000f */
[----:B------:R-:W-:Y:S01]  /*0de0*/  FADD R19, R10, -R19 ;  /* 0x800000130a137221 */ /* 0x000fe20000000000 */
[----:B------:R-:W-:-:S03]  /*0df0*/  FMUL R18, R18, R18 ;  /* 0x0000001212127220 */ /* 0x000fc60000400000 */
[----:B------:R-:W-:Y:S01]  /*0e00*/  FSETP.GEU.AND P2, PT, R15, R14, PT ;  /* 0x0000000e0f00720b */ /* 0x000fe20003f4e000 */
[----:B------:R-:W-:Y:S01]  /*0e10*/  FADD R16, R11, -R16 ;  /* 0x800000100b107221 */ /* 0x000fe20000000000 */
[----:B------:R-:W-:Y:S01]  /*0e20*/  FFMA R19, R19, R19, R18 ;  /* 0x0000001313137223 */ /* 0x000fe20000000012 */
[----:B------:R-:W-:Y:S02]  /*0e30*/  FADD R22, R9, -R22 ;  /* 0x8000001609167221 */ /* 0x000fe40000000000 */
[----:B------:R-:W-:Y:S01]  /*0e40*/  FMUL R16, R16, R16 ;  /* 0x0000001010107220 */ /* 0x000fe20000400000 */
[----:B------:R-:W-:Y:S01]  /*0e50*/  FSEL R14, R15, R14, !P2 ;  /* 0x0000000e0f0e7208 */ /* 0x000fe20005000000 */
[----:B------:R-:W-:Y:S01]  /*0e60*/  FADD R21, R10, -R21 ;  /* 0x800000150a157221 */ /* 0x000fe20000000000 */
[----:B------:R-:W-:-:S03]  /*0e70*/  FFMA R19, R22, R22, R19 ;  /* 0x0000001616137223 */ /* 0x000fc60000000013 */
[----:B------:R-:W-:Y:S01]  /*0e80*/  FFMA R21, R21, R21, R16 ;  /* 0x0000001515157223 */ /* 0x000fe20000000010 */
[----:B------:R-:W-:Y:S01]  /*0e90*/  FADD R28, R9, -R28 ;  /* 0x8000001c091c7221 */ /* 0x000fe20000000000 */
[----:B------:R-:W-:-:S03]  /*0ea0*/  FSETP.GEU.AND P3, PT, R19, R14, PT ;  /* 0x0000000e1300720b */ /* 0x000fc60003f6e000 */
[----:B------:R-:W-:Y:S01]  /*0eb0*/  FFMA R21, R28, R28, R21 ;  /* 0x0000001c1c157223 */ /* 0x000fe20000000015 */
[----:B------:R-:W-:-:S04]  /*0ec0*/  FSEL R14, R19, R14, !P3 ;  /* 0x0000000e130e7208 */ /* 0x000fc80005800000 */
[----:B------:R-:W-:Y:S02]  /*0ed0*/  FSETP.GEU.AND P0, PT, R21, R14, PT ;  /* 0x0000000e1500720b */ /* 0x000fe40003f0e000 */
[----:B------:R-:W-:-:S03]  /*0ee0*/  @!P2 IADD3 R12, PT, PT, R0, 0xd, RZ ;  /* 0x0000000d000ca810 */ /* 0x000fc60007ffe0ff */
[----:B------:R-:W-:-:S08]  /*0ef0*/  @!P3 IADD3 R12, PT, PT, R0, 0xe, RZ ;  /* 0x0000000e000cb810 */ /* 0x000fd00007ffe0ff */
[C---:B------:R-:W-:Y:S02]  /*0f00*/  @!P0 IADD3 R12, PT, PT, R0.reuse, 0xf, RZ ;  /* 0x0000000f000c8810 */ /* 0x040fe40007ffe0ff */
[----:B------:R-:W-:-:S04]  /*0f10*/  IADD3 R0, PT, PT, R0, 0x10, RZ ;  /* 0x0000001000007810 */ /* 0x000fc80007ffe0ff */
[----:B------:R-:W-:Y:S02]  /*0f20*/  ISETP.NE.AND P1, PT, R0, R13, PT ;  /* 0x0000000d0000720c */ /* 0x000fe40003f25270 */
[----:B------:R-:W-:Y:S02]  /*0f30*/  IADD3 R6, P2, PT, R6, 0x40, RZ ;  /* 0x0000004006067810 */ /* 0x000fe40007f5e0ff */
[----:B------:R-:W-:Y:S02]  /*0f40*/  IADD3 R2, P3, PT, R2, 0x40, RZ ;  /* 0x0000004002027810 */ /* 0x000fe40007f7e0ff */
[----:B------:R-:W-:Y:S02]  /*0f50*/  IADD3.X R7, PT, PT, RZ, R7, RZ, P2, !PT ;  /* 0x00000007ff077210 */ /* 0x000fe400017fe4ff */
[----:B------:R-:W-:Y:S02]  /*0f60*/  IADD3.X R3, PT, PT, RZ, R3, RZ, P3, !PT ;  /* 0x00000003ff037210 */ /* 0x000fe40001ffe4ff */
[----:B------:R-:W-:-:S03]  /*0f70*/  FSEL R14, R21, R14, !P0 ;  /* 0x0000000e150e7208 */ /* 0x000fc60004000000 */
[----:B------:R-:W-:Y:S05]  /*0f80*/  @P1 BRA `(.L_x_611) ;  /* 0xfffffff000dc1947 */ /* 0x000fea000383ffff */
.L_x_610:
[----:B------:R-:W-:Y:S05]  /*0f90*/  BRA.U !UP0, `(.L_x_609) ;  /* 0x0000000108887547 */ /* 0x000fea000b800000 */
[----:B------:R-:W0:Y:S01]  /*0fa0*/  LDC.64 R4, c[0x0][0x3a8] ;  /* 0x0000ea00ff047b82 */ /* 0x000e220000000a00 */
[----:B------:R-:W-:-:S07]  /*0fb0*/  UIADD3 UR4, UPT, UPT, -UR4, URZ, URZ ;  /* 0x000000ff04047290 */ /* 0x000fce000fffe1ff */
[----:B------:R-:W1:Y:S08]  /*0fc0*/  LDC.64 R6, c[0x0][0x3a0] ;  /* 0x0000e800ff067b82 */ /* 0x000e700000000a00 */
[----:B------:R-:W2:Y:S01]  /*0fd0*/  LDC.64 R2, c[0x0][0x398] ;  /* 0x0000e600ff027b82 */ /* 0x000ea20000000a00 */
[----:B0-----:R-:W-:-:S03]  /*0fe0*/  IMAD.WIDE.U32 R4, R13, 0x4, R4 ;  /* 0x000000040d047825 */ /* 0x001fc600078e0004 */
[----:B------:R-:W-:Y:S01]  /*0ff0*/  MOV R0, R4 ;  /* 0x0000000400007202 */ /* 0x000fe20000000f00 */
[----:B-1----:R-:W-:-:S03]  /*1000*/  IMAD.WIDE.U32 R6, R13, 0x4, R6 ;  /* 0x000000040d067825 */ /* 0x002fc600078e0006 */
[----:B------:R-:W-:Y:S01]  /*1010*/  MOV R4, R6 ;  /* 0x0000000600047202 */ /* 0x000fe20000000f00 */
[----:B--2---:R-:W-:-:S07]  /*1020*/  IMAD.WIDE.U32 R2, R13, 0x4, R2 ;  /* 0x000000040d027825 */ /* 0x004fce00078e0002 */
.L_x_612:
[----:B------:R-:W-:Y:S01]  /*1030*/  MOV R16, R0 ;  /* 0x0000000000107202 */ /* 0x000fe20000000f00 */
[----:B------:R0:W2:Y:S01]  /*1040*/  LDG.E.CONSTANT R18, desc[UR16][R2.64] ;  /* 0x0000001002127981 */ /* 0x0000a2000c1e9900 */
[----:B------:R-:W-:Y:S02]  /*1050*/  MOV R17, R5 ;  /* 0x0000000500117202 */ /* 0x000fe40000000f00 */
[----:B------:R-:W-:-:S03]  /*1060*/  MOV R6, R4 ;  /* 0x0000000400067202 */ /* 0x000fc60000000f00 */
[----:B------:R-:W3:Y:S04]  /*1070*/  LDG.E.CONSTANT R16, desc[UR16][R16.64] ;  /* 0x0000001010107981 */ /* 0x000ee8000c1e9900 */
[----:B------:R1:W4:Y:S01]  /*1080*/  LDG.E.CONSTANT R15, desc[UR16][R6.64] ;  /* 0x00000010060f7981 */ /* 0x000322000c1e9900 */
[----:B------:R-:W-:-:S04]  /*1090*/  UIADD3 UR4, UPT, UPT, UR4, 0x1, URZ ;  /* 0x0000000104047890 */ /* 0x000fc8000fffe0ff */
[----:B------:R-:W-:Y:S01]  /*10a0*/  UISETP.NE.AND UP0, UPT, UR4, URZ, UPT ;  /* 0x000000ff0400728c */ /* 0x000fe2000bf05270 */
[----:B------:R-:W-:Y:S02]  /*10b0*/  IADD3 R0, P1, PT, R0, 0x4, RZ ;  /* 0x0000000400007810 */ /* 0x000fe40007f3e0ff */
[----:B------:R-:W-:Y:S02]  /*10c0*/  IADD3 R4, P2, PT, R4, 0x4, RZ ;  /* 0x0000000404047810 */ /* 0x000fe40007f5e0ff */
[----:B0-----:R-:W-:Y:S02]  /*10d0*/  IADD3 R2, P3, PT, R2, 0x4, RZ ;  /* 0x0000000402027810 */ /* 0x001fe40007f7e0ff */
[----:B------:R-:W-:Y:S02]  /*10e0*/  IADD3.X R5, PT, PT, RZ, R5, RZ, P1, !PT ;  /* 0x00000005ff057210 */ /* 0x000fe40000ffe4ff */
[----:B-1----:R-:W-:Y:S02]  /*10f0*/  IADD3.X R7, PT, PT, RZ, R7, RZ, P2, !PT ;  /* 0x00000007ff077210 */ /* 0x002fe400017fe4ff */
[----:B------:R-:W-:Y:S01]  /*1100*/  IADD3.X R3, PT, PT, RZ, R3, RZ, P3, !PT ;  /* 0x00000003ff037210 */ /* 0x000fe20001ffe4ff */
[----:B---3-5:R-:W-:Y:S01]  /*1110*/  FADD R19, R11, -R16 ;  /* 0x800000100b137221 */ /* 0x028fe20000000000 */
[----:B----4-:R-:W-:-:S03]  /*1120*/  FADD R15, R10, -R15 ;  /* 0x8000000f0a0f7221 */ /* 0x010fc60000000000 */
[----:B------:R-:W-:Y:S01]  /*1130*/  FMUL R20, R19, R19 ;  /* 0x0000001313147220 */ /* 0x000fe20000400000 */
[----:B--2---:R-:W-:-:S03]  /*1140*/  FADD R18, R9, -R18 ;  /* 0x8000001209127221 */ /* 0x004fc60000000000 */
[----:B------:R-:W-:-:S04]  /*1150*/  FFMA R15, R15, R15, R20 ;  /* 0x0000000f0f0f7223 */ /* 0x000fc80000000014 */
[----:B------:R-:W-:-:S05]  /*1160*/  FFMA R15, R18, R18, R15 ;  /* 0x00000012120f7223 */ /* 0x000fca000000000f */
[----:B------:R-:W-:-:S04]  /*1170*/  FSETP.GEU.AND P0, PT, R15, R14, PT ;  /* 0x0000000e0f00720b */ /* 0x000fc80003f0e000 */
[----:B------:R-:W-:Y:S02]  /*1180*/  SEL R12, R13, R12, !P0 ;  /* 0x0000000c0d0c7207 */ /* 0x000fe40004000000 */
[----:B------:R-:W-:Y:S02]  /*1190*/  FSEL R14, R15, R14, !P0 ;  /* 0x0000000e0f0e7208 */ /* 0x000fe40004000000 */
[----:B------:R-:W-:Y:S01]  /*11a0*/  IADD3 R13, PT, PT, R13, 0x1, RZ ;  /* 0x000000010d0d7810 */ /* 0x000fe20007ffe0ff */
[----:B------:R-:W-:Y:S06]  /*11b0*/  BRA.U UP0, `(.L_x_612) ;  /* 0xfffffffd009c7547 */ /* 0x000fec000b83ffff */
.L_x_609:
[----:B------:R-:W0:Y:S01]  /*11c0*/  LDC.64 R2, c[0x0][0x3b0] ;  /* 0x0000ec00ff027b82 */ /* 0x000e220000000a00 */
[----:B------:R-:W-:Y:S01]  /*11d0*/  IADD3 R0, PT, PT, R14, -0xd000000, RZ ;  /* 0xf30000000e007810 */ /* 0x000fe20007ffe0ff */
[----:B------:R1:W2:Y:S01]  /*11e0*/  MUFU.RSQ R7, R14 ;  /* 0x0000000e00077308 */ /* 0x0002a20000001400 */
[----:B------:R-:W-:Y:S02]  /*11f0*/  BSSY.RECONVERGENT B0, `(.L_x_613) ;  /* 0x000000d000007945 */ /* 0x000fe40003800200 */
[----:B------:R-:W-:Y:S01]  /*1200*/  ISETP.GT.U32.AND P0, PT, R0, 0x727fffff, PT ;  /* 0x727fffff0000780c */ /* 0x000fe20003f04070 */
[----:B0-----:R-:W-:-:S05]  /*1210*/  IMAD.WIDE R2, R8, 0x4, R2 ;  /* 0x0000000408027825 */ /* 0x001fca00078e0202 */
[----:B------:R1:W-:Y:S07]  /*1220*/  STG.E desc[UR16][R2.64], R12 ;  /* 0x0000000c02007986 */ /* 0x0003ee000c101910 */
[----:B--2---:R-:W-:Y:S05]  /*1230*/  @!P0 BRA `(.L_x_614) ;  /* 0x0000000000108947 */ /* 0x004fea0003800000 */
[----:B------:R-:W-:Y:S02]  /*1240*/  MOV R0, R14 ;  /* 0x0000000e00007202 */ /* 0x000fe40000000f00 */
[----:B------:R-:W-:-:S07]  /*1250*/  MOV R7, 0x1270 ;  /* 0x0000127000077802 */ /* 0x000fce0000000f00 */
[----:B-1---5:R-:W-:Y:S05]  /*1260*/  CALL.REL.NOINC `($__internal_9_$__cuda_sm20_sqrt_rn_f32_slowpath) ;  /* 0x0000000000287944 */ /* 0x022fea0003c00000 */
[----:B------:R-:W-:Y:S05]  /*1270*/  BRA `(.L_x_615) ;  /* 0x0000000000107947 */ /* 0x000fea0003800000 */
.L_x_614:
[C---:B------:R-:W-:Y:S01]  /*1280*/  FMUL.FTZ R5, R7.reuse, R14 ;  /* 0x0000000e07057220 */ /* 0x040fe20000410000 */
[----:B------:R-:W-:-:S03]  /*1290*/  FMUL.FTZ R0, R7, 0.5 ;  /* 0x3f00000007007820 */ /* 0x000fc60000410000 */
[----:B-1----:R-:W-:-:S04]  /*12a0*/  FFMA R14, -R5, R5, R14 ;  /* 0x00000005050e7223 */ /* 0x002fc8000000010e */
[----:B------:R-:W-:-:S07]  /*12b0*/  FFMA R5, R14, R0, R5 ;  /* 0x000000000e057223 */ /* 0x000fce0000000005 */
.L_x_615:
[----:B------:R-:W-:Y:S05]  /*12c0*/  BSYNC.RECONVERGENT B0 ;  /* 0x0000000000007941 */ /* 0x000fea0003800200 */
.L_x_613:
[----:B------:R-:W0:Y:S02]  /*12d0*/  LDC.64 R2, c[0x0][0x3b8] ;  /* 0x0000ee00ff027b82 */ /* 0x000e240000000a00 */
[----:B0----5:R-:W-:-:S05]  /*12e0*/  IMAD.WIDE R8, R8, 0x4, R2 ;  /* 0x0000000408087825 */ /* 0x021fca00078e0202 */
[----:B------:R-:W-:Y:S01]  /*12f0*/  STG.E desc[UR16][R8.64], R5 ;  /* 0x0000000508007986 */ /* 0x000fe2000c101910 */
[----:B------:R-:W-:Y:S05]  /*1300*/  EXIT ;  /* 0x000000000000794d */ /* 0x000fea0003800000 */
        .weak           $__internal_9_$__cuda_sm20_sqrt_rn_f32_slowpath
        .type           $__internal_9_$__cuda_sm20_sqrt_rn_f32_slowpath,@function
        .size           $__internal_9_$__cuda_sm20_sqrt_rn_f32_slowpath,(.L_x_651 - $__internal_9_$__cuda_sm20_sqrt_rn_f32_slowpath)
$__internal_9_$__cuda_sm20_sqrt_rn_f32_slowpath:
        /* <DEDUP_REMOVED lines=13> */
[----:B------:R-:W-:Y:S01]  /*13e0*/  @P0 FMUL.FTZ R6, R2, 0.5 ;  /* 0x3f00000002060820 */ /* 0x000fe20000410000 */
[----:B------:R-:W-:Y:S02]  /*13f0*/  @!P0 MOV R2, R0 ;  /* 0x0000000000028202 */ /* 0x000fe40000000f00 */
[----:B------:R-:W-:-:S04]  /*1400*/  @P0 FADD.FTZ R5, -R4, -RZ ;  /* 0x800000ff04050221 */ /* 0x000fc80000010100 */
[----:B------:R-:W-:-:S04]  /*1410*/  @P0 FFMA R5, R4, R5, R3 ;  /* 0x0000000504050223 */ /* 0x000fc80000000003 */
[----:B------:R-:W-:-:S04]  /*1420*/  @P0 FFMA R5, R5, R6, R4 ;  /* 0x0000000605050223 */ /* 0x000fc80000000004 */
[----:B------:R-:W-:-:S07]  /*1430*/  @P0 FMUL.FTZ R2, R5, 2.3283064365386962891e-10 ;  /* 0x2f80000005020820 */ /* 0x000fce0000410000 */
.L_x_616:
[----:B------:R-:W-:Y:S01]  /*1440*/  HFMA2 R3, -RZ, RZ, 0, 0 ;  /* 0x00000000ff037431 */ /* 0x000fe200000001ff */
[----:B------:R-:W-:Y:S02]  /*1450*/  MOV R5, R2 ;  /* 0x0000000200057202 */ /* 0x000fe40000000f00 */
[----:B------:R-:W-:-:S04]  /*1460*/  MOV R2, R7 ;  /* 0x0000000700027202 */ /* 0x000fc80000000f00 */
[----:B------:R-:W-:Y:S05]  /*1470*/  RET.REL.NODEC R2 `(assign_clusters_kernel) ;  /* 0xffffffe802e07950 */ /* 0x000fea0003c3ffff */
.L_x_617:
        /* <DEDUP_REMOVED lines=16> */
.L_x_651:


//--------------------- .text.select_weighted_centroid_kernel --------------------------
	.section	.text.select_weighted_centroid_kernel,"ax",@progbits
	.align	128
        .global         select_weighted_centroid_kernel
        .type           select_weighted_centroid_kernel,@function
        .size           select_weighted_centroid_kernel,(.L_x_672 - select_weighted_centroid_kernel)
        .other          select_weighted_centroid_kernel,@"STO_CUDA_ENTRY STV_DEFAULT"
select_weighted_centroid_kernel:
.text.select_weighted_centroid_kernel:
[----:B------:R-:W-:Y:S08]  /*0000*/  LDC R1, c[0x0][0x37c] ;  /* 0x0000df00ff017b82 */ /* 0x000ff00000000800 */
[----:B------:R-:W0:Y:S02]  /*0010*/  LDC R0, c[0x0][0x3cc] ;  /* 0x0000f300ff007b82 */ /* 0x000e240000000800 */
[----:B0-----:R-:W-:-:S13]  /*0020*/  ISETP.GE.AND P0, PT, R0, 0x1, PT ;  /* 0x000000010000780c */ /* 0x001fda0003f06270 */
[----:B------:R-:W-:Y:S05]  /*0030*/  @!P0 EXIT ;  /* 0x000000000000894d */ /* 0x000fea0003800000 */
[----:B------:R-:W0:Y:S01]  /*0040*/  LDC.64 R6, c[0x0][0x3c0] ;  /* 0x0000f000ff067b82 */ /* 0x000e220000000a00 */
[----:B------:R-:W-:Y:S01]  /*0050*/  MOV R0, RZ ;  /* 0x000000ff00007202 */ /* 0x000fe20000000f00 */
[----:B------:R-:W1:Y:S01]  /*0060*/  LDCU.64 UR6, c[0x0][0x358] ;  /* 0x00006b00ff0677ac */ /* 0x000e620008000a00 */
[----:B------:R-:W2:Y:S05]  /*0070*/  LDCU UR5, c[0x0][0x3cc] ;  /* 0x00007980ff0577ac */ /* 0x000eaa0008000800 */
[----:B------:R-:W3:Y:S01]  /*0080*/  LDC.64 R4, c[0x0][0x398] ;  /* 0x0000e600ff047b82 */ /* 0x000ee20000000a00 */
[----:B0-----:R-:W-:Y:S01]  /*0090*/  FMUL R7, R6, R7 ;  /* 0x0000000706077220 */ /* 0x001fe20000400000 */
[----:B-12---:R-:W-:-:S07]  /*00a0*/  HFMA2 R6, -RZ, RZ, 0, 0 ;  /* 0x00000000ff067431 */ /* 0x006fce00000001ff */
.L_x_619:
[----:B---3--:R-:W-:-:S06]  /*00b0*/  IMAD.WIDE.U32 R2, R0, 0x4, R4 ;  /* 0x0000000400027825 */ /* 0x008fcc00078e0004 */
[----:B------:R-:W2:Y:S02]  /*00c0*/  LDG.E.CONSTANT R3, desc[UR6][R2.64] ;  /* 0x0000000602037981 */ /* 0x000ea4000c1e9900 */
[----:B--2---:R-:W-:-:S05]  /*00d0*/  FADD R6, R3, R6 ;  /* 0x0000000603067221 */ /* 0x004fca0000000000 */
[----:B------:R-:W-:-:S13]  /*00e0*/  FSETP.GE.AND P0, PT, R6, R7, PT ;  /* 0x000000070600720b */ /* 0x000fda0003f06000 */
[----:B------:R-:W-:Y:S05]  /*00f0*/  @P0 BRA `(.L_x_618) ;  /* 0x0000000000100947 */ /* 0x000fea0003800000 */
[----:B------:R-:W-:-:S04]  /*0100*/  IADD3 R0, PT, PT, R0, 0x1, RZ ;  /* 0x0000000100007810 */ /* 0x000fc80007ffe0ff */
[----:B------:R-:W-:-:S13]  /*0110*/  ISETP.NE.AND P0, PT, R0, UR5, PT ;  /* 0x0000000500007c0c */ /* 0x000fda000bf05270 */
[----:B------:R-:W-:Y:S05]  /*0120*/  @P0 BRA `(.L_x_619) ;  /* 0xfffffffc00e00947 */ /* 0x000fea000383ffff */
[----:B------:R-:W-:Y:S05]  /*0130*/  EXIT ;  /* 0x000000000000794d */ /* 0x000fea0003800000 */
.L_x_618:
[----:B------:R-:W0:Y:S01]  /*0140*/  S2R R2, SR_TID.X ;  /* 0x0000000000027919 */ /* 0x000e220000002100 */
[----:B------:R-:W0:Y:S02]  /*0150*/  S2UR UR4, SR_CTAID.X ;  /* 0x00000000000479c3 */ /* 0x000e240000002500 */
[----:B0-----:R-:W-:-:S13]  /*0160*/  LOP3.LUT P0, RZ, R2, UR4, RZ, 0xfc, !PT ;  /* 0x0000000402ff7c12 */ /* 0x001fda000f80fcff */
[----:B------:R-:W-:Y:S05]  /*0170*/  @P0 EXIT ;  /* 0x000000000000094d */ /* 0x000fea0003800000 */
[----:B------:R-:W0:Y:S08]  /*0180*/  LDC.64 R2, c[0x0][0x380] ;  /* 0x0000e000ff027b82 */ /* 0x000e300000000a00 */
[----:B------:R-:W1:Y:S08]  /*0190*/  LDC.64 R6, c[0x0][0x388] ;  /* 0x0000e200ff067b82 */ /* 0x000e700000000a00 */
[----:B------:R-:W2:Y:S01]  /*01a0*/  LDC.64 R10, c[0x0][0x390] ;  /* 0x0000e400ff0a7b82 */ /* 0x000ea20000000a00 */
[----:B0-----:R-:W-:-:S07]  /*01b0*/  IMAD.WIDE.U32 R2, R0, 0x4, R2 ;  /* 0x0000000400027825 */ /* 0x001fce00078e0002 */
[----:B------:R-:W0:Y:S01]  /*01c0*/  LDC R19, c[0x0][0x3c8] ;  /* 0x0000f200ff137b82 */ /* 0x000e220000000800 */
[----:B------:R3:W4:Y:S01]  /*01d0*/  LDG.E.CONSTANT R17, desc[UR6][R2.64] ;  /* 0x0000000602117981 */ /* 0x000722000c1e9900 */
[----:B-1----:R-:W-:-:S06]  /*01e0*/  IMAD.WIDE.U32 R6, R0, 0x4, R6 ;  /* 0x0000000400067825 */ /* 0x002fcc00078e0006 */
[----:B------:R-:W0:Y:S01]  /*01f0*/  LDC.64 R4, c[0x0][0x3a0] ;  /* 0x0000e800ff047b82 */ /* 0x000e220000000a00 */
[----:B------:R-:W5:Y:S01]  /*0200*/  LDG.E.CONSTANT R7, desc[UR6][R6.64] ;  /* 0x0000000606077981 */ /* 0x000f62000c1e9900 */
[----:B--2---:R-:W-:-:S06]  /*0210*/  IMAD.WIDE.U32 R10, R0, 0x4, R10 ;  /* 0x00000004000a7825 */ /* 0x004fcc00078e000a */
[----:B------:R-:W1:Y:S01]  /*0220*/  LDC.64 R8, c[0x0][0x3a8] ;  /* 0x0000ea00ff087b82 */ /* 0x000e620000000a00 */
[----:B------:R-:W2:Y:S07]  /*0230*/  LDG.E.CONSTANT R11, desc[UR6][R10.64] ;  /* 0x000000060a0b7981 */ /* 0x000eae000c1e9900 */
[----:B------:R-:W3:Y:S08]  /*0240*/  LDC.64 R12, c[0x0][0x3b0] ;  /* 0x0000ec00ff0c7b82 */ /* 0x000ef00000000a00 */
[----:B------:R-:W3:Y:S01]  /*0250*/  LDC.64 R14, c[0x0][0x3b8] ;  /* 0x0000ee00ff0e7b82 */ /* 0x000ee20000000a00 */
[----:B0-----:R-:W-:-:S04]  /*0260*/  IMAD.WIDE R4, R19, 0x4, R4 ;  /* 0x0000000413047825 */ /* 0x001fc800078e0204 */
[----:B-1----:R-:W-:-:S04]  /*0270*/  IMAD.WIDE R8, R19, 0x4, R8 ;  /* 0x0000000413087825 */ /* 0x002fc800078e0208 */
[----:B---3--:R-:W-:-:S04]  /*0280*/  IMAD.WIDE R12, R19, 0x4, R12 ;  /* 0x00000004130c7825 */ /* 0x008fc800078e020c */
[----:B------:R-:W-:Y:S01]  /*0290*/  IMAD.WIDE R2, R19, 0x4, R14 ;  /* 0x0000000413027825 */ /* 0x000fe200078e020e */
[----:B----4-:R-:W-:Y:S04]  /*02a0*/  STG.E desc[UR6][R4.64], R17 ;  /* 0x0000001104007986 */ /* 0x010fe8000c101906 */
[----:B-----5:R-:W-:Y:S04]  /*02b0*/  STG.E desc[UR6][R8.64], R7 ;  /* 0x0000000708007986 */ /* 0x020fe8000c101906 */
[----:B--2---:R-:W-:Y:S04]  /*02c0*/  STG.E desc[UR6][R12.64], R11 ;  /* 0x0000000b0c007986 */ /* 0x004fe8000c101906 */
[----:B------:R-:W-:Y:S01]  /*02d0*/  STG.E desc[UR6][R2.64], R0 ;  /* 0x0000000002007986 */ /* 0x000fe2000c101906 */
[----:B------:R-:W-:Y:S05]  /*02e0*/  EXIT ;  /* 0x000000000000794d */ /* 0x000fea0003800000 */
.L_x_620:
        /* <DEDUP_REMOVED lines=9> */
.L_x_672:


//--------------------- .text.compute_total_weight_kernel --------------------------
	.section	.text.compute_total_weight_kernel,"ax",@progbits
	.align	128
        .global         compute_total_weight_kernel
        .type           compute_total_weight_kernel,@function
        .size           compute_total_weight_kernel,(.L_x_673 - compute_total_weight_kernel)
        .other          compute_total_weight_kernel,@"STO_CUDA_ENTRY STV_DEFAULT"
compute_total_weight_kernel:
.text.compute_total_weight_kernel:
[----:B------:R-:W-:Y:S01]  /*0000*/  LDC R1, c[0x0][0x37c] ;  /* 0x0000df00ff017b82 */ /* 0x000fe20000000800 */
[----:B------:R-:W0:Y:S07]  /*0010*/  S2R R7, SR_TID.X ;  /* 0x0000000000077919 */ /* 0x000e2e0000002100 */
[----:B------:R-:W0:Y:S01]  /*0020*/  S2UR UR4, SR_CTAID.X ;  /* 0x00000000000479c3 */ /* 0x000e220000002500 */
[----:B------:R-:W1:Y:S01]  /*0030*/  LDCU UR5, c[0x0][0x390] ;  /* 0x00007200ff0577ac */ /* 0x000e620008000800 */
[----:B------:R-:W-:Y:S01]  /*0040*/  IMAD.MOV.U32 R4, RZ, RZ, RZ ;  /* 0x000000ffff047224 */ /* 0x000fe200078e00ff */
[----:B------:R-:W2:Y:S05]  /*0050*/  LDCU.64 UR6, c[0x0][0x358] ;  /* 0x00006b00ff0677ac */ /* 0x000eaa0008000a00 */
[----:B------:R-:W0:Y:S02]  /*0060*/  LDC R0, c[0x0][0x360] ;  /* 0x0000d800ff007b82 */ /* 0x000e240000000800 */
[----:B0-----:R-:W-:-:S05]  /*0070*/  IMAD R5, R0, UR4, R7 ;  /* 0x0000000400057c24 */ /* 0x001fca000f8e0207 */
[----:B-1----:R-:W-:-:S13]  /*0080*/  ISETP.GE.AND P0, PT, R5, UR5, PT ;  /* 0x0000000505007c0c */ /* 0x002fda000bf06270 */
[----:B------:R-:W0:Y:S02]  /*0090*/  @!P0 LDC.64 R2, c[0x0][0x380] ;  /* 0x0000e000ff028b82 */ /* 0x000e240000000a00 */
[----:B0-----:R-:W-:-:S05]  /*00a0*/  @!P0 IMAD.WIDE R2, R5, 0x4, R2 ;  /* 0x0000000405028825 */ /* 0x001fca00078e0202 */
[----:B--2---:R-:W2:Y:S01]  /*00b0*/  @!P0 LDG.E.CONSTANT R4, desc[UR6][R2.64] ;  /* 0x0000000602048981 */ /* 0x004ea2000c1e9900 */
[----:B------:R-:W0:Y:S01]  /*00c0*/  S2UR UR5, SR_CgaCtaId ;  /* 0x00000000000579c3 */ /* 0x000e220000008800 */
[----:B------:R-:W-:Y:S01]  /*00d0*/  UMOV UR4, 0x400 ;  /* 0x0000040000047882 */ /* 0x000fe20000000000 */
[----:B------:R-:W-:Y:S02]  /*00e0*/  ISETP.GE.U32.AND P1, PT, R0, 0x2, PT ;  /* 0x000000020000780c */ /* 0x000fe40003f26070 */
[----:B------:R-:W-:Y:S01]  /*00f0*/  ISETP.NE.AND P0, PT, R7, RZ, PT ;  /* 0x000000ff0700720c */ /* 0x000fe20003f05270 */
[----:B0-----:R-:W-:-:S06]  /*0100*/  ULEA UR4, UR5, UR4, 0x18 ;  /* 0x0000000405047291 */ /* 0x001fcc000f8ec0ff */
[----:B------:R-:W-:-:S05]  /*0110*/  LEA R5, R7, UR4, 0x2 ;  /* 0x0000000407057c11 */ /* 0x000fca000f8e10ff */
[----:B--2---:R0:W-:Y:S01]  /*0120*/  STS [R5], R4 ;  /* 0x0000000405007388 */ /* 0x0041e20000000800 */
[----:B------:R-:W-:Y:S06]  /*0130*/  BAR.SYNC.DEFER_BLOCKING 0x0 ;  /* 0x0000000000007b1d */ /* 0x000fec0000010000 */
[----:B------:R-:W-:Y:S05]  /*0140*/  @!P1 BRA `(.L_x_621) ;  /* 0x00000000002c9947 */ /* 0x000fea0003800000 */
.L_x_622:
[----:B------:R-:W-:-:S04]  /*0150*/  SHF.R.U32.HI R6, RZ, 0x1, R0 ;  /* 0x00000001ff067819 */ /* 0x000fc80000011600 */
[----:B------:R-:W-:-:S13]  /*0160*/  ISETP.GE.U32.AND P1, PT, R7, R6, PT ;  /* 0x000000060700720c */ /* 0x000fda0003f26070 */
[----:B------:R-:W-:Y:S01]  /*0170*/  @!P1 IMAD R2, R6, 0x4, R5 ;  /* 0x0000000406029824 */ /* 0x000fe200078e0205 */
[----:B------:R-:W-:Y:S05]  /*0180*/  @!P1 LDS R3, [R5] ;  /* 0x0000000005039984 */ /* 0x000fea0000000800 */
[----:B------:R-:W0:Y:S02]  /*0190*/  @!P1 LDS R2, [R2] ;  /* 0x0000000002029984 */ /* 0x000e240000000800 */
[----:B0-----:R-:W-:-:S05]  /*01a0*/  @!P1 FADD R4, R2, R3 ;  /* 0x0000000302049221 */ /* 0x001fca0000000000 */
[----:B------:R1:W-:Y:S01]  /*01b0*/  @!P1 STS [R5], R4 ;  /* 0x0000000405009388 */ /* 0x0003e20000000800 */
[----:B------:R-:W-:Y:S01]  /*01c0*/  BAR.SYNC.DEFER_BLOCKING 0x0 ;  /* 0x0000000000007b1d */ /* 0x000fe20000010000 */
[----:B------:R-:W-:Y:S01]  /*01d0*/  ISETP.GT.U32.AND P1, PT, R0, 0x3, PT ;  /* 0x000000030000780c */ /* 0x000fe20003f24070 */
[----:B------:R-:W-:-:S12]  /*01e0*/  IMAD.MOV.U32 R0, RZ, RZ, R6 ;  /* 0x000000ffff007224 */ /* 0x000fd800078e0006 */
[----:B-1----:R-:W-:Y:S05]  /*01f0*/  @P1 BRA `(.L_x_622) ;  /* 0xfffffffc00d41947 */ /* 0x002fea000383ffff */
.L_x_621:
[----:B------:R-:W-:Y:S05]  /*0200*/  @P0 EXIT ;  /* 0x000000000000094d */ /* 0x000fea0003800000 */
[----:B------:R-:W1:Y:S01]  /*0210*/  S2UR UR5, SR_CgaCtaId ;  /* 0x00000000000579c3 */ /* 0x000e620000008800 */
[----:B------:R-:W-:-:S07]  /*0220*/  UMOV UR4, 0x400 ;  /* 0x0000040000047882 */ /* 0x000fce0000000000 */
[----:B------:R-:W2:Y:S01]  /*0230*/  LDC.64 R2, c[0x0][0x388] ;  /* 0x0000e200ff027b82 */ /* 0x000ea20000000a00 */
[----:B-1----:R-:W-:-:S09]  /*0240*/  ULEA UR4, UR5, UR4, 0x18 ;  /* 0x0000000405047291 */ /* 0x002fd2000f8ec0ff */
[----:B0-----:R-:W2:Y:S04]  /*0250*/  LDS R5, [UR4] ;  /* 0x00000004ff057984 */ /* 0x001ea80008000800 */
[----:B--2---:R-:W-:Y:S01]  /*0260*/  REDG.E.ADD.F32.FTZ.RN.STRONG.GPU desc[UR6][R2.64], R5 ;  /* 0x00000005020079a6 */ /* 0x004fe2000c12f306 */
[----:B------:R-:W-:Y:S05]  /*0270*/  EXIT ;  /* 0x000000000000794d */ /* 0x000fea0003800000 */
.L_x_623:
        /* <DEDUP_REMOVED lines=16> */
.L_x_673:


//--------------------- .text.init_centroids_kernel --------------------------
	.section	.text.init_centroids_kernel,"ax",@progbits
	.align	128
        .global         init_centroids_kernel
        .type           init_centroids_kernel,@function
        .size           init_centroids_kernel,(.L_x_674 - init_centroids_kernel)
        .other          init_centroids_kernel,@"STO_CUDA_ENTRY STV_DEFAULT"
init_centroids_kernel:
.text.init_centroids_kernel:
        /* <DEDUP_REMOVED lines=9> */
[----:B------:R-:W0:Y:S01]  /*0090*/  LDC R0, c[0x0][0x3cc] ;  /* 0x0000f300ff007b82 */ /* 0x000e220000000800 */
[----:B------:R-:W-:Y:S01]  /*00a0*/  IMAD.MOV.U32 R7, RZ, RZ, -0x75bd8fc ;  /* 0xf8a42704ff077424 */ /* 0x000fe200078e00ff */
[----:B------:R-:W-:Y:S01]  /*00b0*/  ISETP.NE.AND P0, PT, R10, RZ, PT ;  /* 0x000000ff0a00720c */ /* 0x000fe20003f05270 */
[----:B------:R-:W-:Y:S01]  /*00c0*/  IMAD.MOV.U32 R4, RZ, RZ, -0x23270784 ;  /* 0xdcd8f87cff047424 */ /* 0x000fe200078e00ff */
[----:B------:R-:W1:Y:S01]  /*00d0*/  LDCU.64 UR18, c[0x0][0x358] ;  /* 0x00006b00ff1277ac */ /* 0x000e620008000a00 */
[----:B------:R-:W-:Y:S01]  /*00e0*/  BSSY.RECONVERGENT B0, `(.L_x_624) ;  /* 0x000025a000007945 */ /* 0x000fe20003800200 */
[----:B0-----:R-:W-:-:S05]  /*00f0*/  LOP3.LUT R0, R0, 0xaad26b49, RZ, 0x3c, !PT ;  /* 0xaad26b4900007812 */ /* 0x001fca00078e3cff */
[----:B------:R-:W-:-:S04]  /*0100*/  IMAD R0, R0, 0x4182bed5, RZ ;  /* 0x4182bed500007824 */ /* 0x000fc800078e02ff */
[C---:B------:R-:W-:Y:S01]  /*0110*/  VIADD R5, R0.reuse, 0x583f19 ;  /* 0x00583f1900057836 */ /* 0x040fe20000000000 */
[C---:B------:R-:W-:Y:S01]  /*0120*/  LOP3.LUT R6, R0.reuse, 0x159a55e5, RZ, 0x3c, !PT ;  /* 0x159a55e500067812 */ /* 0x040fe200078e3cff */
[C---:B------:R-:W-:Y:S02]  /*0130*/  VIADD R2, R0.reuse, 0xd9f6dc18 ;  /* 0xd9f6dc1800027836 */ /* 0x040fe40000000000 */
[----:B------:R-:W-:Y:S01]  /*0140*/  VIADD R3, R0, 0x75bcd15 ;  /* 0x075bcd1500037836 */ /* 0x000fe20000000000 */
[----:B------:R0:W-:Y:S01]  /*0150*/  STL.64 [R1+0x10], R4 ;  /* 0x0000100401007387 */ /* 0x0001e20000100a00 */
[----:B------:R-:W-:-:S03]  /*0160*/  SHF.R.S32.HI R0, RZ, 0x1f, R10 ;  /* 0x0000001fff007819 */ /* 0x000fc6000001140a */
[----:B------:R0:W-:Y:S04]  /*0170*/  STL.64 [R1+0x8], R6 ;  /* 0x0000080601007387 */ /* 0x0001e80000100a00 */
[----:B------:R0:W-:Y:S01]  /*0180*/  STL.64 [R1], R2 ;  /* 0x0000000201007387 */ /* 0x0001e20000100a00 */
[----:B-1----:R-:W-:Y:S05]  /*0190*/  @!P0 BRA `(.L_x_625) ;  /* 0x0000002400388947 */ /* 0x002fea0003800000 */
[----:B------:R-:W-:Y:S02]  /*01a0*/  IMAD.MOV.U32 R13, RZ, RZ, R0 ;  /* 0x000000ffff0d7224 */ /* 0x000fe400078e0000 */
[----:B------:R-:W-:Y:S02]  /*01b0*/  IMAD.MOV.U32 R11, RZ, RZ, RZ ;  /* 0x000000ffff0b7224 */ /* 0x000fe400078e00ff */
[----:B0-----:R-:W-:-:S07]  /*01c0*/  IMAD.MOV.U32 R2, RZ, RZ, R10 ;  /* 0x000000ffff027224 */ /* 0x001fce00078e000a */
.L_x_634:
[----:B------:R-:W-:Y:S01]  /*01d0*/  LOP3.LUT R0, R2, 0x3, RZ, 0xc0, !PT ;  /* 0x0000000302007812 */ /* 0x000fe200078ec0ff */
[----:B------:R-:W-:Y:S03]  /*01e0*/  BSSY.RECONVERGENT B1, `(.L_x_626) ;  /* 0x0000243000017945 */ /* 0x000fe60003800200 */
[----:B------:R-:W-:-:S04]  /*01f0*/  ISETP.NE.U32.AND P0, PT, R0, RZ, PT ;  /* 0x000000ff0000720c */ /* 0x000fc80003f05070 */
[----:B------:R-:W-:-:S13]  /*0200*/  ISETP.NE.AND.EX P0, PT, RZ, RZ, PT, P0 ;  /* 0x000000ffff00720c */ /* 0x000fda0003f05300 */
[----:B0-----:R-:W-:Y:S05]  /*0210*/  @!P0 BRA `(.L_x_627) ;  /* 0x0000002000fc8947 */ /* 0x001fea0003800000 */
[----:B------:R-:W0:Y:S01]  /*0220*/  LDC.64 R8, c[0x4][RZ] ;  /* 0x01000000ff087b82 */ /* 0x000e220000000a00 */
[----:B------:R-:W-:Y:S01]  /*0230*/  IMAD.MOV.U32 R0, RZ, RZ, RZ ;  /* 0x000000ffff007224 */ /* 0x000fe200078e00ff */
[----:B------:R-:W-:Y:S02]  /*0240*/  CS2R R4, SRZ ;  /* 0x0000000000047805 */ /* 0x000fe4000001ff00 */
[----:B------:R-:W-:Y:S01]  /*0250*/  CS2R R6, SRZ ;  /* 0x0000000000067805 */ /* 0x000fe2000001ff00 */
[----:B------:R-:W-:Y:S02]  /*0260*/  IMAD.MOV.U32 R3, RZ, RZ, RZ ;  /* 0x000000ffff037224 */ /* 0x000fe400078e00ff */
[----:B0-----:R-:W-:-:S07]  /*0270*/  IMAD.WIDE.U32 R8, R11, 0xc80, R8 ;  /* 0x00000c800b087825 */ /* 0x001fce00078e0008 */
.L_x_629:
[----:B------:R-:W-:-:S06]  /*0280*/  IMAD R12, R0, 0x4, R1 ;  /* 0x00000004000c7824 */ /* 0x000fcc00078e0201 */
[----:B------:R-:W5:Y:S01]  /*0290*/  LDL R12, [R12+0x4] ;  /* 0x000004000c0c7983 */ /* 0x000f620000100800 */
[----:B------:R-:W-:-:S05]  /*02a0*/  UMOV UR4, URZ ;  /* 0x000000ff00047c82 */ /* 0x000fca0008000000 */
.L_x_628:
[----:B-----5:R-:W-:Y:S01]  /*02b0*/  SHF.R.U32.HI R22, RZ, UR4, R12 ;  /* 0x00000004ff167c19 */ /* 0x020fe2000801160c */
[----:B------:R-:W-:-:S03]  /*02c0*/  IMAD.SHL.U32 R14, R0, 0x20, RZ ;  /* 0x00000020000e7824 */ /* 0x000fc600078e00ff */
[----:B------:R-:W-:Y:S01]  /*02d0*/  LOP3.LUT R15, R22, 0x1, RZ, 0xc0, !PT ;  /* 0x00000001160f7812 */ /* 0x000fe200078ec0ff */
[----:B------:R-:W-:-:S03]  /*02e0*/  VIADD R14, R14, UR4 ;  /* 0x000000040e0e7c36 */ /* 0x000fc60008000000 */
[----:B------:R-:W-:Y:S01]  /*02f0*/  ISETP.NE.U32.AND P0, PT, R15, 0x1, PT ;  /* 0x000000010f00780c */ /* 0x000fe20003f05070 */
[----:B------:R-:W-:-:S03]  /*0300*/  IMAD R15, R14, 0x5, RZ ;  /* 0x000000050e0f7824 */ /* 0x000fc600078e02ff */
[----:B------:R-:W-:Y:S01]  /*0310*/  R2P PR, R22, 0x7e ;  /* 0x0000007e16007804 */ /* 0x000fe20000000000 */
[----:B------:R-:W-:-:S08]  /*0320*/  IMAD.WIDE.U32 R14, R15, 0x4, R8 ;  /* 0x000000040f0e7825 */ /* 0x000fd000078e0008 */
[----:B------:R-:W2:Y:S04]  /*0330*/  @!P0 LDG.E.CONSTANT R16, desc[UR18][R14.64+0x10] ;  /* 0x000010120e108981 */ /* 0x000ea8000c1e9900 */
[----:B------:R-:W3:Y:S04]  /*0340*/  @P1 LDG.E.CONSTANT R18, desc[UR18][R14.64+0x24] ;  /* 0x000024120e121981 */ /* 0x000ee8000c1e9900 */
[----:B------:R-:W4:Y:S04]  /*0350*/  @P2 LDG.E.CONSTANT R20, desc[UR18][R14.64+0x38] ;  /* 0x000038120e142981 */ /* 0x000f28000c1e9900 */
[----:B------:R-:W4:Y:S04]  /*0360*/  @P3 LDG.E.CONSTANT R24, desc[UR18][R14.64+0x4c] ;  /* 0x00004c120e183981 */ /* 0x000f28000c1e9900 */
[----:B------:R-:W4:Y:S04]  /*0370*/  @P4 LDG.E.CONSTANT R26, desc[UR18][R14.64+0x60] ;  /* 0x000060120e1a4981 */ /* 0x000f28000c1e9900 */
[----:B------:R-:W4:Y:S04]  /*0380*/  @!P0 LDG.E.CONSTANT R17, desc[UR18][R14.64+0x4] ;  /* 0x000004120e118981 */ /* 0x000f28000c1e9900 */
[----:B------:R-:W4:Y:S04]  /*0390*/  @!P0 LDG.E.CONSTANT R19, desc[UR18][R14.64+0xc] ;  /* 0x00000c120e138981 */ /* 0x000f28000c1e9900 */
[----:B------:R-:W4:Y:S04]  /*03a0*/  @P1 LDG.E.CONSTANT R21, desc[UR18][R14.64+0x18] ;  /* 0x000018120e151981 */ /* 0x000f28000c1e9900 */
[----:B------:R-:W4:Y:S04]  /*03b0*/  @P3 LDG.E.CONSTANT R23, desc[UR18][R14.64+0x40] ;  /* 0x000040120e173981 */ /* 0x000f28000c1e9900 */
[----:B------:R-:W4:Y:S04]  /*03c0*/  @P5 LDG.E.CONSTANT R25, desc[UR18][R14.64+0x70] ;  /* 0x000070120e195981 */ /* 0x000f28000c1e9900 */
[----:B------:R-:W4:Y:S01]  /*03d0*/  @P6 LDG.E.CONSTANT R28, desc[UR18][R14.64+0x88] ;  /* 0x000088120e1c6981 */ /* 0x000f22000c1e9900 */
[----:B--2---:R-:W-:-:S03]  /*03e0*/  @!P0 LOP3.LUT R5, R5, R16, RZ, 0x3c, !PT ;  /* 0x0000001005058212 */ /* 0x004fc600078e3cff */
[----:B------:R-:W2:Y:S01]  /*03f0*/  @!P0 LDG.E.CONSTANT R16, desc[UR18][R14.64] ;  /* 0x000000120e108981 */ /* 0x000ea2000c1e9900 */
[----:B---3--:R-:W-:-:S03]  /*0400*/  @P1 LOP3.LUT R5, R5, R18, RZ, 0x3c, !PT ;  /* 0x0000001205051212 */ /* 0x008fc600078e3cff */
[----:B------:R-:W3:Y:S01]  /*0410*/  @!P0 LDG.E.CONSTANT R18, desc[UR18][R14.64+0x8] ;  /* 0x000008120e128981 */ /* 0x000ee2000c1e9900 */
[----:B----4-:R-:W-:-:S03]  /*0420*/  @P2 LOP3.LUT R5, R5, R20, RZ, 0x3c, !PT ;  /* 0x0000001405052212 */ /* 0x010fc600078e3cff */
[----:B------:R-:W4:Y:S01]  /*0430*/  @P1 LDG.E.CONSTANT R20, desc[UR18][R14.64+0x14] ;  /* 0x000014120e141981 */ /* 0x000f22000c1e9900 */
[----:B------:R-:W-:-:S03]  /*0440*/  @P3 LOP3.LUT R5, R5, R24, RZ, 0x3c, !PT ;  /* 0x0000001805053212 */ /* 0x000fc600078e3cff */
[----:B------:R-:W4:Y:S01]  /*0450*/  @P5 LDG.E.CONSTANT R24, desc[UR18][R14.64+0x74] ;  /* 0x000074120e185981 */ /* 0x000f22000c1e9900 */
[----:B------:R-:W-:-:S03]  /*0460*/  @P4 LOP3.LUT R5, R5, R26, RZ, 0x3c, !PT ;  /* 0x0000001a05054212 */ /* 0x000fc600078e3cff */
[----:B------:R-:W4:Y:S01]  /*0470*/  @P3 LDG.E.CONSTANT R26, desc[UR18][R14.64+0x44] ;  /* 0x000044120e1a3981 */ /* 0x000f22000c1e9900 */
[----:B------:R-:W-:-:S03]  /*0480*/  @!P0 LOP3.LUT R6, R6, R17, RZ, 0x3c, !PT ;  /* 0x0000001106068212 */ /* 0x000fc600078e3cff */
[----:B------:R-:W4:Y:S01]  /*0490*/  @P1 LDG.E.CONSTANT R17, desc[UR18][R14.64+0x20] ;  /* 0x000020120e111981 */ /* 0x000f22000c1e9900 */
[----:B------:R-:W-:-:S03]  /*04a0*/  @!P0 LOP3.LUT R4, R4, R19, RZ, 0x3c, !PT ;  /* 0x0000001304048212 */ /* 0x000fc600078e3cff */
[----:B------:R-:W4:Y:S01]  /*04b0*/  @P2 LDG.E.CONSTANT R19, desc[UR18][R14.64+0x2c] ;  /* 0x00002c120e132981 */ /* 0x000f22000c1e9900 */
[----:B------:R-:W-:-:S03]  /*04c0*/  @P1 LOP3.LUT R6, R6, R21, RZ, 0x3c, !PT ;  /* 0x0000001506061212 */ /* 0x000fc600078e3cff */
[----:B------:R-:W4:Y:S01]  /*04d0*/  @P2 LDG.E.CONSTANT R21, desc[UR18][R14.64+0x34] ;  /* 0x000034120e152981 */ /* 0x000f22000c1e9900 */
[----:B--2---:R-:W-:-:S03]  /*04e0*/  @!P0 LOP3.LUT R3, R3, R16, RZ, 0x3c, !PT ;  /* 0x0000001003038212 */ /* 0x004fc600078e3cff */
[----:B------:R-:W2:Y:S01]  /*04f0*/  @P1 LDG.E.CONSTANT R16, desc[UR18][R14.64+0x1c] ;  /* 0x00001c120e101981 */ /* 0x000ea2000c1e9900 */
[----:B---3--:R-:W-:-:S03]  /*0500*/  @!P0 LOP3.LUT R7, R7, R18, RZ, 0x3c, !PT ;  /* 0x0000001207078212 */ /* 0x008fc600078e3cff */
[----:B------:R-:W3:Y:S01]  /*0510*/  @P2 LDG.E.CONSTANT R18, desc[UR18][R14.64+0x28] ;  /* 0x000028120e122981 */ /* 0x000ee2000c1e9900 */
[----:B----4-:R-:W-:-:S03]  /*0520*/  @P1 LOP3.LUT R3, R3, R20, RZ, 0x3c, !PT ;  /* 0x0000001403031212 */ /* 0x010fc600078e3cff */
[----:B------:R-:W4:Y:S01]  /*0530*/  @P2 LDG.E.CONSTANT R20, desc[UR18][R14.64+0x30] ;  /* 0x000030120e142981 */ /* 0x000f22000c1e9900 */
[----:B------:R-:W-:-:S03]  /*0540*/  @P5 LOP3.LUT R5, R5, R24, RZ, 0x3c, !PT ;  /* 0x0000001805055212 */ /* 0x000fc600078e3cff */
[----:B------:R-:W4:Y:S01]  /*0550*/  @P3 LDG.E.CONSTANT R24, desc[UR18][R14.64+0x3c] ;  /* 0x00003c120e183981 */ /* 0x000f22000c1e9900 */
[----:B------:R-:W-:-:S03]  /*0560*/  @P1 LOP3.LUT R4, R4, R17, RZ, 0x3c, !PT ;  /* 0x0000001104041212 */ /* 0x000fc600078e3cff */
[----:B------:R-:W4:Y:S01]  /*0570*/  @P3 LDG.E.CONSTANT R17, desc[UR18][R14.64+0x48] ;  /* 0x000048120e113981 */ /* 0x000f22000c1e9900 */
[----:B------:R-:W-:-:S03]  /*0580*/  @P2 LOP3.LUT R6, R6, R19, RZ, 0x3c, !PT ;  /* 0x0000001306062212 */ /* 0x000fc600078e3cff */
[----:B------:R-:W4:Y:S01]  /*0590*/  @P4 LDG.E.CONSTANT R19, desc[UR18][R14.64+0x54] ;  /* 0x000054120e134981 */ /* 0x000f22000c1e9900 */
[----:B------:R-:W-:Y:S02]  /*05a0*/  @P2 LOP3.LUT R4, R4, R21, RZ, 0x3c, !PT ;  /* 0x0000001504042212 */ /* 0x000fe400078e3cff */
[----:B------:R-:W-:Y:S01]  /*05b0*/  @P3 LOP3.LUT R6, R6, R23, RZ, 0x3c, !PT ;  /* 0x0000001706063212 */ /* 0x000fe200078e3cff */
[----:B------:R-:W4:Y:S04]  /*05c0*/  @P4 LDG.E.CONSTANT R21, desc[UR18][R14.64+0x5c] ;  /* 0x00005c120e154981 */ /* 0x000f28000c1e9900 */
[----:B------:R-:W4:Y:S01]  /*05d0*/  @P5 LDG.E.CONSTANT R23, desc[UR18][R14.64+0x68] ;  /* 0x000068120e175981 */ /* 0x000f22000c1e9900 */
[----:B--2---:R-:W-:-:S03]  /*05e0*/  @P1 LOP3.LUT R7, R7, R16, RZ, 0x3c, !PT ;  /* 0x0000001007071212 */ /* 0x004fc600078e3cff */
[----:B------:R-:W2:Y:S01]  /*05f0*/  @P4 LDG.E.CONSTANT R16, desc[UR18][R14.64+0x50] ;  /* 0x000050120e104981 */ /* 0x000ea2000c1e9900 */
[----:B---3--:R-:W-:-:S03]  /*0600*/  @P2 LOP3.LUT R3, R3, R18, RZ, 0x3c, !PT ;  /* 0x0000001203032212 */ /* 0x008fc600078e3cff */
[----:B------:R-:W3:Y:S01]  /*0610*/  @P4 LDG.E.CONSTANT R18, desc[UR18][R14.64+0x58] ;  /* 0x000058120e124981 */ /* 0x000ee2000c1e9900 */
[----:B----4-:R-:W-:-:S03]  /*0620*/  @P2 LOP3.LUT R7, R7, R20, RZ, 0x3c, !PT ;  /* 0x0000001407072212 */ /* 0x010fc600078e3cff */
[----:B------:R-:W4:Y:S01]  /*0630*/  @P5 LDG.E.CONSTANT R20, desc[UR18][R14.64+0x64] ;  /* 0x000064120e145981 */ /* 0x000f22000c1e9900 */
[----:B------:R-:W-:-:S03]  /*0640*/  @P3 LOP3.LUT R3, R3, R24, RZ, 0x3c, !PT ;  /* 0x0000001803033212 */ /* 0x000fc600078e3cff */
[----:B------:R-:W4:Y:S01]  /*0650*/  @P5 LDG.E.CONSTANT R24, desc[UR18][R14.64+0x6c] ;  /* 0x00006c120e185981 */ /* 0x000f22000c1e9900 */
[----:B------:R-:W-:Y:S02]  /*0660*/  LOP3.LUT P0, RZ, R22, 0x80, RZ, 0xc0, !PT ;  /* 0x0000008016ff7812 */ /* 0x000fe4000780c0ff */
[----:B------:R-:W-:Y:S02]  /*0670*/  @P3 LOP3.LUT R7, R7, R26, RZ, 0x3c, !PT ;  /* 0x0000001a07073212 */ /* 0x000fe400078e3cff */
[----:B------:R-:W-:Y:S02]  /*0680*/  @P3 LOP3.LUT R4, R4, R17, RZ, 0x3c, !PT ;  /* 0x0000001104043212 */ /* 0x000fe400078e3cff */
[----:B------:R-:W4:Y:S01]  /*0690*/  @P6 LDG.E.CONSTANT R17, desc[UR18][R14.64+0x7c] ;  /* 0x00007c120e116981 */ /* 0x000f22000c1e9900 */
[----:B------:R-:W-:-:S03]  /*06a0*/  @P4 LOP3.LUT R6, R6, R19, RZ, 0x3c, !PT ;  /* 0x0000001306064212 */ /* 0x000fc600078e3cff */
[----:B------:R-:W4:Y:S01]  /*06b0*/  @P6 LDG.E.CONSTANT R19, desc[UR18][R14.64+0x84] ;  /* 0x000084120e136981 */ /* 0x000f22000c1e9900 */
[----:B------:R-:W-:-:S03]  /*06c0*/  @P4 LOP3.LUT R4, R4, R21, RZ, 0x3c, !PT ;  /* 0x0000001504044212 */ /* 0x000fc600078e3cff */
[----:B------:R-:W4:Y:S01]  /*06d0*/  @P0 LDG.E.CONSTANT R26, desc[UR18][R14.64+0x9c] ;  /* 0x00009c120e1a0981 */ /* 0x000f22000c1e9900 */
[----:B------:R-:W-:-:S03]  /*06e0*/  @P5 LOP3.LUT R6, R6, R23, RZ, 0x3c, !PT ;  /* 0x0000001706065212 */ /* 0x000fc600078e3cff */
        /* <DEDUP_REMOVED lines=10> */
[----:B------:R-:W-:Y:S02]  /*0790*/  @P5 LOP3.LUT R4, R4, R25, RZ, 0x3c, !PT ;  /* 0x0000001904045212 */ /* 0x000fe400078e3cff */
[----:B------:R-:W-:Y:S02]  /*07a0*/  @P6 LOP3.LUT R5, R5, R28, RZ, 0x3c, !PT ;  /* 0x0000001c05056212 */ /* 0x000fe400078e3cff */
[----:B------:R-:W-:Y:S02]  /*07b0*/  @P6 LOP3.LUT R6, R6, R17, RZ, 0x3c, !PT ;  /* 0x0000001106066212 */ /* 0x000fe400078e3cff */
[----:B------:R-:W-:Y:S02]  /*07c0*/  @P6 LOP3.LUT R4, R4, R19, RZ, 0x3c, !PT ;  /* 0x0000001304046212 */ /* 0x000fe400078e3cff */
[----:B------:R-:W-:Y:S02]  /*07d0*/  @P0 LOP3.LUT R5, R5, R26, RZ, 0x3c, !PT ;  /* 0x0000001a05050212 */ /* 0x000fe400078e3cff */
[----:B------:R-:W-:-:S02]  /*07e0*/  @P0 LOP3.LUT R6, R6, R21, RZ, 0x3c, !PT ;  /* 0x0000001506060212 */ /* 0x000fc400078e3cff */
[----:B------:R-:W-:Y:S02]  /*07f0*/  @P0 LOP3.LUT R4, R4, R23, RZ, 0x3c, !PT ;  /* 0x0000001704040212 */ /* 0x000fe400078e3cff */
[----:B--2---:R-:W-:Y:S02]  /*0800*/  @P6 LOP3.LUT R3, R3, R16, RZ, 0x3c, !PT ;  /* 0x0000001003036212 */ /* 0x004fe400078e3cff */
[----:B---3--:R-:W-:Y:S02]  /*0810*/  @P6 LOP3.LUT R7, R7, R18, RZ, 0x3c, !PT ;  /* 0x0000001207076212 */ /* 0x008fe400078e3cff */
[----:B----4-:R-:W-:Y:S02]  /*0820*/  @P0 LOP3.LUT R3, R3, R20, RZ, 0x3c, !PT ;  /* 0x0000001403030212 */ /* 0x010fe400078e3cff */
[----:B------:R-:W-:Y:S02]  /*0830*/  @P0 LOP3.LUT R7, R7, R24, RZ, 0x3c, !PT ;  /* 0x0000001807070212 */ /* 0x000fe400078e3cff */
[----:B------:R-:W-:-:S13]  /*0840*/  R2P PR, R22.B1, 0x7f ;  /* 0x0000007f16007804 */ /* 0x000fda0000001000 */
[----:B------:R-:W2:Y:S04]  /*0850*/  @P0 LDG.E.CONSTANT R18, desc[UR18][R14.64+0xa0] ;  /* 0x0000a0120e120981 */ /* 0x000ea8000c1e9900 */
[----:B------:R-:W3:Y:S04]  /*0860*/  @P0 LDG.E.CONSTANT R19, desc[UR18][R14.64+0xa4] ;  /* 0x0000a4120e130981 */ /* 0x000ee8000c1e9900 */
[----:B------:R-:W4:Y:S04]  /*0870*/  @P0 LDG.E.CONSTANT R20, desc[UR18][R14.64+0xa8] ;  /* 0x0000a8120e140981 */ /* 0x000f28000c1e9900 */
[----:B------:R-:W4:Y:S04]  /*0880*/  @P0 LDG.E.CONSTANT R21, desc[UR18][R14.64+0xac] ;  /* 0x0000ac120e150981 */ /* 0x000f28000c1e9900 */
[----:B------:R-:W4:Y:S04]  /*0890*/  @P0 LDG.E.CONSTANT R24, desc[UR18][R14.64+0xb0] ;  /* 0x0000b0120e180981 */ /* 0x000f28000c1e9900 */
[----:B------:R-:W4:Y:S04]  /*08a0*/  @P1 LDG.E.CONSTANT R16, desc[UR18][R14.64+0xbc] ;  /* 0x0000bc120e101981 */ /* 0x000f28000c1e9900 */
[----:B------:R-:W4:Y:S04]  /*08b0*/  @P1 LDG.E.CONSTANT R26, desc[UR18][R14.64+0xb4] ;  /* 0x0000b4120e1a1981 */ /* 0x000f28000c1e9900 */
        /* <DEDUP_REMOVED lines=11> */
[----:B------:R-:W-:Y:S01]  /*0970*/  LOP3.LUT P0, RZ, R22, 0x8000, RZ, 0xc0, !PT ;  /* 0x0000800016ff7812 */ /* 0x000fe2000780c0ff */
[----:B------:R-:W4:Y:S01]  /*0980*/  @P2 LDG.E.CONSTANT R24, desc[UR18][R14.64+0xd8] ;  /* 0x0000d8120e182981 */ /* 0x000f22000c1e9900 */
[----:B------:R-:W-:-:S03]  /*0990*/  @P1 LOP3.LUT R7, R7, R16, RZ, 0x3c, !PT ;  /* 0x0000001007071212 */ /* 0x000fc600078e3cff */
[----:B------:R-:W4:Y:S01]  /*09a0*/  @P2 LDG.E.CONSTANT R22, desc[UR18][R14.64+0xd0] ;  /* 0x0000d0120e162981 */ /* 0x000f22000c1e9900 */
[----:B------:R-:W-:-:S03]  /*09b0*/  @P1 LOP3.LUT R3, R3, R26, RZ, 0x3c, !PT ;  /* 0x0000001a03031212 */ /* 0x000fc600078e3cff */
[----:B------:R-:W4:Y:S01]  /*09c0*/  @P3 LDG.E.CONSTANT R16, desc[UR18][R14.64+0xe4] ;  /* 0x0000e4120e103981 */ /* 0x000f22000c1e9900 */
[----:B------:R-:W-:-:S03]  /*09d0*/  @P1 LOP3.LUT R6, R6, R23, RZ, 0x3c, !PT ;  /* 0x0000001706061212 */ /* 0x000fc600078e3cff */
[----:B------:R-:W4:Y:S01]  /*09e0*/  @P3 LDG.E.CONSTANT R26, desc[UR18][R14.64+0xdc] ;  /* 0x0000dc120e1a3981 */ /* 0x000f22000c1e9900 */
[----:B------:R-:W-:-:S03]  /*09f0*/  @P1 LOP3.LUT R4, R4, R17, RZ, 0x3c, !PT ;  /* 0x0000001104041212 */ /* 0x000fc600078e3cff */
        /* <DEDUP_REMOVED lines=43> */
[----:B------:R-:W-:-:S04]  /*0cb0*/  UIADD3 UR4, UPT, UPT, UR4, 0x10, URZ ;  /* 0x0000001004047890 */ /* 0x000fc8000fffe0ff */
[----:B------:R-:W-:Y:S01]  /*0cc0*/  UISETP.NE.AND UP0, UPT, UR4, 0x20, UPT ;  /* 0x000000200400788c */ /* 0x000fe2000bf05270 */
[----:B--2---:R-:W-:Y:S02]  /*0cd0*/  @P5 LOP3.LUT R5, R5, R18, RZ, 0x3c, !PT ;  /* 0x0000001205055212 */ /* 0x004fe400078e3cff */
[----:B---3--:R-:W-:Y:S02]  /*0ce0*/  @P6 LOP3.LUT R6, R6, R19, RZ, 0x3c, !PT ;  /* 0x0000001306066212 */ /* 0x008fe400078e3cff */
[----:B----4-:R-:W-:Y:S02]  /*0cf0*/  @P6 LOP3.LUT R3, R3, R20, RZ, 0x3c, !PT ;  /* 0x0000001403036212 */ /* 0x010fe400078e3cff */
[----:B------:R-:W-:Y:S02]  /*0d00*/  @P6 LOP3.LUT R4, R4, R21, RZ, 0x3c, !PT ;  /* 0x0000001504046212 */ /* 0x000fe400078e3cff */
[----:B------:R-:W-:Y:S02]  /*0d10*/  @P6 LOP3.LUT R7, R7, R22, RZ, 0x3c, !PT ;  /* 0x0000001607076212 */ /* 0x000fe400078e3cff */
[----:B------:R-:W-:-:S02]  /*0d20*/  @P6 LOP3.LUT R5, R5, R16, RZ, 0x3c, !PT ;  /* 0x0000001005056212 */ /* 0x000fc400078e3cff */
[----:B------:R-:W-:Y:S02]  /*0d30*/  @P0 LOP3.LUT R3, R3, R24, RZ, 0x3c, !PT ;  /* 0x0000001803030212 */ /* 0x000fe400078e3cff */
[----:B------:R-:W-:Y:S02]  /*0d40*/  @P0 LOP3.LUT R5, R5, R28, RZ, 0x3c, !PT ;  /* 0x0000001c05050212 */ /* 0x000fe400078e3cff */
[----:B------:R-:W-:Y:S02]  /*0d50*/  @P0 LOP3.LUT R7, R7, R26, RZ, 0x3c, !PT ;  /* 0x0000001a07070212 */ /* 0x000fe400078e3cff */
[----:B------:R-:W-:Y:S02]  /*0d60*/  @P0 LOP3.LUT R4, R4, R23, RZ, 0x3c, !PT ;  /* 0x0000001704040212 */ /* 0x000fe400078e3cff */
[----:B------:R-:W-:Y:S01]  /*0d70*/  @P0 LOP3.LUT R6, R6, R17, RZ, 0x3c, !PT ;  /* 0x0000001106060212 */ /* 0x000fe200078e3cff */
[----:B------:R-:W-:Y:S06]  /*0d80*/  BRA.U UP0, `(.L_x_628) ;  /* 0xfffffff500487547 */ /* 0x000fec000b83ffff */
[----:B------:R-:W-:-:S05]  /*0d90*/  VIADD R0, R0, 0x1 ;  /* 0x0000000100007836 */ /* 0x000fca0000000000 */
[----:B------:R-:W-:-:S13]  /*0da0*/  ISETP.NE.AND P0, PT, R0, 0x5, PT ;  /* 0x000000050000780c */ /* 0x000fda0003f05270 */
[----:B------:R-:W-:Y:S05]  /*0db0*/  @P0 BRA `(.L_x_629) ;  /* 0xfffffff400300947 */ /* 0x000fea000383ffff */
[----:B------:R-:W-:Y:S01]  /*0dc0*/  LOP3.LUT R0, R2, 0x3, RZ, 0xc0, !PT ;  /* 0x0000000302007812 */ /* 0x000fe200078ec0ff */
[----:B------:R0:W-:Y:S03]  /*0dd0*/  STL.64 [R1+0x8], R6 ;  /* 0x0000080601007387 */ /* 0x0001e60000100a00 */
[----:B------:R-:W-:Y:S01]  /*0de0*/  ISETP.NE.U32.AND P0, PT, R0, 0x1, PT ;  /* 0x000000010000780c */ /* 0x000fe20003f05070 */
[----:B------:R0:W-:Y:S03]  /*0df0*/  STL.64 [R1+0x10], R4 ;  /* 0x0000100401007387 */ /* 0x0001e60000100a00 */
[----:B------:R-:W-:Y:S01]  /*0e00*/  ISETP.NE.AND.EX P0, PT, RZ, RZ, PT, P0 ;  /* 0x000000ffff00720c */ /* 0x000fe20003f05300 */
[----:B------:R0:W-:-:S12]  /*0e10*/  STL [R1+0x4], R3 ;  /* 0x0000040301007387 */ /* 0x0001d80000100800 */
[----:B0-----:R-:W-:Y:S05]  /*0e20*/  @!P0 BRA `(.L_x_627) ;  /* 0x0000001400f88947 */ /* 0x001fea0003800000 */
[----:B------:R-:W-:Y:S01]  /*0e30*/  UMOV UR4, URZ ;  /* 0x000000ff00047c82 */ /* 0x000fe20008000000 */
[----:B------:R-:W-:Y:S01]  /*0e40*/  IMAD.MOV.U32 R0, RZ, RZ, RZ ;  /* 0x000000ffff007224 */ /* 0x000fe200078e00ff */
[----:B------:R-:W-:Y:S01]  /*0e50*/  CS2R R6, SRZ ;  /* 0x0000000000067805 */ /* 0x000fe2000001ff00 */
[----:B------:R-:W-:Y:S02]  /*0e60*/  IMAD.MOV.U32 R4, RZ, RZ, RZ ;  /* 0x000000ffff047224 */ /* 0x000fe400078e00ff */
[----:B------:R-:W-:Y:S02]  /*0e70*/  IMAD.MOV.U32 R3, RZ, RZ, RZ ;  /* 0x000000ffff037224 */ /* 0x000fe400078e00ff */
[----:B------:R-:W-:-:S07]  /*0e80*/  IMAD.U32 R5, RZ, RZ, UR4 ;  /* 0x00000004ff057e24 */ /* 0x000fce000f8e00ff */
.L_x_631:
[----:B------:R-:W-:-:S06]  /*0e90*/  IMAD R12, R0, 0x4, R1 ;  /* 0x00000004000c7824 */ /* 0x000fcc00078e0201 */
[----:B------:R-:W5:Y:S01]  /*0ea0*/  LDL R12, [R12+0x4] ;  /* 0x000004000c0c7983 */ /* 0x000f620000100800 */
[----:B------:R-:W-:-:S05]  /*0eb0*/  UMOV UR4, URZ ;  /* 0x000000ff00047c82 */ /* 0x000fca0008000000 */
.L_x_630:
        /* <DEDUP_REMOVED lines=180> */
[----:B------:R0:W-:Y:S03]  /*1a00*/  STL [R1+0x4], R3 ;  /* 0x0000040301007387 */ /* 0x0001e60000100800 */
[----:B------:R-:W-:Y:S01]  /*1a10*/  ISETP.NE.AND.EX P0, PT, RZ, RZ, PT, P0 ;  /* 0x000000ffff00720c */ /* 0x000fe20003f05300 */
[----:B------:R0:W-:-:S12]  /*1a20*/  STL.64 [R1+0x10], R4 ;  /* 0x0000100401007387 */ /* 0x0001d80000100a00 */
[----:B0-----:R-:W-:Y:S05]  /*1a30*/  @P0 BRA `(.L_x_627) ;  /* 0x0000000800f40947 */ /* 0x001fea0003800000 */
[----:B------:R-:W-:Y:S01]  /*1a40*/  UMOV UR4, URZ ;  /* 0x000000ff00047c82 */ /* 0x000fe20008000000 */
[----:B------:R-:W-:Y:S01]  /*1a50*/  IMAD.MOV.U32 R0, RZ, RZ, RZ ;  /* 0x000000ffff007224 */ /* 0x000fe200078e00ff */
[----:B------:R-:W-:Y:S01]  /*1a60*/  CS2R R6, SRZ ;  /* 0x0000000000067805 */ /* 0x000fe2000001ff00 */
[----:B------:R-:W-:Y:S02]  /*1a70*/  IMAD.MOV.U32 R4, RZ, RZ, RZ ;  /* 0x000000ffff047224 */ /* 0x000fe400078e00ff */
[----:B------:R-:W-:Y:S02]  /*1a80*/  IMAD.MOV.U32 R3, RZ, RZ, RZ ;  /* 0x000000ffff037224 */ /* 0x000fe400078e00ff */
[----:B------:R-:W-:-:S07]  /*1a90*/  IMAD.U32 R5, RZ, RZ, UR4 ;  /* 0x00000004ff057e24 */ /* 0x000fce000f8e00ff */
.L_x_633:
[----:B------:R-:W-:-:S06]  /*1aa0*/  IMAD R12, R0, 0x4, R1 ;  /* 0x00000004000c7824 */ /* 0x000fcc00078e0201 */
[----:B------:R-:W5:Y:S01]  /*1ab0*/  LDL R12, [R12+0x4] ;  /* 0x000004000c0c7983 */ /* 0x000f620000100800 */
[----:B------:R-:W-:-:S05]  /*1ac0*/  UMOV UR4, URZ ;  /* 0x000000ff00047c82 */ /* 0x000fca0008000000 */
.L_x_632:
        /* <DEDUP_REMOVED lines=177> */
[----:B------:R0:W-:Y:S04]  /*25e0*/  STL.64 [R1+0x8], R6 ;  /* 0x0000080601007387 */ /* 0x0001e80000100a00 */
[----:B------:R0:W-:Y:S04]  /*25f0*/  STL [R1+0x4], R3 ;  /* 0x0000040301007387 */ /* 0x0001e80000100800 */
[----:B------:R0:W-:Y:S02]  /*2600*/  STL.64 [R1+0x10], R4 ;  /* 0x0000100401007387 */ /* 0x0001e40000100a00 */
.L_x_627:
[----:B------:R-:W-:Y:S05]  /*2610*/  BSYNC.RECONVERGENT B1 ;  /* 0x0000000000017941 */ /* 0x000fea0003800200 */
.L_x_626:
[C---:B------:R-:W-:Y:S01]  /*2620*/  ISETP.GT.U32.AND P0, PT, R2.reuse, 0x3, PT ;  /* 0x000000030200780c */ /* 0x040fe20003f04070 */
[----:B------:R-:W-:Y:S01]  /*2630*/  VIADD R11, R11, 0x1 ;  /* 0x000000010b0b7836 */ /* 0x000fe20000000000 */
[--C-:B------:R-:W-:Y:S02]  /*2640*/  SHF.R.U64 R2, R2, 0x2, R13.reuse ;  /* 0x0000000202027819 */ /* 0x100fe4000000120d */
[----:B------:R-:W-:Y:S02]  /*2650*/  ISETP.GT.U32.AND.EX P0, PT, R13, RZ, PT, P0 ;  /* 0x000000ff0d00720c */ /* 0x000fe40003f04100 */
[----:B------:R-:W-:-:S11]  /*2660*/  SHF.R.U32.HI R13, RZ, 0x2, R13 ;  /* 0x00000002ff0d7819 */ /* 0x000fd6000001160d */
[----:B------:R-:W-:Y:S05]  /*2670*/  @P0 BRA `(.L_x_634) ;  /* 0xffffffd800d40947 */ /* 0x000fea000383ffff */
.L_x_625:
[----:B------:R-:W-:Y:S05]  /*2680*/  BSYNC.RECONVERGENT B0 ;  /* 0x0000000000007941 */ /* 0x000fea0003800200 */
.L_x_624:
[----:B------:R-:W1:Y:S02]  /*2690*/  LDCU UR10, c[0x0][0x3c8] ;  /* 0x00007900ff0a77ac */ /* 0x000e640008000800 */
[----:B-1----:R-:W-:-:S09]  /*26a0*/  UISETP.NE.AND UP0, UPT, UR10, URZ, UPT ;  /* 0x000000ff0a00728c */ /* 0x002fd2000bf05270 */
[----:B------:R-:W-:Y:S05]  /*26b0*/  BRA.U UP0, `(.L_x_635) ;  /* 0x0000000100c07547 */ /* 0x000fea000b800000 */
[----:B------:R-:W-:-:S13]  /*26c0*/  ISETP.NE.AND P0, PT, R10, RZ, PT ;  /* 0x000000ff0a00720c */ /* 0x000fda0003f05270 */
[----:B------:R-:W-:Y:S05]  /*26d0*/  @P0 EXIT ;  /* 0x000000000000094d */ /* 0x000fea0003800000 */
[----:B------:R-:W1:Y:S01]  /*26e0*/  LDCU UR4, c[0x0][0x3c0] ;  /* 0x00007800ff0477ac */ /* 0x000e620008000800 */
[----:B------:R-:W2:Y:S01]  /*26f0*/  LDC R8, c[0x0][0x3cc] ;  /* 0x0000f300ff087b82 */ /* 0x000ea20000000800 */
[----:B------:R-:W-:-:S04]  /*2700*/  SHF.R.U32.HI R0, RZ, 0x2, R3 ;  /* 0x00000002ff007819 */ /* 0x000fc80000011603 */
[----:B------:R-:W-:Y:S01]  /*2710*/  LOP3.LUT R0, R0, R3, RZ, 0x3c, !PT ;  /* 0x0000000300007212 */ /* 0x000fe200078e3cff */
[----:B0-----:R-:W-:-:S04]  /*2720*/  IMAD.SHL.U32 R3, R5, 0x10, RZ ;  /* 0x0000001005037824 */ /* 0x001fc800078e00ff */
[----:B------:R-:W-:-:S05]  /*2730*/  IMAD.SHL.U32 R2, R0, 0x2, RZ ;  /* 0x0000000200027824 */ /* 0x000fca00078e00ff */
[----:B------:R-:W-:Y:S01]  /*2740*/  LOP3.LUT R2, R0, R2, R3, 0x96, !PT ;  /* 0x0000000200027212 */ /* 0x000fe200078e9603 */
[----:B-1----:R-:W0:Y:S01]  /*2750*/  I2F.U32.RP R4, UR4 ;  /* 0x0000000400047d06 */ /* 0x002e220008209000 */
[----:B------:R-:W-:Y:S02]  /*2760*/  ISETP.NE.U32.AND P1, PT, RZ, UR4, PT ;  /* 0x00000004ff007c0c */ /* 0x000fe4000bf25070 */
[----:B------:R-:W-:Y:S02]  /*2770*/  LOP3.LUT R2, R2, R5, RZ, 0x3c, !PT ;  /* 0x0000000502027212 */ /* 0x000fe400078e3cff */
[----:B--2---:R-:W-:-:S05]  /*2780*/  LOP3.LUT R8, R8, 0xaad26b49, RZ, 0x3c, !PT ;  /* 0xaad26b4908087812 */ /* 0x004fca00078e3cff */
[----:B------:R-:W-:Y:S01]  /*2790*/  IMAD R9, R8, 0x4182bed5, RZ ;  /* 0x4182bed508097824 */ /* 0x000fe200078e02ff */
[----:B0-----:R-:W0:Y:S04]  /*27a0*/  MUFU.RCP R4, R4 ;  /* 0x0000000400047308 */ /* 0x001e280000001000 */
[----:B------:R-:W-:Y:S01]  /*27b0*/  IADD3 R2, PT, PT, R9, -0x26039c23, R2 ;  /* 0xd9fc63dd09027810 */ /* 0x000fe20007ffe002 */
[----:B0-----:R-:W-:-:S04]  /*27c0*/  VIADD R6, R4, 0xffffffe ;  /* 0x0ffffffe04067836 */ /* 0x001fc80000000000 */
[----:B------:R0:W1:Y:S02]  /*27d0*/  F2I.FTZ.U32.TRUNC.NTZ R7, R6 ;  /* 0x0000000600077305 */ /* 0x000064000021f000 */
[----:B0-----:R-:W-:Y:S02]  /*27e0*/  IMAD.MOV.U32 R6, RZ, RZ, RZ ;  /* 0x000000ffff067224 */ /* 0x001fe400078e00ff */
[----:B-1----:R-:W-:-:S04]  /*27f0*/  IMAD.MOV R10, RZ, RZ, -R7 ;  /* 0x000000ffff0a7224 */ /* 0x002fc800078e0a07 */
[----:B------:R-:W-:Y:S02]  /*2800*/  IMAD R3, R10, UR4, RZ ;  /* 0x000000040a037c24 */ /* 0x000fe4000f8e02ff */
[----:B------:R-:W0:Y:S02]  /*2810*/  LDC.64 R10, c[0x0][0x390] ;  /* 0x0000e400ff0a7b82 */ /* 0x000e240000000a00 */
[----:B------:R-:W-:-:S06]  /*2820*/  IMAD.HI.U32 R7, R7, R3, R6 ;  /* 0x0000000307077227 */ /* 0x000fcc00078e0006 */
[----:B------:R-:W-:-:S04]  /*2830*/  IMAD.HI.U32 R7, R7, R2, RZ ;  /* 0x0000000207077227 */ /* 0x000fc800078e00ff */
[----:B------:R-:W-:-:S04]  /*2840*/  IMAD.MOV R7, RZ, RZ, -R7 ;  /* 0x000000ffff077224 */ /* 0x000fc800078e0a07 */
[----:B------:R-:W-:Y:S02]  /*2850*/  IMAD R17, R7, UR4, R2 ;  /* 0x0000000407117c24 */ /* 0x000fe4000f8e0202 */
[----:B------:R-:W1:Y:S03]  /*2860*/  LDC.64 R2, c[0x0][0x380] ;  /* 0x0000e000ff027b82 */ /* 0x000e660000000a00 */
[----:B------:R-:W-:-:S05]  /*2870*/  ISETP.GE.U32.AND P0, PT, R17, UR4, PT ;  /* 0x0000000411007c0c */ /* 0x000fca000bf06070 */
[----:B------:R-:W2:Y:S08]  /*2880*/  LDC.64 R6, c[0x0][0x388] ;  /* 0x0000e200ff067b82 */ /* 0x000eb00000000a00 */
[----:B------:R-:W-:-:S05]  /*2890*/  @P0 VIADD R17, R17, -UR4 ;  /* 0x8000000411110c36 */ /* 0x000fca0008000000 */
[----:B------:R-:W-:-:S13]  /*28a0*/  ISETP.GE.U32.AND P0, PT, R17, UR4, PT ;  /* 0x0000000411007c0c */ /* 0x000fda000bf06070 */
[----:B------:R-:W-:Y:S01]  /*28b0*/  @P0 VIADD R17, R17, -UR4 ;  /* 0x8000000411110c36 */ /* 0x000fe20008000000 */
[----:B------:R-:W-:-:S05]  /*28c0*/  @!P1 LOP3.LUT R17, RZ, UR4, RZ, 0x33, !PT ;  /* 0x00000004ff119c12 */ /* 0x000fca000f8e33ff */
[----:B-1----:R-:W-:-:S04]  /*28d0*/  IMAD.WIDE R2, R17, 0x4, R2 ;  /* 0x0000000411027825 */ /* 0x002fc800078e0202 */
[C---:B--2---:R-:W-:Y:S02]  /*28e0*/  IMAD.WIDE R6, R17.reuse, 0x4, R6 ;  /* 0x0000000411067825 */ /* 0x044fe400078e0206 */
[----:B------:R-:W2:Y:S02]  /*28f0*/  LDG.E.CONSTANT R3, desc[UR18][R2.64] ;  /* 0x0000001202037981 */ /* 0x000ea4000c1e9900 */
[----:B0-----:R-:W-:Y:S02]  /*2900*/  IMAD.WIDE R10, R17, 0x4, R10 ;  /* 0x00000004110a7825 */ /* 0x001fe400078e020a */
[----:B------:R-:W3:Y:S04]  /*2910*/  LDG.E.CONSTANT R7, desc[UR18][R6.64] ;  /* 0x0000001206077981 */ /* 0x000ee8000c1e9900 */
[----:B------:R-:W4:Y:S01]  /*2920*/  LDG.E.CONSTANT R11, desc[UR18][R10.64] ;  /* 0x000000120a0b7981 */ /* 0x000f22000c1e9900 */
[----:B------:R-:W2:Y:S08]  /*2930*/  LDC.64 R4, c[0x0][0x398] ;  /* 0x0000e600ff047b82 */ /* 0x000eb00000000a00 */
[----:B------:R-:W3:Y:S08]  /*2940*/  LDC.64 R8, c[0x0][0x3a0] ;  /* 0x0000e800ff087b82 */ /* 0x000ef00000000a00 */
[----:B------:R-:W4:Y:S08]  /*2950*/  LDC.64 R12, c[0x0][0x3a8] ;  /* 0x0000ea00ff0c7b82 */ /* 0x000f300000000a00 */
[----:B------:R-:W0:Y:S01]  /*2960*/  LDC.64 R14, c[0x0][0x3b8] ;  /* 0x0000ee00ff0e7b82 */ /* 0x000e220000000a00 */
[----:B--2---:R-:W-:Y:S04]  /*2970*/  STG.E desc[UR18][R4.64], R3 ;  /* 0x0000000304007986 */ /* 0x004fe8000c101912 */
[----:B---3--:R-:W-:Y:S04]  /*2980*/  STG.E desc[UR18][R8.64], R7 ;  /* 0x0000000708007986 */ /* 0x008fe8000c101912 */
[----:B----4-:R-:W-:Y:S04]  /*2990*/  STG.E desc[UR18][R12.64], R11 ;  /* 0x0000000b0c007986 */ /* 0x010fe8000c101912 */
[----:B0-----:R-:W-:Y:S01]  /*29a0*/  STG.E desc[UR18][R14.64], R17 ;  /* 0x000000110e007986 */ /* 0x001fe2000c101912 */
[----:B------:R-:W-:Y:S05]  /*29b0*/  EXIT ;  /* 0x000000000000794d */ /* 0x000fea0003800000 */
.L_x_635:
[----:B------:R-:W1:Y:S01]  /*29c0*/  LDCU.128 UR4, c[0x0][0x380] ;  /* 0x00007000ff0477ac */ /* 0x000e620008000c00 */
[C---:B------:R-:W-:Y:S01]  /*29d0*/  IMAD.SHL.U32 R0, R10.reuse, 0x4, RZ ;  /* 0x000000040a007824 */ /* 0x040fe200078e00ff */
[----:B0-----:R-:W-:Y:S01]  /*29e0*/  SHF.R.S32.HI R3, RZ, 0x1f, R10 ;  /* 0x0000001fff037819 */ /* 0x001fe2000001140a */
[----:B------:R-:W-:Y:S01]  /*29f0*/  IMAD.MOV.U32 R13, RZ, RZ, 0x7f7fffff ;  /* 0x7f7fffffff0d7424 */ /* 0x000fe200078e00ff */
[----:B------:R-:W0:Y:S02]  /*2a00*/  LDCU.64 UR8, c[0x0][0x390] ;  /* 0x00007200ff0877ac */ /* 0x000e240008000a00 */
[----:B------:R-:W-:Y:S01]  /*2a10*/  SHF.L.U64.HI R10, R10, 0x2, R3 ;  /* 0x000000020a0a7819 */ /* 0x000fe20000010203 */
[----:B------:R-:W-:Y:S01]  /*2a20*/  UISETP.GE.AND UP0, UPT, UR10, 0x1, UPT ;  /* 0x000000010a00788c */ /* 0x000fe2000bf06270 */
[C---:B-1----:R-:W-:Y:S02]  /*2a30*/  IADD3 R2, P0, PT, R0.reuse, UR4, RZ ;  /* 0x0000000400027c10 */ /* 0x042fe4000ff1e0ff */
[----:B------:R-:W-:-:S02]  /*2a40*/  IADD3 R4, P1, PT, R0, UR6, RZ ;  /* 0x0000000600047c10 */ /* 0x000fc4000ff3e0ff */
[----:B0-----:R-:W-:Y:S02]  /*2a50*/  IADD3 R6, P2, PT, R0, UR8, RZ ;  /* 0x0000000800067c10 */ /* 0x001fe4000ff5e0ff */
[C---:B------:R-:W-:Y:S02]  /*2a60*/  IADD3.X R3, PT, PT, R10.reuse, UR5, RZ, P0, !PT ;  /* 0x000000050a037c10 */ /* 0x040fe400087fe4ff */
[C---:B------:R-:W-:Y:S02]  /*2a70*/  IADD3.X R5, PT, PT, R10.reuse, UR7, RZ, P1, !PT ;  /* 0x000000070a057c10 */ /* 0x040fe40008ffe4ff */
[----:B------:R-:W-:Y:S01]  /*2a80*/  IADD3.X R7, PT, PT, R10, UR9, RZ, P2, !PT ;  /* 0x000000090a077c10 */ /* 0x000fe200097fe4ff */
[----:B------:R-:W-:Y:S06]  /*2a90*/  BRA.U !UP0, `(.L_x_636) ;  /* 0x0000000d08487547 */ /* 0x000fec000b800000 */
[----:B------:R0:W5:Y:S04]  /*2aa0*/  LDG.E.CONSTANT R8, desc[UR18][R2.64] ;  /* 0x0000001202087981 */ /* 0x000168000c1e9900 */
[----:B------:R0:W5:Y:S04]  /*2ab0*/  LDG.E.CONSTANT R9, desc[UR18][R4.64] ;  /* 0x0000001204097981 */ /* 0x000168000c1e9900 */
[----:B------:R0:W5:Y:S01]  /*2ac0*/  LDG.E.CONSTANT R11, desc[UR18][R6.64] ;  /* 0x00000012060b7981 */ /* 0x000162000c1e9900 */
[----:B------:R-:W-:Y:S01]  /*2ad0*/  UISETP.GE.U32.AND UP1, UPT, UR10, 0x8, UPT ;  /* 0x000000080a00788c */ /* 0x000fe2000bf26070 */
[----:B------:R-:W-:Y:S01]  /*2ae0*/  IMAD.MOV.U32 R13, RZ, RZ, 0x7f7fffff ;  /* 0x7f7fffffff0d7424 */ /* 0x000fe200078e00ff */
[----:B------:R-:W-:Y:S01]  /*2af0*/  ULOP3.LUT UR11, UR10, 0x7, URZ, 0xc0, !UPT ;  /* 0x000000070a0b7892 */ /* 0x000fe2000f8ec0ff */
[----:B------:R-:W-:-:S03]  /*2b00*/  IMAD.MOV.U32 R12, RZ, RZ, RZ ;  /* 0x000000ffff0c7224 */ /* 0x000fc600078e00ff */
[----:B------:R-:W-:-:S03]  /*2b10*/  UISETP.NE.AND UP0, UPT, UR11, URZ, UPT ;  /* 0x000000ff0b00728c */ /* 0x000fc6000bf05270 */
[----:B0-----:R-:W-:Y:S08]  /*2b20*/  BRA.U !UP1, `(.L_x_637) ;  /* 0x00000005099c7547 */ /* 0x001ff0000b800000 */
[----:B------:R-:W0:Y:S01]  /*2b30*/  LDCU.128 UR12, c[0x0][0x3a0] ;  /* 0x00007400ff0c77ac */ /* 0x000e220008000c00 */
[----:B------:R-:W-:Y:S01]  /*2b40*/  IMAD.MOV.U32 R13, RZ, RZ, 0x7f7fffff ;  /* 0x7f7fffffff0d7424 */ /* 0x000fe200078e00ff */
[----:B------:R-:W1:Y:S01]  /*2b50*/  LDCU.64 UR8, c[0x0][0x398] ;  /* 0x00007300ff0877ac */ /* 0x000e620008000a00 */
[----:B------:R-:W-:-:S06]  /*2b60*/  ULOP3.LUT UR16, UR10, 0x7ffffff8, URZ, 0xc0, !UPT ;  /* 0x7ffffff80a107892 */ /* 0x000fcc000f8ec0ff */
[----:B------:R-:W-:Y:S01]  /*2b70*/  IMAD.U32 R12, RZ, RZ, UR16 ;  /* 0x00000010ff0c7e24 */ /* 0x000fe2000f8e00ff */
[----:B0-----:R-:W-:Y:S02]  /*2b80*/  UIADD3 UR6, UP2, UPT, UR12, 0x10, URZ ;  /* 0x000000100c067890 */ /* 0x001fe4000ff5e0ff */
[----:B------:R-:W-:Y:S02]  /*2b90*/  UIADD3 UR4, UP3, UPT, UR14, 0x10, URZ ;  /* 0x000000100e047890 */ /* 0x000fe4000ff7e0ff */
[----:B-1----:R-:W-:Y:S02]  /*2ba0*/  UIADD3 UR8, UP1, UPT, UR8, 0x10, URZ ;  /* 0x0000001008087890 */ /* 0x002fe4000ff3e0ff */
[----:B------:R-:W-:Y:S01]  /*2bb0*/  UIADD3.X UR7, UPT, UPT, URZ, UR13, URZ, UP2, !UPT ;  /* 0x0000000dff077290 */ /* 0x000fe200097fe4ff */
[----:B------:R-:W-:Y:S01]  /*2bc0*/  IMAD.U32 R4, RZ, RZ, UR6 ;  /* 0x00000006ff047e24 */ /* 0x000fe2000f8e00ff */
[----:B------:R-:W-:Y:S01]  /*2bd0*/  UIADD3.X UR5, UPT, UPT, URZ, UR15, URZ, UP3, !UPT ;  /* 0x0000000fff057290 */ /* 0x000fe20009ffe4ff */
[----:B------:R-:W-:Y:S01]  /*2be0*/  IMAD.U32 R6, RZ, RZ, UR4 ;  /* 0x00000004ff067e24 */ /* 0x000fe2000f8e00ff */
[----:B------:R-:W-:Y:S01]  /*2bf0*/  UIADD3.X UR9, UPT, UPT, URZ, UR9, URZ, UP1, !UPT ;  /* 0x00000009ff097290 */ /* 0x000fe20008ffe4ff */
[----:B------:R-:W-:Y:S01]  /*2c00*/  IMAD.U32 R2, RZ, RZ, UR8 ;  /* 0x00000008ff027e24 */ /* 0x000fe2000f8e00ff */
[----:B------:R-:W-:Y:S01]  /*2c10*/  UIADD3 UR12, UPT, UPT, -UR16, URZ, URZ ;  /* 0x000000ff100c7290 */ /* 0x000fe2000fffe1ff */
[----:B------:R-:W-:-:S02]  /*2c20*/  IMAD.U32 R5, RZ, RZ, UR7 ;  /* 0x00000007ff057e24 */ /* 0x000fc4000f8e00ff */
[----:B------:R-:W-:Y:S02]  /*2c30*/  IMAD.U32 R7, RZ, RZ, UR5 ;  /* 0x00000005ff077e24 */ /* 0x000fe4000f8e00ff */
[----:B------:R-:W-:-:S07]  /*2c40*/  IMAD.U32 R3, RZ, RZ, UR9 ;  /* 0x00000009ff037e24 */ /* 0x000fce000f8e00ff */
.L_x_638:
[----:B------:R-:W2:Y:S04]  /*2c50*/  LDG.E R26, desc[UR18][R4.64+-0x10] ;  /* 0xfffff012041a7981 */ /* 0x000ea8000c1e1900 */
[----:B------:R-:W3:Y:S04]  /*2c60*/  LDG.E R28, desc[UR18][R4.64+-0xc] ;  /* 0xfffff412041c7981 */ /* 0x000ee8000c1e1900 */
[----:B------:R-:W4:Y:S04]  /*2c70*/  LDG.E R21, desc[UR18][R2.64+-0x10] ;  /* 0xfffff01202157981 */ /* 0x000f28000c1e1900 */
        /* <DEDUP_REMOVED lines=8> */
[----:B------:R-:W4:Y:S01]  /*2d00*/  LDG.E R16, desc[UR18][R6.64+-0x4] ;  /* 0xfffffc1206107981 */ /* 0x000f22000c1e1900 */
[C---:B--2--5:R-:W-:Y:S01]  /*2d10*/  FADD R26, R9.reuse, -R26 ;  /* 0x8000001a091a7221 */ /* 0x064fe20000000000 */
[----:B---3--:R-:W-:-:S03]  /*2d20*/  FADD R28, R9, -R28 ;  /* 0x8000001c091c7221 */ /* 0x008fc60000000000 */
[----:B------:R-:W-:Y:S01]  /*2d30*/  FMUL R26, R26, R26 ;  /* 0x0000001a1a1a7220 */ /* 0x000fe20000400000 */
[----:B----4-:R-:W-:Y:S01]  /*2d40*/  FADD R21, R8, -R21 ;  /* 0x8000001508157221 */ /* 0x010fe20000000000 */
[----:B------:R-:W-:Y:S01]  /*2d50*/  FMUL R28, R28, R28 ;  /* 0x0000001c1c1c7220 */ /* 0x000fe20000400000 */
[----:B------:R-:W-:Y:S02]  /*2d60*/  FADD R15, R8, -R15 ;  /* 0x8000000f080f7221 */ /* 0x000fe40000000000 */
[----:B------:R-:W-:Y:S01]  /*2d70*/  FFMA R21, R21, R21, R26 ;  /* 0x0000001515157223 */ /* 0x000fe2000000001a */
[----:B------:R-:W-:Y:S01]  /*2d80*/  FADD R20, R11, -R20 ;  /* 0x800000140b147221 */ /* 0x000fe20000000000 */
[----:B------:R-:W-:Y:S01]  /*2d90*/  FFMA R15, R15, R15, R28 ;  /* 0x0000000f0f0f7223 */ /* 0x000fe2000000001c */
[----:B------:R-:W-:Y:S02]  /*2da0*/  FADD R23, R9, -R22 ;  /* 0x8000001609177221 */ /* 0x000fe40000000000 */
[----:B------:R-:W-:-:S02]  /*2db0*/  FFMA R26, R20, R20, R21 ;  /* 0x00000014141a7223 */ /* 0x000fc40000000015 */
[----:B------:R-:W2:Y:S01]  /*2dc0*/  LDG.E R20, desc[UR18][R4.64+0x4] ;  /* 0x0000041204147981 */ /* 0x000ea2000c1e1900 */
[----:B------:R-:W-:Y:S01]  /*2dd0*/  FADD R18, R11, -R18 ;  /* 0x800000120b127221 */ /* 0x000fe20000000000 */
[----:B------:R-:W-:Y:S01]  /*2de0*/  FMUL R23, R23, R23 ;  /* 0x0000001717177220 */ /* 0x000fe20000400000 */
[----:B------:R-:W-:Y:S02]  /*2df0*/  FADD R24, R9, -R24 ;  /* 0x8000001809187221 */ /* 0x000fe40000000000 */
[----:B------:R-:W-:Y:S02]  /*2e00*/  FFMA R21, R18, R18, R15 ;  /* 0x0000001212157223 */ /* 0x000fe4000000000f */
[----:B------:R-:W3:Y:S01]  /*2e10*/  LDG.E R18, desc[UR18][R4.64] ;  /* 0x0000001204127981 */ /* 0x000ee2000c1e1900 */
[----:B------:R-:W-:Y:S01]  /*2e20*/  FADD R22, R8, -R17 ;  /* 0x8000001108167221 */ /* 0x000fe20000000000 */
[----:B------:R-:W-:Y:S01]  /*2e30*/  FMUL R24, R24, R24 ;  /* 0x0000001818187220 */ /* 0x000fe20000400000 */
[----:B------:R-:W-:-:S02]  /*2e40*/  FADD R19, R8, -R19 ;  /* 0x8000001308137221 */ /* 0x000fc40000000000 */
[----:B------:R-:W-:Y:S01]  /*2e50*/  FFMA R23, R22, R22, R23 ;  /* 0x0000001616177223 */ /* 0x000fe20000000017 */
[----:B------:R-:W-:Y:S01]  /*2e60*/  FADD R14, R11, -R14 ;  /* 0x8000000e0b0e7221 */ /* 0x000fe20000000000 */
[----:B------:R-:W-:Y:S01]  /*2e70*/  FMNMX3 R13, R13, R26, R21, PT ;  /* 0x0000001a0d0d7276 */ /* 0x000fe20003800015 */
[----:B------:R-:W-:Y:S01]  /*2e80*/  FFMA R21, R19, R19, R24 ;  /* 0x0000001313157223 */ /* 0x000fe20000000018 */
[----:B------:R-:W4:Y:S01]  /*2e90*/  LDG.E R15, desc[UR18][R2.64] ;  /* 0x00000012020f7981 */ /* 0x000f22000c1e1900 */
[----:B------:R-:W-:Y:S01]  /*2ea0*/  FADD R16, R11, -R16 ;  /* 0x800000100b107221 */ /* 0x000fe20000000000 */
[----:B------:R-:W-:Y:S02]  /*2eb0*/  FFMA R28, R14, R14, R23 ;  /* 0x0000000e0e1c7223 */ /* 0x000fe40000000017 */
[----:B------:R-:W4:Y:S01]  /*2ec0*/  LDG.E R17, desc[UR18][R2.64+0x4] ;  /* 0x0000041202117981 */ /* 0x000f22000c1e1900 */
[----:B------:R-:W-:-:S03]  /*2ed0*/  FFMA R23, R16, R16, R21 ;  /* 0x0000001010177223 */ /* 0x000fc60000000015 */
[----:B------:R-:W4:Y:S04]  /*2ee0*/  LDG.E R22, desc[UR18][R4.64+0x8] ;  /* 0x0000081204167981 */ /* 0x000f28000c1e1900 */
[----:B------:R-:W4:Y:S01]  /*2ef0*/  LDG.E R14, desc[UR18][R4.64+0xc] ;  /* 0x00000c12040e7981 */ /* 0x000f22000c1e1900 */
[----:B------:R-:W-:-:S03]  /*2f00*/  FMNMX3 R13, R13, R28, R23, PT ;  /* 0x0000001c0d0d7276 */ /* 0x000fc60003800017 */
[----:B------:R-:W4:Y:S04]  /*2f10*/  LDG.E R24, desc[UR18][R6.64] ;  /* 0x0000001206187981 */ /* 0x000f28000c1e1900 */
[----:B------:R-:W4:Y:S04]  /*2f20*/  LDG.E R26, desc[UR18][R6.64+0x4] ;  /* 0x00000412061a7981 */ /* 0x000f28000c1e1900 */
[----:B------:R-:W4:Y:S04]  /*2f30*/  LDG.E R19, desc[UR18][R2.64+0x8] ;  /* 0x0000081202137981 */ /* 0x000f28000c1e1900 */
[----:B------:R0:W4:Y:S04]  /*2f40*/  LDG.E R21, desc[UR18][R2.64+0xc] ;  /* 0x00000c1202157981 */ /* 0x000128000c1e1900 */
[----:B------:R-:W4:Y:S04]  /*2f50*/  LDG.E R16, desc[UR18][R6.64+0x8] ;  /* 0x0000081206107981 */ /* 0x000f28000c1e1900 */
[----:B------:R1:W4:Y:S01]  /*2f60*/  LDG.E R28, desc[UR18][R6.64+0xc] ;  /* 0x00000c12061c7981 */ /* 0x000322000c1e1900 */
[----:B------:R-:W-:-:S04]  /*2f70*/  UIADD3 UR12, UPT, UPT, UR12, 0x8, URZ ;  /* 0x000000080c0c7890 */ /* 0x000fc8000fffe0ff */
[----:B------:R-:W-:Y:S01]  /*2f80*/  UISETP.NE.AND UP1, UPT, UR12, URZ, UPT ;  /* 0x000000ff0c00728c */ /* 0x000fe2000bf25270 */
[----:B0-----:R-:W-:Y:S02]  /*2f90*/  IADD3 R2, P0, PT, R2, 0x20, RZ ;  /* 0x0000002002027810 */ /* 0x001fe40007f1e0ff */
[----:B------:R-:W-:Y:S02]  /*2fa0*/  IADD3 R4, P1, PT, R4, 0x20, RZ ;  /* 0x0000002004047810 */ /* 0x000fe40007f3e0ff */
[----:B-1----:R-:W-:Y:S01]  /*2fb0*/  IADD3 R6, P2, PT, R6, 0x20, RZ ;  /* 0x0000002006067810 */ /* 0x002fe20007f5e0ff */
[----:B------:R-:W-:Y:S02]  /*2fc0*/  IMAD.X R3, RZ, RZ, R3, P0 ;  /* 0x000000ffff037224 */ /* 0x000fe400000e0603 */
[----:B------:R-:W-:Y:S02]  /*2fd0*/  IMAD.X R5, RZ, RZ, R5, P1 ;  /* 0x000000ffff057224 */ /* 0x000fe400008e0605 */
[----:B------:R-:W-:-:S02]  /*2fe0*/  IMAD.X R7, RZ, RZ, R7, P2 ;  /* 0x000000ffff077224 */ /* 0x000fc400010e0607 */
[----:B--2---:R-:W-:-:S04]  /*2ff0*/  FADD R20, R9, -R20 ;  /* 0x8000001409147221 */ /* 0x004fc80000000000 */
[----:B------:R-:W-:Y:S01]  /*3000*/  FMUL R20, R20, R20 ;  /* 0x0000001414147220 */ /* 0x000fe20000400000 */
[----:B---3--:R-:W-:-:S04]  /*3010*/  FADD R18, R9, -R18 ;  /* 0x8000001209127221 */ /* 0x008fc80000000000 */
[----:B------:R-:W-:Y:S01]  /*3020*/  FMUL R18, R18, R18 ;  /* 0x0000001212127220 */ /* 0x000fe20000400000 */
[C---:B----4-:R-:W-:Y:S01]  /*3030*/  FADD R15, R8.reuse, -R15 ;  /* 0x8000000f080f7221 */ /* 0x050fe20000000000 */
[----:B------:R-:W-:Y:S01]  /*3040*/  FADD R17, R8, -R17 ;  /* 0x8000001108117221 */ /* 0x000fe20000000000 */
[C---:B------:R-:W-:Y:S01]  /*3050*/  FADD R22, R9.reuse, -R22 ;  /* 0x8000001609167221 */ /* 0x040fe20000000000 */
[----:B------:R-:W-:Y:S01]  /*3060*/  FADD R14, R9, -R14 ;  /* 0x8000000e090e7221 */ /* 0x000fe20000000000 */
[----:B------:R-:W-:Y:S01]  /*3070*/  FFMA R15, R15, R15, R18 ;  /* 0x0000000f0f0f7223 */ /* 0x000fe20000000012 */
[----:B------:R-:W-:Y:S01]  /*3080*/  FFMA R17, R17, R17, R20 ;  /* 0x0000001111117223 */ /* 0x000fe20000000014 */
[----:B------:R-:W-:Y:S01]  /*3090*/  FMUL R22, R22, R22 ;  /* 0x0000001616167220 */ /* 0x000fe20000400000 */
[C---:B------:R-:W-:Y:S01]  /*30a0*/  FADD R24, R11.reuse, -R24 ;  /* 0x800000180b187221 */ /* 0x040fe20000000000 */
[----:B------:R-:W-:Y:S01]  /*30b0*/  FMUL R14, R14, R14 ;  /* 0x0000000e0e0e7220 */ /* 0x000fe20000400000 */
[----:B------:R-:W-:Y:S01]  /*30c0*/  FADD R26, R11, -R26 ;  /* 0x8000001a0b1a7221 */ /* 0x000fe20000000000 */
[C---:B------:R-:W-:Y:S01]  /*30d0*/  FADD R19, R8.reuse, -R19 ;  /* 0x8000001308137221 */ /* 0x040fe20000000000 */
[----:B------:R-:W-:Y:S01]  /*30e0*/  FADD R21, R8, -R21 ;  /* 0x8000001508157221 */ /* 0x000fe20000000000 */
[----:B------:R-:W-:Y:S01]  /*30f0*/  FFMA R24, R24, R24, R15 ;  /* 0x0000001818187223 */ /* 0x000fe2000000000f */
[----:B------:R-:W-:Y:S01]  /*3100*/  FFMA R17, R26, R26, R17 ;  /* 0x0000001a1a117223 */ /* 0x000fe20000000011 */
[----:B------:R-:W-:Y:S01]  /*3110*/  FFMA R19, R19, R19, R22 ;  /* 0x0000001313137223 */ /* 0x000fe20000000016 */
[----:B------:R-:W-:Y:S01]  /*3120*/  FADD R16, R11, -R16 ;  /* 0x800000100b107221 */ /* 0x000fe20000000000 */
[----:B------:R-:W-:Y:S01]  /*3130*/  FFMA R21, R21, R21, R14 ;  /* 0x0000001515157223 */ /* 0x000fe2000000000e */
[----:B------:R-:W-:-:S02]  /*3140*/  FADD R28, R11, -R28 ;  /* 0x8000001c0b1c7221 */ /* 0x000fc40000000000 */
[----:B------:R-:W-:Y:S01]  /*3150*/  FFMA R16, R16, R16, R19 ;  /* 0x0000001010107223 */ /* 0x000fe20000000013 */
[----:B------:R-:W-:Y:S01]  /*3160*/  FMNMX3 R13, R13, R24, R17, PT ;  /* 0x000000180d0d7276 */ /* 0x000fe20003800011 */
[----:B------:R-:W-:-:S05]  /*3170*/  FFMA R21, R28, R28, R21 ;  /* 0x0000001c1c157223 */ /* 0x000fca0000000015 */
[----:B------:R-:W-:Y:S01]  /*3180*/  FMNMX3 R13, R13, R16, R21, PT ;  /* 0x000000100d0d7276 */ /* 0x000fe20003800015 */
[----:B------:R-:W-:Y:S06]  /*3190*/  BRA.U UP1, `(.L_x_638) ;  /* 0xfffffff901ac7547 */ /* 0x000fec000b83ffff */
.L_x_637:
[----:B------:R-:W-:Y:S05]  /*31a0*/  BRA.U !UP0, `(.L_x_636) ;  /* 0x0000000508847547 */ /* 0x000fea000b800000 */
[----:B------:R-:W-:Y:S02]  /*31b0*/  UISETP.GE.U32.AND UP0, UPT, UR11, 0x4, UPT ;  /* 0x000000040b00788c */ /* 0x000fe4000bf06070 */
[----:B------:R-:W-:-:S04]  /*31c0*/  ULOP3.LUT UR5, UR10, 0x3, URZ, 0xc0, !UPT ;  /* 0x000000030a057892 */ /* 0x000fc8000f8ec0ff */
[----:B------:R-:W-:-:S03]  /*31d0*/  UISETP.NE.AND UP1, UPT, UR5, URZ, UPT ;  /* 0x000000ff0500728c */ /* 0x000fc6000bf25270 */
[----:B------:R-:W-:Y:S08]  /*31e0*/  BRA.U !UP0, `(.L_x_639) ;  /* 0x0000000108b47547 */ /* 0x000ff0000b800000 */
[----:B------:R-:W0:Y:S08]  /*31f0*/  LDC.64 R6, c[0x0][0x3a0] ;  /* 0x0000e800ff067b82 */ /* 0x000e300000000a00 */
[----:B------:R-:W1:Y:S08]  /*3200*/  LDC.64 R2, c[0x0][0x398] ;  /* 0x0000e600ff027b82 */ /* 0x000e700000000a00 */
[----:B------:R-:W2:Y:S01]  /*3210*/  LDC.64 R4, c[0x0][0x3a8] ;  /* 0x0000ea00ff047b82 */ /* 0x000ea20000000a00 */
[----:B0-----:R-:W-:-:S05]  /*3220*/  IMAD.WIDE.U32 R6, R12, 0x4, R6 ;  /* 0x000000040c067825 */ /* 0x001fca00078e0006 */
[----:B------:R-:W3:Y:S01]  /*3230*/  LDG.E R26, desc[UR18][R6.64] ;  /* 0x00000012061a7981 */ /* 0x000ee2000c1e1900 */
[----:B-1----:R-:W-:-:S03]  /*3240*/  IMAD.WIDE.U32 R2, R12, 0x4, R2 ;  /* 0x000000040c027825 */ /* 0x002fc600078e0002 */
[----:B------:R-:W4:Y:S04]  /*3250*/  LDG.E R28, desc[UR18][R6.64+0x4] ;  /* 0x00000412061c7981 */ /* 0x000f28000c1e1900 */
[----:B------:R-:W4:Y:S01]  /*3260*/  LDG.E R21, desc[UR18][R2.64] ;  /* 0x0000001202157981 */ /* 0x000f22000c1e1900 */
[----:B--2---:R-:W-:-:S03]  /*3270*/  IMAD.WIDE.U32 R4, R12, 0x4, R4 ;  /* 0x000000040c047825 */ /* 0x004fc600078e0004 */
[----:B------:R-:W2:Y:S04]  /*3280*/  LDG.E R15, desc[UR18][R2.64+0x4] ;  /* 0x00000412020f7981 */ /* 0x000ea8000c1e1900 */
[----:B------:R-:W2:Y:S04]  /*3290*/  LDG.E R14, desc[UR18][R6.64+0x8] ;  /* 0x00000812060e7981 */ /* 0x000ea8000c1e1900 */
[----:B------:R-:W2:Y:S04]  /*32a0*/  LDG.E R16, desc[UR18][R6.64+0xc] ;  /* 0x00000c1206107981 */ /* 0x000ea8000c1e1900 */
[----:B------:R-:W2:Y:S04]  /*32b0*/  LDG.E R17, desc[UR18][R2.64+0x8] ;  /* 0x0000081202117981 */ /* 0x000ea8000c1e1900 */
[----:B------:R-:W2:Y:S04]  /*32c0*/  LDG.E R19, desc[UR18][R2.64+0xc] ;  /* 0x00000c1202137981 */ /* 0x000ea8000c1e1900 */
[----:B------:R-:W2:Y:S04]  /*32d0*/  LDG.E R24, desc[UR18][R4.64] ;  /* 0x0000001204187981 */ /* 0x000ea8000c1e1900 */
[----:B------:R-:W2:Y:S04]  /*32e0*/  LDG.E R22, desc[UR18][R4.64+0x4] ;  /* 0x0000041204167981 */ /* 0x000ea8000c1e1900 */
[----:B------:R-:W2:Y:S04]  /*32f0*/  LDG.E R18, desc[UR18][R4.64+0x8] ;  /* 0x0000081204127981 */ /* 0x000ea8000c1e1900 */
[----:B------:R-:W2:Y:S01]  /*3300*/  LDG.E R20, desc[UR18][R4.64+0xc] ;  /* 0x00000c1204147981 */ /* 0x000ea2000c1e1900 */
[----:B------:R-:W-:-:S02]  /*3310*/  VIADD R12, R12, 0x4 ;  /* 0x000000040c0c7836 */ /* 0x000fc40000000000 */
[C---:B---3-5:R-:W-:Y:S01]  /*3320*/  FADD R26, R9.reuse, -R26 ;  /* 0x8000001a091a7221 */ /* 0x068fe20000000000 */
[----:B----4-:R-:W-:-:S03]  /*3330*/  FADD R28, R9, -R28 ;  /* 0x8000001c091c7221 */ /* 0x010fc60000000000 */
[----:B------:R-:W-:Y:S01]  /*3340*/  FMUL R26, R26, R26 ;  /* 0x0000001a1a1a7220 */ /* 0x000fe20000400000 */
[----:B------:R-:W-:Y:S01]  /*3350*/  FADD R21, R8, -R21 ;  /* 0x8000001508157221 */ /* 0x000fe20000000000 */
[----:B------:R-:W-:Y:S01]  /*3360*/  FMUL R28, R28, R28 ;  /* 0x0000001c1c1c7220 */ /* 0x000fe20000400000 */
[----:B--2---:R-:W-:Y:S01]  /*3370*/  FADD R15, R8, -R15 ;  /* 0x8000000f080f7221 */ /* 0x004fe20000000000 */
[C---:B------:R-:W-:Y:S01]  /*3380*/  FADD R14, R9.reuse, -R14 ;  /* 0x8000000e090e7221 */ /* 0x040fe20000000000 */
[----:B------:R-:W-:Y:S01]  /*3390*/  FADD R16, R9, -R16 ;  /* 0x8000001009107221 */ /* 0x000fe20000000000 */
[----:B------:R-:W-:Y:S01]  /*33a0*/  FFMA R21, R21, R21, R26 ;  /* 0x0000001515157223 */ /* 0x000fe2000000001a */
[----:B------:R-:W-:Y:S01]  /*33b0*/  FFMA R15, R15, R15, R28 ;  /* 0x0000000f0f0f7223 */ /* 0x000fe2000000001c */
[----:B------:R-:W-:Y:S01]  /*33c0*/  FMUL R14, R14, R14 ;  /* 0x0000000e0e0e7220 */ /* 0x000fe20000400000 */
[----:B------:R-:W-:Y:S01]  /*33d0*/  FADD R17, R8, -R17 ;  /* 0x8000001108117221 */ /* 0x000fe20000000000 */
[----:B------:R-:W-:Y:S01]  /*33e0*/  FMUL R16, R16, R16 ;  /* 0x0000001010107220 */ /* 0x000fe20000400000 */
[----:B------:R-:W-:Y:S01]  /*33f0*/  FADD R19, R8, -R19 ;  /* 0x8000001308137221 */ /* 0x000fe20000000000 */
[C---:B------:R-:W-:Y:S01]  /*3400*/  FADD R24, R11.reuse, -R24 ;  /* 0x800000180b187221 */ /* 0x040fe20000000000 */
[----:B------:R-:W-:Y:S01]  /*3410*/  FADD R22, R11, -R22 ;  /* 0x800000160b167221 */ /* 0x000fe20000000000 */
[----:B------:R-:W-:Y:S01]  /*3420*/  FFMA R17, R17, R17, R14 ;  /* 0x0000001111117223 */ /* 0x000fe2000000000e */
[----:B------:R-:W-:Y:S01]  /*3430*/  FFMA R19, R19, R19, R16 ;  /* 0x0000001313137223 */ /* 0x000fe20000000010 */
[----:B------:R-:W-:Y:S01]  /*3440*/  FFMA R24, R24, R24, R21 ;  /* 0x0000001818187223 */ /* 0x000fe20000000015 */
[----:B------:R-:W-:Y:S01]  /*3450*/  FFMA R15, R22, R22, R15 ;  /* 0x00000016160f7223 */ /* 0x000fe2000000000f */
[C---:B------:R-:W-:Y:S01]  /*3460*/  FADD R18, R11.reuse, -R18 ;  /* 0x800000120b127221 */ /* 0x040fe20000000000 */
[----:B------:R-:W-:-:S03]  /*3470*/  FADD R20, R11, -R20 ;  /* 0x800000140b147221 */ /* 0x000fc60000000000 */
[----:B------:R-:W-:Y:S01]  /*3480*/  FFMA R18, R18, R18, R17 ;  /* 0x0000001212127223 */ /* 0x000fe20000000011 */
[----:B------:R-:W-:Y:S01]  /*3490*/  FMNMX3 R13, R13, R24, R15, PT ;  /* 0x000000180d0d7276 */ /* 0x000fe2000380000f */
[----:B------:R-:W-:-:S05]  /*34a0*/  FFMA R19, R20, R20, R19 ;  /* 0x0000001414137223 */ /* 0x000fca0000000013 */
[----:B------:R-:W-:-:S07]  /*34b0*/  FMNMX3 R13, R13, R18, R19, PT ;  /* 0x000000120d0d7276 */ /* 0x000fce0003800013 */
.L_x_639:
[----:B------:R-:W-:Y:S05]  /*34c0*/  BRA.U !UP1, `(.L_x_636) ;  /* 0x0000000109bc7547 */ /* 0x000fea000b800000 */
[----:B------:R-:W-:Y:S02]  /*34d0*/  UISETP.NE.AND UP0, UPT, UR5, 0x1, UPT ;  /* 0x000000010500788c */ /* 0x000fe4000bf05270 */
[----:B------:R-:W-:-:S04]  /*34e0*/  ULOP3.LUT UR4, UR10, 0x1, URZ, 0xc0, !UPT ;  /* 0x000000010a047892 */ /* 0x000fc8000f8ec0ff */
[----:B------:R-:W-:-:S03]  /*34f0*/  UISETP.NE.U32.AND UP1, UPT, UR4, 0x1, UPT ;  /* 0x000000010400788c */ /* 0x000fc6000bf25070 */
        /* <DEDUP_REMOVED lines=12> */
[----:B------:R-:W2:Y:S01]  /*35c0*/  LDG.E R20, desc[UR18][R2.64+0x4] ;  /* 0x0000041202147981 */ /* 0x000ea2000c1e1900 */
[----:B------:R-:W-:Y:S02]  /*35d0*/  VIADD R12, R12, 0x2 ;  /* 0x000000020c0c7836 */ /* 0x000fe40000000000 */
[C---:B---3-5:R-:W-:Y:S01]  /*35e0*/  FADD R14, R9.reuse, -R14 ;  /* 0x8000000e090e7221 */ /* 0x068fe20000000000 */
[----:B----4-:R-:W-:-:S03]  /*35f0*/  FADD R18, R9, -R18 ;  /* 0x8000001209127221 */ /* 0x010fc60000000000 */
[----:B------:R-:W-:Y:S01]  /*3600*/  FMUL R14, R14, R14 ;  /* 0x0000000e0e0e7220 */ /* 0x000fe20000400000 */
[----:B------:R-:W-:Y:S01]  /*3610*/  FADD R15, R8, -R15 ;  /* 0x8000000f080f7221 */ /* 0x000fe20000000000 */
[----:B------:R-:W-:Y:S01]  /*3620*/  FMUL R18, R18, R18 ;  /* 0x0000001212127220 */ /* 0x000fe20000400000 */
[----:B--2---:R-:W-:Y:S02]  /*3630*/  FADD R17, R8, -R17 ;  /* 0x8000001108117221 */ /* 0x004fe40000000000 */
[----:B------:R-:W-:Y:S02]  /*3640*/  FFMA R15, R15, R15, R14 ;  /* 0x0000000f0f0f7223 */ /* 0x000fe4000000000e */
[----:B------:R-:W-:Y:S01]  /*3650*/  FFMA R17, R17, R17, R18 ;  /* 0x0000001111117223 */ /* 0x000fe20000000012 */
[C---:B------:R-:W-:Y:S01]  /*3660*/  FADD R16, R11.reuse, -R16 ;  /* 0x800000100b107221 */ /* 0x040fe20000000000 */
[----:B------:R-:W-:-:S03]  /*3670*/  FADD R20, R11, -R20 ;  /* 0x800000140b147221 */ /* 0x000fc60000000000 */
[----:B------:R-:W-:Y:S01]  /*3680*/  FFMA R16, R16, R16, R15 ;  /* 0x0000001010107223 */ /* 0x000fe2000000000f */
[----:B------:R-:W-:-:S05]  /*3690*/  FFMA R17, R20, R20, R17 ;  /* 0x0000001414117223 */ /* 0x000fca0000000011 */
[----:B------:R-:W-:-:S07]  /*36a0*/  FMNMX3 R13, R13, R16, R17, PT ;  /* 0x000000100d0d7276 */ /* 0x000fce0003800011 */
.L_x_640:
[----:B------:R-:W-:Y:S05]  /*36b0*/  BRA.U UP1, `(.L_x_636) ;  /* 0x0000000101407547 */ /* 0x000fea000b800000 */
[----:B------:R-:W0:Y:S08]  /*36c0*/  LDC.64 R4, c[0x0][0x3a0] ;  /* 0x0000e800ff047b82 */ /* 0x000e300000000a00 */
[----:B------:R-:W1:Y:S08]  /*36d0*/  LDC.64 R2, c[0x0][0x398] ;  /* 0x0000e600ff027b82 */ /* 0x000e700000000a00 */
[----:B------:R-:W2:Y:S01]  /*36e0*/  LDC.64 R6, c[0x0][0x3a8] ;  /* 0x0000ea00ff067b82 */ /* 0x000ea20000000a00 */
[----:B0-----:R-:W-:-:S06]  /*36f0*/  IMAD.WIDE.U32 R4, R12, 0x4, R4 ;  /* 0x000000040c047825 */ /* 0x001fcc00078e0004 */
[----:B------:R-:W3:Y:S01]  /*3700*/  LDG.E R4, desc[UR18][R4.64] ;  /* 0x0000001204047981 */ /* 0x000ee2000c1e1900 */
[----:B-1----:R-:W-:-:S06]  /*3710*/  IMAD.WIDE.U32 R2, R12, 0x4, R2 ;  /* 0x000000040c027825 */ /* 0x002fcc00078e0002 */
[----:B------:R-:W4:Y:S01]  /*3720*/  LDG.E R3, desc[UR18][R2.64] ;  /* 0x0000001202037981 */ /* 0x000f22000c1e1900 */
[----:B--2---:R-:W-:-:S06]  /*3730*/  IMAD.WIDE.U32 R6, R12, 0x4, R6 ;  /* 0x000000040c067825 */ /* 0x004fcc00078e0006 */
[----:B------:R-:W2:Y:S01]  /*3740*/  LDG.E R6, desc[UR18][R6.64] ;  /* 0x0000001206067981 */ /* 0x000ea2000c1e1900 */
[----:B---3-5:R-:W-:-:S04]  /*3750*/  FADD R9, R9, -R4 ;  /* 0x8000000409097221 */ /* 0x028fc80000000000 */
[----:B------:R-:W-:Y:S01]  /*3760*/  FMUL R9, R9, R9 ;  /* 0x0000000909097220 */ /* 0x000fe20000400000 */
[----:B----4-:R-:W-:-:S04]  /*3770*/  FADD R8, R8, -R3 ;  /* 0x8000000308087221 */ /* 0x010fc80000000000 */
[----:B------:R-:W-:Y:S01]  /*3780*/  FFMA R8, R8, R8, R9 ;  /* 0x0000000808087223 */ /* 0x000fe20000000009 */
[----:B--2---:R-:W-:-:S04]  /*3790*/  FADD R11, R11, -R6 ;  /* 0x800000060b0b7221 */ /* 0x004fc80000000000 */
[----:B------:R-:W-:-:S05]  /*37a0*/  FFMA R8, R11, R11, R8 ;  /* 0x0000000b0b087223 */ /* 0x000fca0000000008 */
[----:B------:R-:W-:-:S07]  /*37b0*/  FMNMX R13, R13, R8, PT ;  /* 0x000000080d0d7209 */ /* 0x000fce0003800000 */
.L_x_636:
[----:B------:R-:W0:Y:S02]  /*37c0*/  LDCU.64 UR4, c[0x0][0x3b0] ;  /* 0x00007600ff0477ac */ /* 0x000e240008000a00 */
[----:B0-----:R-:W-:-:S04]  /*37d0*/  IADD3 R2, P0, PT, R0, UR4, RZ ;  /* 0x0000000400027c10 */ /* 0x001fc8000ff1e0ff */
[----:B------:R-:W-:-:S05]  /*37e0*/  IADD3.X R3, PT, PT, R10, UR5, RZ, P0, !PT ;  /* 0x000000050a037c10 */ /* 0x000fca00087fe4ff */
[----:B------:R-:W-:Y:S01]  /*37f0*/  STG.E desc[UR18][R2.64], R13 ;  /* 0x0000000d02007986 */ /* 0x000fe2000c101912 */
[----:B------:R-:W-:Y:S05]  /*3800*/  EXIT ;  /* 0x000000000000794d */ /* 0x000fea0003800000 */
.L_x_641:
        /* <DEDUP_REMOVED lines=15> */
.L_x_674:


//--------------------- .nv.global.init           --------------------------
	.section	.nv.global.init,"aw",@progbits
	.align	4
.nv.global.init:
	.type		mrg32k3aM1SubSeq,@object
	.size		mrg32k3aM1SubSeq,(mrg32k3aM2SubSeq - mrg32k3aM1SubSeq)
mrg32k3aM1SubSeq:
        /*0000*/ 	.byte	0x0b, 0xcc, 0xee, 0x04, 0x73, 0x29, 0x8b, 0x6f, 0xf6, 0x53, 0x03, 0xf6, 0x23, 0xf6, 0xea, 0xda
        /* <DEDUP_REMOVED lines=125> */
	.type		mrg32k3aM2SubSeq,@object
	.size		mrg32k3aM2SubSeq,(mrg32k3aM1 - mrg32k3aM2SubSeq)
mrg32k3aM2SubSeq:
        /* <DEDUP_REMOVED lines=126> */
	.type		mrg32k3aM1,@object
	.size		mrg32k3aM1,(mrg32k3aM1Seq - mrg32k3aM1)
mrg32k3aM1:
        /* <DEDUP_REMOVED lines=144> */
	.type		mrg32k3aM1Seq,@object
	.size		mrg32k3aM1Seq,(mrg32k3aM2 - mrg32k3aM1Seq)
mrg32k3aM1Seq:
        /* <DEDUP_REMOVED lines=144> */
	.type		mrg32k3aM2,@object
	.size		mrg32k3aM2,(mrg32k3aM2Seq - mrg32k3aM2)
mrg32k3aM2:
        /* <DEDUP_REMOVED lines=144> */
	.type		mrg32k3aM2Seq,@object
	.size		mrg32k3aM2Seq,(precalc_xorwow_matrix - mrg32k3aM2Seq)
mrg32k3aM2Seq:
        /* <DEDUP_REMOVED lines=144> */
	.type		precalc_xorwow_matrix,@object
	.size		precalc_xorwow_matrix,(precalc_xorwow_offset_matrix - precalc_xorwow_matrix)
precalc_xorwow_matrix:
        /* <DEDUP_REMOVED lines=6400> */
	.type		precalc_xorwow_offset_matrix,@object
	.size		precalc_xorwow_offset_matrix,(.L_1 - precalc_xorwow_offset_matrix)
precalc_xorwow_offset_matrix:
        /* <DEDUP_REMOVED lines=6400> */
.L_1:


//--------------------- .nv.shared._ZN3cub18CUB_300001_SM_10006detail11EmptyKernelIvEEvv --------------------------
	.section	.nv.shared._ZN3cub18CUB_300001_SM_10006detail11EmptyKernelIvEEvv,"aw",@nobits
	.sectionflags	@""
	.align	16
	.zero		1024


//--------------------- .nv.shared.reserved.0     --------------------------
	.section	.nv.shared.reserved.0,"aw",@nobits
	.weak		__nv_reservedSMEM_offset_0_alias
	.size		__nv_reservedSMEM_offset_0_alias, 0, 64
	.other		__nv_reservedSMEM_offset_0_alias,@"STO_CUDA_RESERVED_SHARED STV_DEFAULT"
__nv_reservedSMEM_offset_0_alias:
	.zero		0
	.zero		64


//--------------------- .nv.global                --------------------------
	.section	.nv.global,"aw",@nobits
.nv.global:
	.type		_ZN34_INTERNAL_fbbcf84f_4_k_cu_352aafc76thrust24THRUST_300001_SM_1000_NS12placeholders2_8E,@object
	.size		_ZN34_INTERNAL_fbbcf84f_4_k_cu_352aafc76thrust24THRUST_300001_SM_1000_NS12placeholders2_8E,(_ZN34_INTERNAL_fbbcf84f_4_k_cu_352aafc74cuda3std3__436_GLOBAL__N__fbbcf84f_4_k_cu_352aafc76ignoreE - _ZN34_INTERNAL_fbbcf84f_4_k_cu_352aafc76thrust24THRUST_300001_SM_1000_NS12placeholders2_8E)
_ZN34_INTERNAL_fbbcf84f_4_k_cu_352aafc76thrust24THRUST_300001_SM_1000_NS12placeholders2_8E:
	.zero		1
	.type		_ZN34_INTERNAL_fbbcf84f_4_k_cu_352aafc74cuda3std3__436_GLOBAL__N__fbbcf84f_4_k_cu_352aafc76ignoreE,@object
	.size		_ZN34_INTERNAL_fbbcf84f_4_k_cu_352aafc74cuda3std3__436_GLOBAL__N__fbbcf84f_4_k_cu_352aafc76ignoreE,(_ZN34_INTERNAL_fbbcf84f_4_k_cu_352aafc74cuda3std6ranges3__45__cpo4dataE - _ZN34_INTERNAL_fbbcf84f_4_k_cu_352aafc74cuda3std3__436_GLOBAL__N__fbbcf84f_4_k_cu_352aafc76ignoreE)
_ZN34_INTERNAL_fbbcf84f_4_k_cu_352aafc74cuda3std3__436_GLOBAL__N__fbbcf84f_4_k_cu_352aafc76ignoreE:
	.zero		1
	.type		_ZN34_INTERNAL_fbbcf84f_4_k_cu_352aafc74cuda3std6ranges3__45__cpo4dataE,@object
	.size		_ZN34_INTERNAL_fbbcf84f_4_k_cu_352aafc74cuda3std6ranges3__45__cpo4dataE,(_ZN34_INTERNAL_fbbcf84f_4_k_cu_352aafc76thrust24THRUST_300001_SM_1000_NS6system3cpp3parE - _ZN34_INTERNAL_fbbcf84f_4_k_cu_352aafc74cuda3std6ranges3__45__cpo4dataE)
_ZN34_INTERNAL_fbbcf84f_4_k_cu_352aafc74cuda3std6ranges3__45__cpo4dataE:
	.zero		1
	.type		_ZN34_INTERNAL_fbbcf84f_4_k_cu_352aafc76thrust24THRUST_300001_SM_1000_NS6system3cpp3parE,@object
	.size		_ZN34_INTERNAL_fbbcf84f_4_k_cu_352aafc76thrust24THRUST_300001_SM_1000_NS6system3cpp3parE,(_ZN34_INTERNAL_fbbcf84f_4_k_cu_352aafc74cuda3std3__45__cpo5beginE - _ZN34_INTERNAL_fbbcf84f_4_k_cu_352aafc76thrust24THRUST_300001_SM_1000_NS6system3cpp3parE)
_ZN34_INTERNAL_fbbcf84f_4_k_cu_352aafc76thrust24THRUST_300001_SM_1000_NS6system3cpp3parE:
	.zero		1
	.type		_ZN34_INTERNAL_fbbcf84f_4_k_cu_352aafc74cuda3std3__45__cpo5beginE,@object
	.size		_ZN34_INTERNAL_fbbcf84f_4_k_cu_352aafc74cuda3std3__45__cpo5beginE,(_ZN34_INTERNAL_fbbcf84f_4_k_cu_352aafc74cuda3std6ranges3__45__cpo5beginE - _ZN34_INTERNAL_fbbcf84f_4_k_cu_352aafc74cuda3std3__45__cpo5beginE)
_ZN34_INTERNAL_fbbcf84f_4_k_cu_352aafc74cuda3std3__45__cpo5beginE:
	.zero		1
	.type		_ZN34_INTERNAL_fbbcf84f_4_k_cu_352aafc74cuda3std6ranges3__45__cpo5beginE,@object
	.size		_ZN34_INTERNAL_fbbcf84f_4_k_cu_352aafc74cuda3std6ranges3__45__cpo5beginE,(_ZN34_INTERNAL_fbbcf84f_4_k_cu_352aafc76thrust24THRUST_300001_SM_1000_NS6deviceE - _ZN34_INTERNAL_fbbcf84f_4_k_cu_352aafc74cuda3std6ranges3__45__cpo5beginE)
_ZN34_INTERNAL_fbbcf84f_4_k_cu_352aafc74cuda3std6ranges3__45__cpo5beginE:
	.zero		1
	.type		_ZN34_INTERNAL_fbbcf84f_4_k_cu_352aafc76thrust24THRUST_300001_SM_1000_NS6deviceE,@object
	.size		_ZN34_INTERNAL_fbbcf84f_4_k_cu_352aafc76thrust24THRUST_300001_SM_1000_NS6deviceE,(_ZN34_INTERNAL_fbbcf84f_4_k_cu_352aafc74cuda3std3__47nulloptE - _ZN34_INTERNAL_fbbcf84f_4_k_cu_352aafc76thrust24THRUST_300001_SM_1000_NS6deviceE)
_ZN34_INTERNAL_fbbcf84f_4_k_cu_352aafc76thrust24THRUST_300001_SM_1000_NS6deviceE:
	.zero		1
	.type		_ZN34_INTERNAL_fbbcf84f_4_k_cu_352aafc74cuda3std3__47nulloptE,@object
	.size		_ZN34_INTERNAL_fbbcf84f_4_k_cu_352aafc74cuda3std3__47nulloptE,(_ZN34_INTERNAL_fbbcf84f_4_k_cu_352aafc74cuda3std6ranges3__45__cpo8distanceE - _ZN34_INTERNAL_fbbcf84f_4_k_cu_352aafc74cuda3std3__47nulloptE)
_ZN34_INTERNAL_fbbcf84f_4_k_cu_352aafc74cuda3std3__47nulloptE:
	.zero		1
	.type		_ZN34_INTERNAL_fbbcf84f_4_k_cu_352aafc74cuda3std6ranges3__45__cpo8distanceE,@object
	.size		_ZN34_INTERNAL_fbbcf84f_4_k_cu_352aafc74cuda3std6ranges3__45__cpo8distanceE,(_ZN34_INTERNAL_fbbcf84f_4_k_cu_352aafc76thrust24THRUST_300001_SM_1000_NS12placeholders2_4E - _ZN34_INTERNAL_fbbcf84f_4_k_cu_352aafc74cuda3std6ranges3__45__cpo8distanceE)
_ZN34_INTERNAL_fbbcf84f_4_k_cu_352aafc74cuda3std6ranges3__45__cpo8distanceE:
	.zero		1
	.type		_ZN34_INTERNAL_fbbcf84f_4_k_cu_352aafc76thrust24THRUST_300001_SM_1000_NS12placeholders2_4E,@object
	.size		_ZN34_INTERNAL_fbbcf84f_4_k_cu_352aafc76thrust24THRUST_300001_SM_1000_NS12placeholders2_4E,(_ZN34_INTERNAL_fbbcf84f_4_k_cu_352aafc74cuda3std3__45__cpo6rbeginE - _ZN34_INTERNAL_fbbcf84f_4_k_cu_352aafc76thrust24THRUST_300001_SM_1000_NS12placeholders2_4E)
_ZN34_INTERNAL_fbbcf84f_4_k_cu_352aafc76thrust24THRUST_300001_SM_1000_NS12placeholders2_4E:
	.zero		1
	.type		_ZN34_INTERNAL_fbbcf84f_4_k_cu_352aafc74cuda3std3__45__cpo6rbeginE,@object
	.size		_ZN34_INTERNAL_fbbcf84f_4_k_cu_352aafc74cuda3std3__45__cpo6rbeginE,(_ZN34_INTERNAL_fbbcf84f_4_k_cu_352aafc74cuda3std6ranges3__45__cpo7advanceE - _ZN34_INTERNAL_fbbcf84f_4_k_cu_352aafc74cuda3std3__45__cpo6rbeginE)
_ZN34_INTERNAL_fbbcf84f_4_k_cu_352aafc74cuda3std3__45__cpo6rbeginE:
	.zero		1
	.type		_ZN34_INTERNAL_fbbcf84f_4_k_cu_352aafc74cuda3std6ranges3__45__cpo7advanceE,@object
	.size		_ZN34_INTERNAL_fbbcf84f_4_k_cu_352aafc74cuda3std6ranges3__45__cpo7advanceE,(_ZN34_INTERNAL_fbbcf84f_4_k_cu_352aafc76thrust24THRUST_300001_SM_1000_NS12placeholders3_10E - _ZN34_INTERNAL_fbbcf84f_4_k_cu_352aafc74cuda3std6ranges3__45__cpo7advanceE)
_ZN34_INTERNAL_fbbcf84f_4_k_cu_352aafc74cuda3std6ranges3__45__cpo7advanceE:
	.zero		1
	.type		_ZN34_INTERNAL_fbbcf84f_4_k_cu_352aafc76thrust24THRUST_300001_SM_1000_NS12placeholders3_10E,@object
	.size		_ZN34_INTERNAL_fbbcf84f_4_k_cu_352aafc76thrust24THRUST_300001_SM_1000_NS12placeholders3_10E,(_ZN34_INTERNAL_fbbcf84f_4_k_cu_352aafc74cuda3std3__48in_placeE - _ZN34_INTERNAL_fbbcf84f_4_k_cu_352aafc76thrust24THRUST_300001_SM_1000_NS12placeholders3_10E)
_ZN34_INTERNAL_fbbcf84f_4_k_cu_352aafc76thrust24THRUST_300001_SM_1000_NS12placeholders3_10E:
	.zero		1
	.type		_ZN34_INTERNAL_fbbcf84f_4_k_cu_352aafc74cuda3std3__48in_placeE,@object
	.size		_ZN34_INTERNAL_fbbcf84f_4_k_cu_352aafc74cuda3std3__48in_placeE,(_ZN34_INTERNAL_fbbcf84f_4_k_cu_352aafc74cuda3std6ranges3__45__cpo4sizeE - _ZN34_INTERNAL_fbbcf84f_4_k_cu_352aafc74cuda3std3__48in_placeE)
_ZN34_INTERNAL_fbbcf84f_4_k_cu_352aafc74cuda3std3__48in_placeE:
	.zero		1
	.type		_ZN34_INTERNAL_fbbcf84f_4_k_cu_352aafc74cuda3std6ranges3__45__cpo4sizeE,@object
	.size		_ZN34_INTERNAL_fbbcf84f_4_k_cu_352aafc74cuda3std6ranges3__45__cpo4sizeE,(_ZN34_INTERNAL_fbbcf84f_4_k_cu_352aafc76thrust24THRUST_300001_SM_1000_NS12placeholders2_2E - _ZN34_INTERNAL_fbbcf84f_4_k_cu_352aafc74cuda3std6ranges3__45__cpo4sizeE)
_ZN34_INTERNAL_fbbcf84f_4_k_cu_352aafc74cuda3std6ranges3__45__cpo4sizeE:
	.zero		1
	.type		_ZN34_INTERNAL_fbbcf84f_4_k_cu_352aafc76thrust24THRUST_300001_SM_1000_NS12placeholders2_2E,@object
	.size		_ZN34_INTERNAL_fbbcf84f_4_k_cu_352aafc76thrust24THRUST_300001_SM_1000_NS12placeholders2_2E,(_ZN34_INTERNAL_fbbcf84f_4_k_cu_352aafc74cuda3std3__45__cpo6cbeginE - _ZN34_INTERNAL_fbbcf84f_4_k_cu_352aafc76thrust24THRUST_300001_SM_1000_NS12placeholders2_2E)
_ZN34_INTERNAL_fbbcf84f_4_k_cu_352aafc76thrust24THRUST_300001_SM_1000_NS12placeholders2_2E:
	.zero		1
	.type		_ZN34_INTERNAL_fbbcf84f_4_k_cu_352aafc74cuda3std3__45__cpo6cbeginE,@object
	.size		_ZN34_INTERNAL_fbbcf84f_4_k_cu_352aafc74cuda3std3__45__cpo6cbeginE,(_ZN34_INTERNAL_fbbcf84f_4_k_cu_352aafc74cuda3std6ranges3__45__cpo6cbeginE - _ZN34_INTERNAL_fbbcf84f_4_k_cu_352aafc74cuda3std3__45__cpo6cbeginE)
_ZN34_INTERNAL_fbbcf84f_4_k_cu_352aafc74cuda3std3__45__cpo6cbeginE:
	.zero		1
	.type		_ZN34_INTERNAL_fbbcf84f_4_k_cu_352aafc74cuda3std6ranges3__45__cpo6cbeginE,@object
	.size		_ZN34_INTERNAL_fbbcf84f_4_k_cu_352aafc74cuda3std6ranges3__45__cpo6cbeginE,(_ZN34_INTERNAL_fbbcf84f_4_k_cu_352aafc76thrust24THRUST_300001_SM_1000_NS12placeholders2_6E - _ZN34_INTERNAL_fbbcf84f_4_k_cu_352aafc74cuda3std6ranges3__45__cpo6cbeginE)
_ZN34_INTERNAL_fbbcf84f_4_k_cu_352aafc74cuda3std6ranges3__45__cpo6cbeginE:
	.zero		1
	.type		_ZN34_INTERNAL_fbbcf84f_4_k_cu_352aafc76thrust24THRUST_300001_SM_1000_NS12placeholders2_6E,@object
	.size		_ZN34_INTERNAL_fbbcf84f_4_k_cu_352aafc76thrust24THRUST_300001_SM_1000_NS12placeholders2_6E,(_ZN34_INTERNAL_fbbcf84f_4_k_cu_352aafc74cuda3std3__45__cpo7crbeginE - _ZN34_INTERNAL_fbbcf84f_4_k_cu_352aafc76thrust24THRUST_300001_SM_1000_NS12placeholders2_6E)
_ZN34_INTERNAL_fbbcf84f_4_k_cu_352aafc76thrust24THRUST_300001_SM_1000_NS12placeholders2_6E:
	.zero		1
	.type		_ZN34_INTERNAL_fbbcf84f_4_k_cu_352aafc74cuda3std3__45__cpo7crbeginE,@object
	.size		_ZN34_INTERNAL_fbbcf84f_4_k_cu_352aafc74cuda3std3__45__cpo7crbeginE,(_ZN34_INTERNAL_fbbcf84f_4_k_cu_352aafc74cuda3std6ranges3__45__cpo4nextE - _ZN34_INTERNAL_fbbcf84f_4_k_cu_352aafc74cuda3std3__45__cpo7crbeginE)
_ZN34_INTERNAL_fbbcf84f_4_k_cu_352aafc74cuda3std3__45__cpo7crbeginE:
	.zero		1
	.type		_ZN34_INTERNAL_fbbcf84f_4_k_cu_352aafc74cuda3std6ranges3__45__cpo4nextE,@object
	.size		_ZN34_INTERNAL_fbbcf84f_4_k_cu_352aafc74cuda3std6ranges3__45__cpo4nextE,(_ZN34_INTERNAL_fbbcf84f_4_k_cu_352aafc74cuda3std6ranges3__45__cpo4swapE - _ZN34_INTERNAL_fbbcf84f_4_k_cu_352aafc74cuda3std6ranges3__45__cpo4nextE)
_ZN34_INTERNAL_fbbcf84f_4_k_cu_352aafc74cuda3std6ranges3__45__cpo4nextE:
	.zero		1
	.type		_ZN34_INTERNAL_fbbcf84f_4_k_cu_352aafc74cuda3std6ranges3__45__cpo4swapE,@object
	.size		_ZN34_INTERNAL_fbbcf84f_4_k_cu_352aafc74cuda3std6ranges3__45__cpo4swapE,(_ZN34_INTERNAL_fbbcf84f_4_k_cu_352aafc76thrust24THRUST_300001_SM_1000_NS8cuda_cub10par_nosyncE - _ZN34_INTERNAL_fbbcf84f_4_k_cu_352aafc74cuda3std6ranges3__45__cpo4swapE)
_ZN34_INTERNAL_fbbcf84f_4_k_cu_352aafc74cuda3std6ranges3__45__cpo4swapE:
	.zero		1
	.type		_ZN34_INTERNAL_fbbcf84f_4_k_cu_352aafc76thrust24THRUST_300001_SM_1000_NS8cuda_cub10par_nosyncE,@object
	.size		_ZN34_INTERNAL_fbbcf84f_4_k_cu_352aafc76thrust24THRUST_300001_SM_1000_NS8cuda_cub10par_nosyncE,(_ZN34_INTERNAL_fbbcf84f_4_k_cu_352aafc76thrust24THRUST_300001_SM_1000_NS3seqE - _ZN34_INTERNAL_fbbcf84f_4_k_cu_352aafc76thrust24THRUST_300001_SM_1000_NS8cuda_cub10par_nosyncE)
_ZN34_INTERNAL_fbbcf84f_4_k_cu_352aafc76thrust24THRUST_300001_SM_1000_NS8cuda_cub10par_nosyncE:
	.zero		1
	.type		_ZN34_INTERNAL_fbbcf84f_4_k_cu_352aafc76thrust24THRUST_300001_SM_1000_NS3seqE,@object
	.size		_ZN34_INTERNAL_fbbcf84f_4_k_cu_352aafc76thrust24THRUST_300001_SM_1000_NS3seqE,(_ZN34_INTERNAL_fbbcf84f_4_k_cu_352aafc74cuda3std3__420unreachable_sentinelE - _ZN34_INTERNAL_fbbcf84f_4_k_cu_352aafc76thrust24THRUST_300001_SM_1000_NS3seqE)
_ZN34_INTERNAL_fbbcf84f_4_k_cu_352aafc76thrust24THRUST_300001_SM_1000_NS3seqE:
	.zero		1
	.type		_ZN34_INTERNAL_fbbcf84f_4_k_cu_352aafc74cuda3std3__420unreachable_sentinelE,@object
	.size		_ZN34_INTERNAL_fbbcf84f_4_k_cu_352aafc74cuda3std3__420unreachable_sentinelE,(_ZN34_INTERNAL_fbbcf84f_4_k_cu_352aafc74cuda3std6ranges3__45__cpo5ssizeE - _ZN34_INTERNAL_fbbcf84f_4_k_cu_352aafc74cuda3std3__420unreachable_sentinelE)
_ZN34_INTERNAL_fbbcf84f_4_k_cu_352aafc74cuda3std3__420unreachable_sentinelE:
	.zero		1
	.type		_ZN34_INTERNAL_fbbcf84f_4_k_cu_352aafc74cuda3std6ranges3__45__cpo5ssizeE,@object
	.size		_ZN34_INTERNAL_fbbcf84f_4_k_cu_352aafc74cuda3std6ranges3__45__cpo5ssizeE,(_ZN34_INTERNAL_fbbcf84f_4_k_cu_352aafc76thrust24THRUST_300001_SM_1000_NS12placeholders2_3E - _ZN34_INTERNAL_fbbcf84f_4_k_cu_352aafc74cuda3std6ranges3__45__cpo5ssizeE)
_ZN34_INTERNAL_fbbcf84f_4_k_cu_352aafc74cuda3std6ranges3__45__cpo5ssizeE:
	.zero		1
	.type		_ZN34_INTERNAL_fbbcf84f_4_k_cu_352aafc76thrust24THRUST_300001_SM_1000_NS12placeholders2_3E,@object
	.size		_ZN34_INTERNAL_fbbcf84f_4_k_cu_352aafc76thrust24THRUST_300001_SM_1000_NS12placeholders2_3E,(_ZN34_INTERNAL_fbbcf84f_4_k_cu_352aafc74cuda3std3__45__cpo4cendE - _ZN34_INTERNAL_fbbcf84f_4_k_cu_352aafc76thrust24THRUST_300001_SM_1000_NS12placeholders2_3E)
_ZN34_INTERNAL_fbbcf84f_4_k_cu_352aafc76thrust24THRUST_300001_SM_1000_NS12placeholders2_3E:
	.zero		1
	.type		_ZN34_INTERNAL_fbbcf84f_4_k_cu_352aafc74cuda3std3__45__cpo4cendE,@object
	.size		_ZN34_INTERNAL_fbbcf84f_4_k_cu_352aafc74cuda3std3__45__cpo4cendE,(_ZN34_INTERNAL_fbbcf84f_4_k_cu_352aafc74cuda3std6ranges3__45__cpo4cendE - _ZN34_INTERNAL_fbbcf84f_4_k_cu_352aafc74cuda3std3__45__cpo4cendE)
_ZN34_INTERNAL_fbbcf84f_4_k_cu_352aafc74cuda3std3__45__cpo4cendE:
	.zero		1
	.type		_ZN34_INTERNAL_fbbcf84f_4_k_cu_352aafc74cuda3std6ranges3__45__cpo4cendE,@object
	.size		_ZN34_INTERNAL_fbbcf84f_4_k_cu_352aafc74cuda3std6ranges3__45__cpo4cendE,(_ZN34_INTERNAL_fbbcf84f_4_k_cu_352aafc76thrust24THRUST_300001_SM_1000_NS12placeholders2_7E - _ZN34_INTERNAL_fbbcf84f_4_k_cu_352aafc74cuda3std6ranges3__45__cpo4cendE)
_ZN34_INTERNAL_fbbcf84f_4_k_cu_352aafc74cuda3std6ranges3__45__cpo4cendE:
	.zero		1
	.type		_ZN34_INTERNAL_fbbcf84f_4_k_cu_352aafc76thrust24THRUST_300001_SM_1000_NS12placeholders2_7E,@object
	.size		_ZN34_INTERNAL_fbbcf84f_4_k_cu_352aafc76thrust24THRUST_300001_SM_1000_NS12placeholders2_7E,(_ZN34_INTERNAL_fbbcf84f_4_k_cu_352aafc74cuda3std3__45__cpo5crendE - _ZN34_INTERNAL_fbbcf84f_4_k_cu_352aafc76thrust24THRUST_300001_SM_1000_NS12placeholders2_7E)
_ZN34_INTERNAL_fbbcf84f_4_k_cu_352aafc76thrust24THRUST_300001_SM_1000_NS12placeholders2_7E:
	.zero		1
	.type		_ZN34_INTERNAL_fbbcf84f_4_k_cu_352aafc74cuda3std3__45__cpo5crendE,@object
	.size		_ZN34_INTERNAL_fbbcf84f_4_k_cu_352aafc74cuda3std3__45__cpo5crendE,(_ZN34_INTERNAL_fbbcf84f_4_k_cu_352aafc74cuda3std6ranges3__45__cpo4prevE - _ZN34_INTERNAL_fbbcf84f_4_k_cu_352aafc74cuda3std3__45__cpo5crendE)
_ZN34_INTERNAL_fbbcf84f_4_k_cu_352aafc74cuda3std3__45__cpo5crendE:
	.zero		1
	.type		_ZN34_INTERNAL_fbbcf84f_4_k_cu_352aafc74cuda3std6ranges3__45__cpo4prevE,@object
	.size		_ZN34_INTERNAL_fbbcf84f_4_k_cu_352aafc74cuda3std6ranges3__45__cpo4prevE,(_ZN34_INTERNAL_fbbcf84f_4_k_cu_352aafc74cuda3std6ranges3__45__cpo9iter_moveE - _ZN34_INTERNAL_fbbcf84f_4_k_cu_352aafc74cuda3std6ranges3__45__cpo4prevE)
_ZN34_INTERNAL_fbbcf84f_4_k_cu_352aafc74cuda3std6ranges3__45__cpo4prevE:
	.zero		1
	.type		_ZN34_INTERNAL_fbbcf84f_4_k_cu_352aafc74cuda3std6ranges3__45__cpo9iter_moveE,@object
	.size		_ZN34_INTERNAL_fbbcf84f_4_k_cu_352aafc74cuda3std6ranges3__45__cpo9iter_moveE,(_ZN34_INTERNAL_fbbcf84f_4_k_cu_352aafc76thrust24THRUST_300001_SM_1000_NS6system6detail10sequential3seqE - _ZN34_INTERNAL_fbbcf84f_4_k_cu_352aafc74cuda3std6ranges3__45__cpo9iter_moveE)
_ZN34_INTERNAL_fbbcf84f_4_k_cu_352aafc74cuda3std6ranges3__45__cpo9iter_moveE:
	.zero		1
	.type		_ZN34_INTERNAL_fbbcf84f_4_k_cu_352aafc76thrust24THRUST_300001_SM_1000_NS6system6detail10sequential3seqE,@object
	.size		_ZN34_INTERNAL_fbbcf84f_4_k_cu_352aafc76thrust24THRUST_300001_SM_1000_NS6system6detail10sequential3seqE,(_ZN34_INTERNAL_fbbcf84f_4_k_cu_352aafc76thrust24THRUST_300001_SM_1000_NS12placeholders2_9E - _ZN34_INTERNAL_fbbcf84f_4_k_cu_352aafc76thrust24THRUST_300001_SM_1000_NS6system6detail10sequential3seqE)
_ZN34_INTERNAL_fbbcf84f_4_k_cu_352aafc76thrust24THRUST_300001_SM_1000_NS6system6detail10sequential3seqE:
	.zero		1
	.type		_ZN34_INTERNAL_fbbcf84f_4_k_cu_352aafc76thrust24THRUST_300001_SM_1000_NS12placeholders2_9E,@object
	.size		_ZN34_INTERNAL_fbbcf84f_4_k_cu_352aafc76thrust24THRUST_300001_SM_1000_NS12placeholders2_9E,(_ZN34_INTERNAL_fbbcf84f_4_k_cu_352aafc74cuda3std3__419piecewise_constructE - _ZN34_INTERNAL_fbbcf84f_4_k_cu_352aafc76thrust24THRUST_300001_SM_1000_NS12placeholders2_9E)
_ZN34_INTERNAL_fbbcf84f_4_k_cu_352aafc76thrust24THRUST_300001_SM_1000_NS12placeholders2_9E:
	.zero		1
	.type		_ZN34_INTERNAL_fbbcf84f_4_k_cu_352aafc74cuda3std3__419piecewise_constructE,@object
	.size		_ZN34_INTERNAL_fbbcf84f_4_k_cu_352aafc74cuda3std3__419piecewise_constructE,(_ZN34_INTERNAL_fbbcf84f_4_k_cu_352aafc74cuda3std6ranges3__45__cpo5cdataE - _ZN34_INTERNAL_fbbcf84f_4_k_cu_352aafc74cuda3std3__419piecewise_constructE)
_ZN34_INTERNAL_fbbcf84f_4_k_cu_352aafc74cuda3std3__419piecewise_constructE:
	.zero		1
	.type		_ZN34_INTERNAL_fbbcf84f_4_k_cu_352aafc74cuda3std6ranges3__45__cpo5cdataE,@object
	.size		_ZN34_INTERNAL_fbbcf84f_4_k_cu_352aafc74cuda3std6ranges3__45__cpo5cdataE,(_ZN34_INTERNAL_fbbcf84f_4_k_cu_352aafc76thrust24THRUST_300001_SM_1000_NS12placeholders2_1E - _ZN34_INTERNAL_fbbcf84f_4_k_cu_352aafc74cuda3std6ranges3__45__cpo5cdataE)
_ZN34_INTERNAL_fbbcf84f_4_k_cu_352aafc74cuda3std6ranges3__45__cpo5cdataE:
	.zero		1
	.type		_ZN34_INTERNAL_fbbcf84f_4_k_cu_352aafc76thrust24THRUST_300001_SM_1000_NS12placeholders2_1E,@object
	.size		_ZN34_INTERNAL_fbbcf84f_4_k_cu_352aafc76thrust24THRUST_300001_SM_1000_NS12placeholders2_1E,(_ZN34_INTERNAL_fbbcf84f_4_k_cu_352aafc74cuda3std3__45__cpo3endE - _ZN34_INTERNAL_fbbcf84f_4_k_cu_352aafc76thrust24THRUST_300001_SM_1000_NS12placeholders2_1E)
_ZN34_INTERNAL_fbbcf84f_4_k_cu_352aafc76thrust24THRUST_300001_SM_1000_NS12placeholders2_1E:
	.zero		1
	.type		_ZN34_INTERNAL_fbbcf84f_4_k_cu_352aafc74cuda3std3__45__cpo3endE,@object
	.size		_ZN34_INTERNAL_fbbcf84f_4_k_cu_352aafc74cuda3std3__45__cpo3endE,(_ZN34_INTERNAL_fbbcf84f_4_k_cu_352aafc74cuda3std6ranges3__45__cpo3endE - _ZN34_INTERNAL_fbbcf84f_4_k_cu_352aafc74cuda3std3__45__cpo3endE)
_ZN34_INTERNAL_fbbcf84f_4_k_cu_352aafc74cuda3std3__45__cpo3endE:
	.zero		1
	.type		_ZN34_INTERNAL_fbbcf84f_4_k_cu_352aafc74cuda3std6ranges3__45__cpo3endE,@object
	.size		_ZN34_INTERNAL_fbbcf84f_4_k_cu_352aafc74cuda3std6ranges3__45__cpo3endE,(_ZN34_INTERNAL_fbbcf84f_4_k_cu_352aafc76thrust24THRUST_300001_SM_1000_NS12placeholders2_5E - _ZN34_INTERNAL_fbbcf84f_4_k_cu_352aafc74cuda3std6ranges3__45__cpo3endE)
_ZN34_INTERNAL_fbbcf84f_4_k_cu_352aafc74cuda3std6ranges3__45__cpo3endE:
	.zero		1
	.type		_ZN34_INTERNAL_fbbcf84f_4_k_cu_352aafc76thrust24THRUST_300001_SM_1000_NS12placeholders2_5E,@object
	.size		_ZN34_INTERNAL_fbbcf84f_4_k_cu_352aafc76thrust24THRUST_300001_SM_1000_NS12placeholders2_5E,(_ZN34_INTERNAL_fbbcf84f_4_k_cu_352aafc74cuda3std3__45__cpo4rendE - _ZN34_INTERNAL_fbbcf84f_4_k_cu_352aafc76thrust24THRUST_300001_SM_1000_NS12placeholders2_5E)
_ZN34_INTERNAL_fbbcf84f_4_k_cu_352aafc76thrust24THRUST_300001_SM_1000_NS12placeholders2_5E:
	.zero		1
	.type		_ZN34_INTERNAL_fbbcf84f_4_k_cu_352aafc74cuda3std3__45__cpo4rendE,@object
	.size		_ZN34_INTERNAL_fbbcf84f_4_k_cu_352aafc74cuda3std3__45__cpo4rendE,(_ZN34_INTERNAL_fbbcf84f_4_k_cu_352aafc74cuda3std6ranges3__45__cpo9iter_swapE - _ZN34_INTERNAL_fbbcf84f_4_k_cu_352aafc74cuda3std3__45__cpo4rendE)
_ZN34_INTERNAL_fbbcf84f_4_k_cu_352aafc74cuda3std3__45__cpo4rendE:
	.zero		1
	.type		_ZN34_INTERNAL_fbbcf84f_4_k_cu_352aafc74cuda3std6ranges3__45__cpo9iter_swapE,@object
	.size		_ZN34_INTERNAL_fbbcf84f_4_k_cu_352aafc74cuda3std6ranges3__45__cpo9iter_swapE,(_ZN34_INTERNAL_fbbcf84f_4_k_cu_352aafc74cuda3std3__48unexpectE - _ZN34_INTERNAL_fbbcf84f_4_k_cu_352aafc74cuda3std6ranges3__45__cpo9iter_swapE)
_ZN34_INTERNAL_fbbcf84f_4_k_cu_352aafc74cuda3std6ranges3__45__cpo9iter_swapE:
	.zero		1
	.type		_ZN34_INTERNAL_fbbcf84f_4_k_cu_352aafc74cuda3std3__48unexpectE,@object
	.size		_ZN34_INTERNAL_fbbcf84f_4_k_cu_352aafc74cuda3std3__48unexpectE,(_ZN34_INTERNAL_fbbcf84f_4_k_cu_352aafc76thrust24THRUST_300001_SM_1000_NS8cuda_cub3parE - _ZN34_INTERNAL_fbbcf84f_4_k_cu_352aafc74cuda3std3__48unexpectE)
_ZN34_INTERNAL_fbbcf84f_4_k_cu_352aafc74cuda3std3__48unexpectE:
	.zero		1
	.type		_ZN34_INTERNAL_fbbcf84f_4_k_cu_352aafc76thrust24THRUST_300001_SM_1000_NS8cuda_cub3parE,@object
	.size		_ZN34_INTERNAL_fbbcf84f_4_k_cu_352aafc76thrust24THRUST_300001_SM_1000_NS8cuda_cub3parE,(.L_38 - _ZN34_INTERNAL_fbbcf84f_4_k_cu_352aafc76thrust24THRUST_300001_SM_1000_NS8cuda_cub3parE)
_ZN34_INTERNAL_fbbcf84f_4_k_cu_352aafc76thrust24THRUST_300001_SM_1000_NS8cuda_cub3parE:
	.zero		1
.L_38:


//--------------------- .nv.shared.sssp_detect_negative_cycle_kernel --------------------------
	.section	.nv.shared.sssp_detect_negative_cycle_kernel,"aw",@nobits
	.sectionflags	@""
	.align	16
	.zero		1024


//--------------------- .nv.shared.sssp_frontier_relax_kernel --------------------------
	.section	.nv.shared.sssp_frontier_relax_kernel,"aw",@nobits
	.sectionflags	@""
	.align	16
	.zero		1024


//--------------------- .nv.shared.sssp_init_distances_kernel --------------------------
	.section	.nv.shared.sssp_init_distances_kernel,"aw",@nobits
	.sectionflags	@""
	.align	16
	.zero		1024


//--------------------- .nv.shared.sssp_relax_edges_kernel --------------------------
	.section	.nv.shared.sssp_relax_edges_kernel,"aw",@nobits
	.sectionflags	@""
	.align	16
	.zero		1024


//--------------------- .nv.shared.dbscan_compact_labels_kernel --------------------------
	.section	.nv.shared.dbscan_compact_labels_kernel,"aw",@nobits
	.sectionflags	@""
	.align	16
	.zero		1024


//--------------------- .nv.shared.dbscan_finalize_noise_kernel --------------------------
	.section	.nv.shared.dbscan_finalize_noise_kernel,"aw",@nobits
	.sectionflags	@""
	.align	16
	.zero		1024


//--------------------- .nv.shared.dbscan_propagate_labels_kernel --------------------------
	.section	.nv.shared.dbscan_propagate_labels_kernel,"aw",@nobits
	.sectionflags	@""
	.align	16
	.zero		1024


//--------------------- .nv.shared.dbscan_mark_core_points_kernel --------------------------
	.section	.nv.shared.dbscan_mark_core_points_kernel,"aw",@nobits
	.sectionflags	@""
	.align	16
	.zero		1024


//--------------------- .nv.shared.dbscan_find_neighbors_tiled_kernel --------------------------
	.section	.nv.shared.dbscan_find_neighbors_tiled_kernel,"aw",@nobits
	.sectionflags	@""
	.align	16
	.zero		1024


//--------------------- .nv.shared.dbscan_find_neighbors_kernel --------------------------
	.section	.nv.shared.dbscan_find_neighbors_kernel,"aw",@nobits
	.sectionflags	@""
	.align	16
	.zero		1024


//--------------------- .nv.shared.stress_majorization_step_kernel --------------------------
	.section	.nv.shared.stress_majorization_step_kernel,"aw",@nobits
	.sectionflags	@""
	.align	16
	.zero		1024


//--------------------- .nv.shared.compute_stress_kernel --------------------------
	.section	.nv.shared.compute_stress_kernel,"aw",@nobits
	.sectionflags	@""
	.align	16
	.zero		1024


//--------------------- .nv.shared.louvain_local_pass_kernel --------------------------
	.section	.nv.shared.louvain_local_pass_kernel,"aw",@nobits
	.sectionflags	@""
	.align	16
	.zero		1024


//--------------------- .nv.shared.init_communities_kernel --------------------------
	.section	.nv.shared.init_communities_kernel,"aw",@nobits
	.sectionflags	@""
	.align	16
	.zero		1024


//--------------------- .nv.shared.compute_zscore_kernel --------------------------
	.section	.nv.shared.compute_zscore_kernel,"aw",@nobits
	.sectionflags	@""
	.align	16
	.zero		1024


//--------------------- .nv.shared.compute_lof_kernel --------------------------
	.section	.nv.shared.compute_lof_kernel,"aw",@nobits
	.sectionflags	@""
	.align	16
	.zero		1024


//--------------------- .nv.shared.compute_inertia_kernel --------------------------
	.section	.nv.shared.compute_inertia_kernel,"aw",@nobits
	.sectionflags	@""
	.align	16
	.zero		1024


//--------------------- .nv.shared.update_centroids_kernel --------------------------
	.section	.nv.shared.update_centroids_kernel,"aw",@nobits
	.sectionflags	@""
	.align	16
	.zero		1024


//--------------------- .nv.shared.assign_clusters_kernel --------------------------
	.section	.nv.shared.assign_clusters_kernel,"aw",@nobits
	.sectionflags	@""
	.align	16
	.zero		1024


//--------------------- .nv.shared.select_weighted_centroid_kernel --------------------------
	.section	.nv.shared.select_weighted_centroid_kernel,"aw",@nobits
	.sectionflags	@""
	.align	16
	.zero		1024


//--------------------- .nv.shared.compute_total_weight_kernel --------------------------
	.section	.nv.shared.compute_total_weight_kernel,"aw",@nobits
	.sectionflags	@""
	.align	16
	.zero		1024


//--------------------- .nv.shared.init_centroids_kernel --------------------------
	.section	.nv.shared.init_centroids_kernel,"aw",@nobits
	.sectionflags	@""
	.align	16
	.zero		1024


//--------------------- .nv.constant0._ZN3cub18CUB_300001_SM_10006detail11EmptyKernelIvEEvv --------------------------
	.section	.nv.constant0._ZN3cub18CUB_300001_SM_10006detail11EmptyKernelIvEEvv,"a",@progbits
	.sectionflags	@""
	.align	4
.nv.constant0._ZN3cub18CUB_300001_SM_10006detail11EmptyKernelIvEEvv:
	.zero		896


//--------------------- .nv.constant0.sssp_detect_negative_cycle_kernel --------------------------
	.section	.nv.constant0.sssp_detect_negative_cycle_kernel,"a",@progbits
	.sectionflags	@""
	.align	4
.nv.constant0.sssp_detect_negative_cycle_kernel:
	.zero		940


//--------------------- .nv.constant0.sssp_frontier_relax_kernel --------------------------
	.section	.nv.constant0.sssp_frontier_relax_kernel,"a",@progbits
	.sectionflags	@""
	.align	4
.nv.constant0.sssp_frontier_relax_kernel:
	.zero		960


//--------------------- .nv.constant0.sssp_init_distances_kernel --------------------------
	.section	.nv.constant0.sssp_init_distances_kernel,"a",@progbits
	.sectionflags	@""
	.align	4
.nv.constant0.sssp_init_distances_kernel:
	.zero		912


//--------------------- .nv.constant0.sssp_relax_edges_kernel --------------------------
	.section	.nv.constant0.sssp_relax_edges_kernel,"a",@progbits
	.sectionflags	@""
	.align	4
.nv.constant0.sssp_relax_edges_kernel:
	.zero		940


//--------------------- .nv.constant0.dbscan_compact_labels_kernel --------------------------
	.section	.nv.constant0.dbscan_compact_labels_kernel,"a",@progbits
	.sectionflags	@""
	.align	4
.nv.constant0.dbscan_compact_labels_kernel:
	.zero		916


//--------------------- .nv.constant0.dbscan_finalize_noise_kernel --------------------------
	.section	.nv.constant0.dbscan_finalize_noise_kernel,"a",@progbits
	.sectionflags	@""
	.align	4
.nv.constant0.dbscan_finalize_noise_kernel:
	.zero		908


//--------------------- .nv.constant0.dbscan_propagate_labels_kernel --------------------------
	.section	.nv.constant0.dbscan_propagate_labels_kernel,"a",@progbits
	.sectionflags	@""
	.align	4
.nv.constant0.dbscan_propagate_labels_kernel:
	.zero		940


//--------------------- .nv.constant0.dbscan_mark_core_points_kernel --------------------------
	.section	.nv.constant0.dbscan_mark_core_points_kernel,"a",@progbits
	.sectionflags	@""
	.align	4
.nv.constant0.dbscan_mark_core_points_kernel:
	.zero		920


//--------------------- .nv.constant0.dbscan_find_neighbors_tiled_kernel --------------------------
	.section	.nv.constant0.dbscan_find_neighbors_tiled_kernel,"a",@progbits
	.sectionflags	@""
	.align	4
.nv.constant0.dbscan_find_neighbors_tiled_kernel:
	.zero		956


//--------------------- .nv.constant0.dbscan_find_neighbors_kernel --------------------------
	.section	.nv.constant0.dbscan_find_neighbors_kernel,"a",@progbits
	.sectionflags	@""
	.align	4
.nv.constant0.dbscan_find_neighbors_kernel:
	.zero		956


//--------------------- .nv.constant0.stress_majorization_step_kernel --------------------------
	.section	.nv.constant0.stress_majorization_step_kernel,"a",@progbits
	.sectionflags	@""
	.align	4
.nv.constant0.stress_majorization_step_kernel:
	.zero		988


//--------------------- .nv.constant0.compute_stress_kernel --------------------------
	.section	.nv.constant0.compute_stress_kernel,"a",@progbits
	.sectionflags	@""
	.align	4
.nv.constant0.compute_stress_kernel:
	.zero		948


//--------------------- .nv.constant0.louvain_local_pass_kernel --------------------------
	.section	.nv.constant0.louvain_local_pass_kernel,"a",@progbits
	.sectionflags	@""
	.align	4
.nv.constant0.louvain_local_pass_kernel:
	.zero		964


//--------------------- .nv.constant0.init_communities_kernel --------------------------
	.section	.nv.constant0.init_communities_kernel,"a",@progbits
	.sectionflags	@""
	.align	4
.nv.constant0.init_communities_kernel:
	.zero		924


//--------------------- .nv.constant0.compute_zscore_kernel --------------------------
	.section	.nv.constant0.compute_zscore_kernel,"a",@progbits
	.sectionflags	@""
	.align	4
.nv.constant0.compute_zscore_kernel:
	.zero		924


//--------------------- .nv.constant0.compute_lof_kernel --------------------------
	.section	.nv.constant0.compute_lof_kernel,"a",@progbits
	.sectionflags	@""
	.align	4
.nv.constant0.compute_lof_kernel:
	.zero		1012


//--------------------- .nv.constant0.compute_inertia_kernel --------------------------
	.section	.nv.constant0.compute_inertia_kernel,"a",@progbits
	.sectionflags	@""
	.align	4
.nv.constant0.compute_inertia_kernel:
	.zero		964


//--------------------- .nv.constant0.update_centroids_kernel --------------------------
	.section	.nv.constant0.update_centroids_kernel,"a",@progbits
	.sectionflags	@""
	.align	4
.nv.constant0.update_centroids_kernel:
	.zero		968


//--------------------- .nv.constant0.assign_clusters_kernel --------------------------
	.section	.nv.constant0.assign_clusters_kernel,"a",@progbits
	.sectionflags	@""
	.align	4
.nv.constant0.assign_clusters_kernel:
	.zero		968


//--------------------- .nv.constant0.select_weighted_centroid_kernel --------------------------
	.section	.nv.constant0.select_weighted_centroid_kernel,"a",@progbits
	.sectionflags	@""
	.align	4
.nv.constant0.select_weighted_centroid_kernel:
	.zero		976


//--------------------- .nv.constant0.compute_total_weight_kernel --------------------------
	.section	.nv.constant0.compute_total_weight_kernel,"a",@progbits
	.sectionflags	@""
	.align	4
.nv.constant0.compute_total_weight_kernel:
	.zero		916


//--------------------- .nv.constant0.init_centroids_kernel --------------------------
	.section	.nv.constant0.init_centroids_kernel,"a",@progbits
	.sectionflags	@""
	.align	4
.nv.constant0.init_centroids_kernel:
	.zero		976


//--------------------- SYMBOLS --------------------------

	.type		.nv.reservedSmem.offset0,@object
	.size		.nv.reservedSmem.offset0,0x4
	.type		.nv.reservedSmem.cap,@object
	.size		.nv.reservedSmem.cap,0x4
